def attn_fwd(
    Q,
    K,
    V,
    Out,
    Lse,
    sm_scale,
    stride_qz,
    stride_qh,
    stride_qm,
    stride_qk,
    stride_kz,
    stride_kh,
    stride_kn,
    stride_kk,
    stride_vz,
    stride_vh,
    stride_vn,
    stride_vk,
    stride_oz,
    stride_oh,
    stride_om,
    stride_ok,
    seqlen_q,
    seqlen_k,
    BLOCK_M: tl.constexpr,
    BLOCK_N: tl.constexpr,
    HEAD_DIM: tl.constexpr,
    CAUSAL: tl.constexpr,
):
    start_m = tl.program_id(0)
    off_hz = tl.program_id(1)
    q_off = off_hz * stride_qh
    k_off = off_hz * stride_kh
    v_off = off_hz * stride_vh
    offs_m = start_m * BLOCK_M + tl.arange(0, BLOCK_M)
    offs_d = tl.arange(0, HEAD_DIM)
    offs_n = tl.arange(0, BLOCK_N)
    q_ptrs = Q + q_off + offs_m[:, None] * stride_qm + offs_d[None, :] * stride_qk
    k_ptrs = K + k_off + offs_d[:, None] * stride_kk + offs_n[None, :] * stride_kn
    v_ptrs = V + v_off + offs_n[:, None] * stride_vn + offs_d[None, :] * stride_vk
    m_i = tl.full([BLOCK_M], float("-inf"), dtype=tl.float32)
    l_i = tl.zeros([BLOCK_M], dtype=tl.float32) + 1.0
    acc = tl.zeros([BLOCK_M, HEAD_DIM], dtype=tl.float32)
    q = tl.load(q_ptrs)
    acc, l_i, m_i = _attn_fwd_inner(
        acc,
        l_i,
        m_i,
        q,
        k_ptrs,
        v_ptrs,
        sm_scale,
        stride_kn,
        stride_vn,
        start_m,
        seqlen_k,
        BLOCK_M,
        BLOCK_N,
        HEAD_DIM,
        CAUSAL,
    )
    acc = acc / l_i[:, None]
    lse = m_i + tl.math.log2(l_i) / 1.4426950408889634
    o_ptrs = (
        Out
        + off_hz * stride_oh
        + offs_m[:, None] * stride_om
        + offs_d[None, :] * stride_ok
    )
    tl.store(o_ptrs, acc.to(Out.dtype.element_ty))
    tl.store(Lse + off_hz * seqlen_q + offs_m, lse)

# config = {"BLOCK_M": 128, "BLOCK_N": 128, "HEAD_DIM": 128, "arch": "sm_80", "causal": true, "dtype": "bf16", "num_stages": 2, "num_warps": 4}
# arch = sm_80


// ===== COMPILED SASS (sm_80) =====

	.target	sm_80

	.elftype	@"ET_EXEC"


//--------------------- .note.nv.tkinfo           --------------------------
	.section	.note.nv.tkinfo,"",@"SHT_NOTE"
	.sectionflags	@"SHF_NOTE_NV_TKINFO"
	.tkinfo
        /*0018*/ 	.word	0x00000002
        /*0030*/ 	.string	""
        /*0030*/ 	.string	"ptxas"
        /*0030*/ 	.string	"Cuda compilation tools, release 13.0, V13.0.88"
        /*0030*/ 	.string	"Build cuda_13.0.r13.0/compiler.36424714_0"
        /*0030*/ 	.string	"-v  -suppress-debug-info  -lineinfo  -arch sm_80 "



//--------------------- .note.nv.cuinfo           --------------------------
	.section	.note.nv.cuinfo,"",@"SHT_NOTE"
	.sectionflags	@"SHF_NOTE_NV_CUINFO"
        /*0018*/ 	.short	0x0002
        /*001a*/ 	.short	0x0050
        /*001c*/ 	.short	0x0082
	.zero		2


//--------------------- .nv.info                  --------------------------
	.section	.nv.info,"",@"SHT_CUDA_INFO"
	.align	4


	//----- nvinfo : EIATTR_REGCOUNT
	.align		4
        /*0000*/ 	.byte	0x04, 0x2f
        /*0002*/ 	.short	(.L_2 - .L_1)
	.align		4
.L_1:
        /*0004*/ 	.word	index@(attn_fwd)
        /*0008*/ 	.word	0x00000020


	//----- nvinfo : EIATTR_FRAME_SIZE
	.align		4
.L_2:
        /*000c*/ 	.byte	0x04, 0x11
        /*000e*/ 	.short	(.L_4 - .L_3)
	.align		4
.L_3:
        /*0010*/ 	.word	index@(attn_fwd)
        /*0014*/ 	.word	0x00003a58


	//----- nvinfo : EIATTR_MIN_STACK_SIZE
	.align		4
.L_4:
        /*0018*/ 	.byte	0x04, 0x12
        /*001a*/ 	.short	(.L_6 - .L_5)
	.align		4
.L_5:
        /*001c*/ 	.word	index@(attn_fwd)
        /*0020*/ 	.word	0x00003a58
.L_6:


//--------------------- .nv.info.attn_fwd         --------------------------
	.section	.nv.info.attn_fwd,"",@"SHT_CUDA_INFO"
	.sectionflags	@""
	.align	4


	//----- nvinfo : EIATTR_CUDA_API_VERSION
	.align		4
        /*0000*/ 	.byte	0x04, 0x37
        /*0002*/ 	.short	(.L_8 - .L_7)
.L_7:
        /*0004*/ 	.word	0x00000082


	//----- nvinfo : EIATTR_SW2861232_WAR
	.align		4
.L_8:
        /*0008*/ 	.byte	0x01, 0x35
	.zero		2


	//----- nvinfo : EIATTR_PARAM_CBANK
	.align		4
        /*000c*/ 	.byte	0x04, 0x0a
        /*000e*/ 	.short	(.L_10 - .L_9)
	.align		4
.L_9:
        /*0010*/ 	.word	index@(.nv.constant0.attn_fwd)
        /*0014*/ 	.short	0x0160
        /*0016*/ 	.short	0x0088


	//----- nvinfo : EIATTR_CBANK_PARAM_SIZE
	.align		4
.L_10:
        /*0018*/ 	.byte	0x03, 0x19
        /*001a*/ 	.short	0x0088


	//----- nvinfo : EIATTR_KPARAM_INFO
	.align		4
        /*001c*/ 	.byte	0x04, 0x17
        /*001e*/ 	.short	(.L_12 - .L_11)
.L_11:
        /*0020*/ 	.word	0x00000000
        /*0024*/ 	.short	0x0019
        /*0026*/ 	.short	0x0080
        /*0028*/ 	.byte	0x00, 0xf4, 0x21, 0x00


	//----- nvinfo : EIATTR_KPARAM_INFO
	.align		4
.L_12:
        /*002c*/ 	.byte	0x04, 0x17
        /*002e*/ 	.short	(.L_14 - .L_13)
.L_13:
        /*0030*/ 	.word	0x00000000
        /*0034*/ 	.short	0x0018
        /*0036*/ 	.short	0x0078
        /*0038*/ 	.byte	0x00, 0xf4, 0x21, 0x00


	//----- nvinfo : EIATTR_KPARAM_INFO
	.align		4
.L_14:
        /*003c*/ 	.byte	0x04, 0x17
        /*003e*/ 	.short	(.L_16 - .L_15)
.L_15:
        /*0040*/ 	.word	0x00000000
        /*0044*/ 	.short	0x0017
        /*0046*/ 	.short	0x0070
        /*0048*/ 	.byte	0x00, 0xf0, 0x11, 0x00


	//----- nvinfo : EIATTR_KPARAM_INFO
	.align		4
.L_16:
        /*004c*/ 	.byte	0x04, 0x17
        /*004e*/ 	.short	(.L_18 - .L_17)
.L_17:
        /*0050*/ 	.word	0x00000000
        /*0054*/ 	.short	0x0016
        /*0056*/ 	.short	0x006c
        /*0058*/ 	.byte	0x00, 0xf0, 0x11, 0x00


	//----- nvinfo : EIATTR_KPARAM_INFO
	.align		4
.L_18:
        /*005c*/ 	.byte	0x04, 0x17
        /*005e*/ 	.short	(.L_20 - .L_19)
.L_19:
        /*0060*/ 	.word	0x00000000
        /*0064*/ 	.short	0x0015
        /*0066*/ 	.short	0x0068
        /*0068*/ 	.byte	0x00, 0xf0, 0x11, 0x00


	//----- nvinfo : EIATTR_KPARAM_INFO
	.align		4
.L_20:
        /*006c*/ 	.byte	0x04, 0x17
        /*006e*/ 	.short	(.L_22 - .L_21)
.L_21:
        /*0070*/ 	.word	0x00000000
        /*0074*/ 	.short	0x0014
        /*0076*/ 	.short	0x0064
        /*0078*/ 	.byte	0x00, 0xf0, 0x11, 0x00


	//----- nvinfo : EIATTR_KPARAM_INFO
	.align		4
.L_22:
        /*007c*/ 	.byte	0x04, 0x17
        /*007e*/ 	.short	(.L_24 - .L_23)
.L_23:
        /*0080*/ 	.word	0x00000000
        /*0084*/ 	.short	0x0013
        /*0086*/ 	.short	0x0060
        /*0088*/ 	.byte	0x00, 0xf0, 0x11, 0x00


	//----- nvinfo : EIATTR_KPARAM_INFO
	.align		4
.L_24:
        /*008c*/ 	.byte	0x04, 0x17
        /*008e*/ 	.short	(.L_26 - .L_25)
.L_25:
        /*0090*/ 	.word	0x00000000
        /*0094*/ 	.short	0x0012
        /*0096*/ 	.short	0x005c
        /*0098*/ 	.byte	0x00, 0xf0, 0x11, 0x00


	//----- nvinfo : EIATTR_KPARAM_INFO
	.align		4
.L_26:
        /*009c*/ 	.byte	0x04, 0x17
        /*009e*/ 	.short	(.L_28 - .L_27)
.L_27:
        /*00a0*/ 	.word	0x00000000
        /*00a4*/ 	.short	0x0011
        /*00a6*/ 	.short	0x0058
        /*00a8*/ 	.byte	0x00, 0xf0, 0x11, 0x00


	//----- nvinfo : EIATTR_KPARAM_INFO
	.align		4
.L_28:
        /*00ac*/ 	.byte	0x04, 0x17
        /*00ae*/ 	.short	(.L_30 - .L_29)
.L_29:
        /*00b0*/ 	.word	0x00000000
        /*00b4*/ 	.short	0x0010
        /*00b6*/ 	.short	0x0054
        /*00b8*/ 	.byte	0x00, 0xf0, 0x11, 0x00


	//----- nvinfo : EIATTR_KPARAM_INFO
	.align		4
.L_30:
        /*00bc*/ 	.byte	0x04, 0x17
        /*00be*/ 	.short	(.L_32 - .L_31)
.L_31:
        /*00c0*/ 	.word	0x00000000
        /*00c4*/ 	.short	0x000f
        /*00c6*/ 	.short	0x0050
        /*00c8*/ 	.byte	0x00, 0xf0, 0x11, 0x00


	//----- nvinfo : EIATTR_KPARAM_INFO
	.align		4
.L_32:
        /*00cc*/ 	.byte	0x04, 0x17
        /*00ce*/ 	.short	(.L_34 - .L_33)
.L_33:
        /*00d0*/ 	.word	0x00000000
        /*00d4*/ 	.short	0x000e
        /*00d6*/ 	.short	0x004c
        /*00d8*/ 	.byte	0x00, 0xf0, 0x11, 0x00


	//----- nvinfo : EIATTR_KPARAM_INFO
	.align		4
.L_34:
        /*00dc*/ 	.byte	0x04, 0x17
        /*00de*/ 	.short	(.L_36 - .L_35)
.L_35:
        /*00e0*/ 	.word	0x00000000
        /*00e4*/ 	.short	0x000d
        /*00e6*/ 	.short	0x0048
        /*00e8*/ 	.byte	0x00, 0xf0, 0x11, 0x00


	//----- nvinfo : EIATTR_KPARAM_INFO
	.align		4
.L_36:
        /*00ec*/ 	.byte	0x04, 0x17
        /*00ee*/ 	.short	(.L_38 - .L_37)
.L_37:
        /*00f0*/ 	.word	0x00000000
        /*00f4*/ 	.short	0x000c
        /*00f6*/ 	.short	0x0044
        /*00f8*/ 	.byte	0x00, 0xf0, 0x11, 0x00


	//----- nvinfo : EIATTR_KPARAM_INFO
	.align		4
.L_38:
        /*00fc*/ 	.byte	0x04, 0x17
        /*00fe*/ 	.short	(.L_40 - .L_39)
.L_39:
        /*0100*/ 	.word	0x00000000
        /*0104*/ 	.short	0x000b
        /*0106*/ 	.short	0x0040
        /*0108*/ 	.byte	0x00, 0xf0, 0x11, 0x00


	//----- nvinfo : EIATTR_KPARAM_INFO
	.align		4
.L_40:
        /*010c*/ 	.byte	0x04, 0x17
        /*010e*/ 	.short	(.L_42 - .L_41)
.L_41:
        /*0110*/ 	.word	0x00000000
        /*0114*/ 	.short	0x000a
        /*0116*/ 	.short	0x003c
        /*0118*/ 	.byte	0x00, 0xf0, 0x11, 0x00


	//----- nvinfo : EIATTR_KPARAM_INFO
	.align		4
.L_42:
        /*011c*/ 	.byte	0x04, 0x17
        /*011e*/ 	.short	(.L_44 - .L_43)
.L_43:
        /*0120*/ 	.word	0x00000000
        /*0124*/ 	.short	0x0009
        /*0126*/ 	.short	0x0038
        /*0128*/ 	.byte	0x00, 0xf0, 0x11, 0x00


	//----- nvinfo : EIATTR_KPARAM_INFO
	.align		4
.L_44:
        /*012c*/ 	.byte	0x04, 0x17
        /*012e*/ 	.short	(.L_46 - .L_45)
.L_45:
        /*0130*/ 	.word	0x00000000
        /*0134*/ 	.short	0x0008
        /*0136*/ 	.short	0x0034
        /*0138*/ 	.byte	0x00, 0xf0, 0x11, 0x00


	//----- nvinfo : EIATTR_KPARAM_INFO
	.align		4
.L_46:
        /*013c*/ 	.byte	0x04, 0x17
        /*013e*/ 	.short	(.L_48 - .L_47)
.L_47:
        /*0140*/ 	.word	0x00000000
        /*0144*/ 	.short	0x0007
        /*0146*/ 	.short	0x0030
        /*0148*/ 	.byte	0x00, 0xf0, 0x11, 0x00


	//----- nvinfo : EIATTR_KPARAM_INFO
	.align		4
.L_48:
        /*014c*/ 	.byte	0x04, 0x17
        /*014e*/ 	.short	(.L_50 - .L_49)
.L_49:
        /*0150*/ 	.word	0x00000000
        /*0154*/ 	.short	0x0006
        /*0156*/ 	.short	0x002c
        /*0158*/ 	.byte	0x00, 0xf0, 0x11, 0x00


	//----- nvinfo : EIATTR_KPARAM_INFO
	.align		4
.L_50:
        /*015c*/ 	.byte	0x04, 0x17
        /*015e*/ 	.short	(.L_52 - .L_51)
.L_51:
        /*0160*/ 	.word	0x00000000
        /*0164*/ 	.short	0x0005
        /*0166*/ 	.short	0x0028
        /*0168*/ 	.byte	0x00, 0xf0, 0x11, 0x00


	//----- nvinfo : EIATTR_KPARAM_INFO
	.align		4
.L_52:
        /*016c*/ 	.byte	0x04, 0x17
        /*016e*/ 	.short	(.L_54 - .L_53)
.L_53:
        /*0170*/ 	.word	0x00000000
        /*0174*/ 	.short	0x0004
        /*0176*/ 	.short	0x0020
        /*0178*/ 	.byte	0x00, 0xf4, 0x21, 0x00


	//----- nvinfo : EIATTR_KPARAM_INFO
	.align		4
.L_54:
        /*017c*/ 	.byte	0x04, 0x17
        /*017e*/ 	.short	(.L_56 - .L_55)
.L_55:
        /*0180*/ 	.word	0x00000000
        /*0184*/ 	.short	0x0003
        /*0186*/ 	.short	0x0018
        /*0188*/ 	.byte	0x00, 0xf4, 0x21, 0x00


	//----- nvinfo : EIATTR_KPARAM_INFO
	.align		4
.L_56:
        /*018c*/ 	.byte	0x04, 0x17
        /*018e*/ 	.short	(.L_58 - .L_57)
.L_57:
        /*0190*/ 	.word	0x00000000
        /*0194*/ 	.short	0x0002
        /*0196*/ 	.short	0x0010
        /*0198*/ 	.byte	0x00, 0xf4, 0x21, 0x00


	//----- nvinfo : EIATTR_KPARAM_INFO
	.align		4
.L_58:
        /*019c*/ 	.byte	0x04, 0x17
        /*019e*/ 	.short	(.L_60 - .L_59)
.L_59:
        /*01a0*/ 	.word	0x00000000
        /*01a4*/ 	.short	0x0001
        /*01a6*/ 	.short	0x0008
        /*01a8*/ 	.byte	0x00, 0xf4, 0x21, 0x00


	//----- nvinfo : EIATTR_KPARAM_INFO
	.align		4
.L_60:
        /*01ac*/ 	.byte	0x04, 0x17
        /*01ae*/ 	.short	(.L_62 - .L_61)
.L_61:
        /*01b0*/ 	.word	0x00000000
        /*01b4*/ 	.short	0x0000
        /*01b6*/ 	.short	0x0000
        /*01b8*/ 	.byte	0x00, 0xf4, 0x21, 0x00


	//----- nvinfo : EIATTR_MAXREG_COUNT
	.align		4
.L_62:
        /*01bc*/ 	.byte	0x03, 0x1b
        /*01be*/ 	.short	0x00ff


	//----- nvinfo : EIATTR_NUM_BARRIERS
	.align		4
        /*01c0*/ 	.byte	0x02, 0x4c
        /*01c2*/ 	.byte	0x01
	.zero		1


	//----- nvinfo : EIATTR_ANNOTATIONS
	.align		4
        /*01c4*/ 	.byte	0x04, 0x55
        /*01c6*/ 	.short	(.L_64 - .L_63)


	//   ....[0]....
.L_63:
        /*01c8*/ 	.word	0x00000001
        /*01cc*/ 	.byte	0xf0, 0x03, 0x00, 0x00, 0x01, 0x00, 0x00, 0x00, 0x00, 0x04, 0x00, 0x00, 0x01, 0x00, 0x00, 0x00
        /* <DEDUP_REMOVED lines=917> */
        /*3b2c*/ 	.byte	0x40, 0x06, 0x01, 0x00


	//----- nvinfo : EIATTR_MERCURY_ISA_VERSION
	.align		4
.L_64:
        /*3b30*/ 	.byte	0x03, 0x5f
        /*3b32*/ 	.short	0x0000


	//----- nvinfo : EIATTR_COOP_GROUP_MASK_REGIDS
	.align		4
        /*3b34*/ 	.byte	0x04, 0x29
        /*3b36*/ 	.short	(.L_66 - .L_65)


	//   ....[0]....
.L_65:
        /*3b38*/ 	.word	0xffffffff


	//   ....[1]....
        /*3b3c*/ 	.word	0xffffffff


	//   ....[2]....
        /*3b40*/ 	.word	0xffffffff


	//   ....[3]....
        /*3b44*/ 	.word	0xffffffff


	//   ....[4]....
        /*3b48*/ 	.word	0xffffffff


	//   ....[5]....
        /*3b4c*/ 	.word	0xffffffff


	//   ....[6]....
        /*3b50*/ 	.word	0xffffffff


	//   ....[7]....
        /*3b54*/ 	.word	0xffffffff


	//   ....[8]....
        /*3b58*/ 	.word	0xffffffff


	//   ....[9]....
        /*3b5c*/ 	.word	0xffffffff


	//   ....[10]....
        /*3b60*/ 	.word	0xffffffff


	//   ....[11]....
        /*3b64*/ 	.word	0xffffffff


	//   ....[12]....
        /*3b68*/ 	.word	0xffffffff


	//   ....[13]....
        /*3b6c*/ 	.word	0xffffffff


	//   ....[14]....
        /*3b70*/ 	.word	0xffffffff


	//   ....[15]....
        /*3b74*/ 	.word	0xffffffff


	//----- nvinfo : EIATTR_COOP_GROUP_INSTR_OFFSETS
	.align		4
.L_66:
        /*3b78*/ 	.byte	0x04, 0x28
        /*3b7a*/ 	.short	(.L_68 - .L_67)


	//   ....[0]....
.L_67:
        /*3b7c*/ 	.word	0x00025e60


	//   ....[1]....
        /*3b80*/ 	.word	0x00026080


	//   ....[2]....
        /*3b84*/ 	.word	0x00026090


	//   ....[3]....
        /*3b88*/ 	.word	0x000260d0


	//   ....[4]....
        /*3b8c*/ 	.word	0x000260e0


	//   ....[5]....
        /*3b90*/ 	.word	0x000260f0


	//   ....[6]....
        /*3b94*/ 	.word	0x00026d00


	//   ....[7]....
        /*3b98*/ 	.word	0x00026f90


	//   ....[8]....
        /*3b9c*/ 	.word	0x0003a950


	//   ....[9]....
        /*3ba0*/ 	.word	0x0003a960


	//   ....[10]....
        /*3ba4*/ 	.word	0x0003a970


	//   ....[11]....
        /*3ba8*/ 	.word	0x0003a980


	//   ....[12]....
        /*3bac*/ 	.word	0x0003b260


	//   ....[13]....
        /*3bb0*/ 	.word	0x0003b270


	//   ....[14]....
        /*3bb4*/ 	.word	0x0003b280


	//   ....[15]....
        /*3bb8*/ 	.word	0x0003b300


	//----- nvinfo : EIATTR_EXIT_INSTR_OFFSETS
	.align		4
.L_68:
        /*3bbc*/ 	.byte	0x04, 0x1c
        /*3bbe*/ 	.short	(.L_70 - .L_69)


	//   ....[0]....
.L_69:
        /*3bc0*/ 	.word	0x00045c80


	//----- nvinfo : EIATTR_REQNTID
	.align		4
.L_70:
        /*3bc4*/ 	.byte	0x04, 0x10
        /*3bc6*/ 	.short	(.L_72 - .L_71)
.L_71:
        /*3bc8*/ 	.word	0x00000080
        /*3bcc*/ 	.word	0x00000001
        /*3bd0*/ 	.word	0x00000001
.L_72:


//--------------------- .nv.callgraph             --------------------------
	.section	.nv.callgraph,"",@"SHT_CUDA_CALLGRAPH"
	.align	4
	.sectionentsize	8
	.align		4
        /*0000*/ 	.word	0x00000000
	.align		4
        /*0004*/ 	.word	0xffffffff
	.align		4
        /*0008*/ 	.word	0x00000000
	.align		4
        /*000c*/ 	.word	0xfffffffe
	.align		4
        /*0010*/ 	.word	0x00000000
	.align		4
        /*0014*/ 	.word	0xfffffffd
	.align		4
        /*0018*/ 	.word	0x00000000
	.align		4
        /*001c*/ 	.word	0xfffffffc


//--------------------- .nv.rel.action            --------------------------
	.section	.nv.rel.action,"",@"SHT_CUDA_RELOCINFO"
	.align	8
	.sectionentsize	8
        /*0000*/ 	.byte	0x73, 0x00, 0x00, 0x00, 0x00, 0x00, 0x00, 0x00, 0x00, 0x00, 0x00, 0x11, 0x25, 0x00, 0x05, 0x36


//--------------------- .nv.constant4             --------------------------
	.section	.nv.constant4,"a",@progbits
	.align	8
	.align		8
.nv.constant4:
        /*0000*/ 	.dword	_$_str


//--------------------- .nv.constant0.attn_fwd    --------------------------
	.section	.nv.constant0.attn_fwd,"a",@progbits
	.sectionflags	@""
	.align	4
.nv.constant0.attn_fwd:
	.zero		488


//--------------------- .text.attn_fwd            --------------------------
	.section	.text.attn_fwd,"ax",@progbits
	.sectioninfo	@"SHI_REGISTERS=32"
	.align	128
        .global         attn_fwd
        .type           attn_fwd,@function
        .size           attn_fwd,(.L_x_4 - attn_fwd)
        .other          attn_fwd,@"STO_CUDA_ENTRY STV_DEFAULT"
attn_fwd:
.text.attn_fwd:
[----:B------:R-:W-:Y:S02]  /*0000*/  MOV R1, c[0x0][0x28] ;  /* 0x00000a0000017a02 */ /* 0x000fe40000000f00 */
[----:B------:R-:W0:Y:S01]  /*0010*/  S2R R0, SR_CTAID.X ;  /* 0x0000000000007919 */ /* 0x000e220000002500 */
[----:B------:R-:W-:Y:S01]  /*0020*/  ULDC.64 UR6, c[0x0][0x118] ;  /* 0x0000460000067ab9 */ /* 0x000fe20000000a00 */
[----:B------:R-:W-:Y:S02]  /*0030*/  IADD3 R1, R1, -0x3a58, RZ ;  /* 0xffffc5a801017810 */ /* 0x000fe40007ffe0ff */
[----:B------:R-:W1:Y:S04]  /*0040*/  S2R R3, SR_TID.X ;  /* 0x0000000000037919 */ /* 0x000e680000002100 */
[----:B------:R-:W2:Y:S01]  /*0050*/  S2R R2, SR_CTAID.Y ;  /* 0x0000000000027919 */ /* 0x000ea20000002600 */
[----:B0-----:R-:W-:-:S05]  /*0060*/  IMAD.SHL.U32 R0, R0, 0x80, RZ ;  /* 0x0000008000007824 */ /* 0x001fca00078e00ff */
[----:B-1----:R-:W-:Y:S02]  /*0070*/  LOP3.LUT R3, R0, 0x7f, R3, 0xf8, !PT ;  /* 0x0000007f00037812 */ /* 0x002fe400078ef803 */
[----:B------:R-:W-:Y:S01]  /*0080*/  MOV R0, c[0x0][0x198] ;  /* 0x0000660000007a02 */ /* 0x000fe20000000f00 */
[----:B--2---:R-:W-:Y:S02]  /*0090*/  IMAD R2, R2, c[0x0][0x190], RZ ;  /* 0x0000640002027a24 */ /* 0x004fe400078e02ff */
[----:B------:R-:W-:Y:S01]  /*00a0*/  IMAD R5, R3, c[0x0][0x194], RZ ;  /* 0x0000650003057a24 */ /* 0x000fe200078e02ff */
[----:B------:R-:W-:Y:S01]  /*00b0*/  SHF.L.U32 R9, R0, 0x4, RZ ;  /* 0x0000000400097819 */ /* 0x000fe200000006ff */
[C---:B------:R-:W-:Y:S01]  /*00c0*/  IMAD.HI R4, R2.reuse, 0x2, RZ ;  /* 0x0000000202047827 */ /* 0x040fe200078e02ff */
[----:B------:R-:W-:-:S03]  /*00d0*/  SHF.L.U32 R3, R2, 0x1, RZ ;  /* 0x0000000102037819 */ /* 0x000fc600000006ff */
[C---:B------:R-:W-:Y:S02]  /*00e0*/  IMAD.SHL.U32 R6, R5.reuse, 0x2, RZ ;  /* 0x0000000205067824 */ /* 0x040fe400078e00ff */
[----:B------:R-:W-:-:S03]  /*00f0*/  IMAD.HI R5, R5, 0x2, RZ ;  /* 0x0000000205057827 */ /* 0x000fc600078e02ff */
[----:B------:R-:W-:Y:S01]  /*0100*/  IADD3 R2, P0, P1, R6, c[0x0][0x160], R3 ;  /* 0x0000580006027a10 */ /* 0x000fe2000791e003 */
[----:B------:R-:W-:-:S03]  /*0110*/  IMAD.SHL.U32 R7, R0, 0x8, RZ ;  /* 0x0000000800077824 */ /* 0x000fc600078e00ff */
[----:B------:R-:W-:Y:S01]  /*0120*/  IADD3.X R3, R5, c[0x0][0x164], R4, P0, P1 ;  /* 0x0000590005037a10 */ /* 0x000fe200007e2404 */
[C---:B------:R-:W-:Y:S01]  /*0130*/  IMAD.SHL.U32 R5, R0.reuse, 0x20, RZ ;  /* 0x0000002000057824 */ /* 0x040fe200078e00ff */
[CC--:B------:R-:W-:Y:S02]  /*0140*/  LEA R6, P0, R0.reuse, R2.reuse, 0x4 ;  /* 0x0000000200067211 */ /* 0x0c0fe400078020ff */
[----:B------:R-:W-:Y:S02]  /*0150*/  LEA R14, P1, R0, R2, 0x5 ;  /* 0x00000002000e7211 */ /* 0x000fe400078228ff */
[-C--:B------:R-:W-:Y:S02]  /*0160*/  LEA.HI.X.SX32 R7, R7, R3.reuse, 0x1, P0 ;  /* 0x0000000307077211 */ /* 0x080fe400000f0eff */
[----:B------:R-:W-:-:S03]  /*0170*/  LEA.HI.X.SX32 R15, R9, R3, 0x1, P1 ;  /* 0x00000003090f7211 */ /* 0x000fc600008f0eff */
[----:B------:R0:W2:Y:S04]  /*0180*/  LDG.E.U16 R20, [R6.64] ;  /* 0x0000000606147981 */ /* 0x0000a8000c1e1500 */
[----:B0-----:R0:W3:Y:S01]  /*0190*/  LDG.E.U16 R6, [R14.64] ;  /* 0x000000060e067981 */ /* 0x0010e2000c1e1500 */
[CC--:B------:R-:W-:Y:S01]  /*01a0*/  LEA R12, P0, R0.reuse, R2.reuse, 0x6 ;  /* 0x00000002000c7211 */ /* 0x0c0fe200078030ff */
[C---:B------:R-:W-:Y:S01]  /*01b0*/  IMAD R17, R0.reuse, 0x12, RZ ;  /* 0x0000001200117824 */ /* 0x040fe200078e02ff */
[C---:B------:R-:W-:Y:S01]  /*01c0*/  SHF.L.U32 R11, R0.reuse, 0x6, RZ ;  /* 0x00000006000b7819 */ /* 0x040fe200000006ff */
[C---:B------:R-:W-:Y:S01]  /*01d0*/  IMAD R21, R0.reuse, 0x24, RZ ;  /* 0x0000002400157824 */ /* 0x040fe200078e02ff */
[----:B------:R-:W-:Y:S01]  /*01e0*/  LEA.HI.X.SX32 R13, R5, R3, 0x1, P0 ;  /* 0x00000003050d7211 */ /* 0x000fe200000f0eff */
[C---:B------:R-:W-:Y:S01]  /*01f0*/  IMAD R9, R0.reuse, 0x9, RZ ;  /* 0x0000000900097824 */ /* 0x040fe200078e02ff */
[-C--:B------:R-:W-:Y:S01]  /*0200*/  IADD3 R18, P0, R17, R2.reuse, RZ ;  /* 0x0000000211127210 */ /* 0x080fe20007f1e0ff */
[----:B------:R-:W-:Y:S01]  /*0210*/  IMAD R5, R0, 0x48, RZ ;  /* 0x0000004800057824 */ /* 0x000fe200078e02ff */
[----:B------:R-:W-:-:S02]  /*0220*/  IADD3 R8, P1, R21, R2, RZ ;  /* 0x0000000215087210 */ /* 0x000fc40007f3e0ff */
[CC--:B------:R-:W-:Y:S01]  /*0230*/  LEA R10, P2, R0.reuse, R2.reuse, 0x7 ;  /* 0x00000002000a7211 */ /* 0x0c0fe200078438ff */
[C---:B------:R-:W-:Y:S01]  /*0240*/  IMAD R7, R0.reuse, 0xa, RZ ;  /* 0x0000000a00077824 */ /* 0x040fe200078e02ff */
[-C--:B------:R-:W-:Y:S01]  /*0250*/  LEA.HI.X.SX32 R19, R9, R3.reuse, 0x1, P0 ;  /* 0x0000000309137211 */ /* 0x080fe200000f0eff */
[----:B------:R1:W4:Y:S01]  /*0260*/  LDG.E.U16 R25, [R12.64] ;  /* 0x000000060c197981 */ /* 0x000322000c1e1500 */
[-C--:B------:R-:W-:Y:S01]  /*0270*/  LEA.HI.X.SX32 R9, R17, R3.reuse, 0x1, P1 ;  /* 0x0000000311097211 */ /* 0x080fe200008f0eff */
[----:B------:R-:W-:Y:S01]  /*0280*/  IMAD R17, R0, 0x90, RZ ;  /* 0x0000009000117824 */ /* 0x000fe200078e02ff */
[-C--:B------:R-:W-:Y:S01]  /*0290*/  LEA.HI.X.SX32 R11, R11, R3.reuse, 0x1, P2 ;  /* 0x000000030b0b7211 */ /* 0x080fe200010f0eff */
[----:B------:R5:W4:Y:S01]  /*02a0*/  LDG.E.U16 R23, [R18.64] ;  /* 0x0000000612177981 */ /* 0x000b22000c1e1500 */
[-C--:B0-----:R-:W-:Y:S02]  /*02b0*/  IADD3 R14, P2, R5, R2.reuse, RZ ;  /* 0x00000002050e7210 */ /* 0x081fe40007f5e0ff */
[----:B------:R-:W-:Y:S01]  /*02c0*/  IADD3 R4, P1, R17, R2, RZ ;  /* 0x0000000211047210 */ /* 0x000fe20007f3e0ff */
[----:B------:R0:W4:Y:S01]  /*02d0*/  LDG.E.U16 R24, [R10.64] ;  /* 0x000000060a187981 */ /* 0x000122000c1e1500 */
[----:B------:R-:W-:-:S02]  /*02e0*/  LEA.HI.X.SX32 R15, R21, R3, 0x1, P2 ;  /* 0x00000003150f7211 */ /* 0x000fc400010f0eff */
[-C--:B------:R-:W-:Y:S01]  /*02f0*/  LEA.HI.X.SX32 R5, R5, R3.reuse, 0x1, P1 ;  /* 0x0000000305057211 */ /* 0x080fe200008f0eff */
[C---:B------:R-:W-:Y:S01]  /*0300*/  IMAD R21, R0.reuse, 0x5, RZ ;  /* 0x0000000500157824 */ /* 0x040fe200078e02ff */
[----:B------:R5:W4:Y:S04]  /*0310*/  LDG.E.U16 R22, [R8.64] ;  /* 0x0000000608167981 */ /* 0x000b28000c1e1500 */
[----:B------:R5:W4:Y:S01]  /*0320*/  LDG.E.U16 R16, [R14.64] ;  /* 0x000000060e107981 */ /* 0x000b22000c1e1500 */
[----:B0-----:R-:W-:Y:S01]  /*0330*/  IADD3 R10, P0, R7, R2, RZ ;  /* 0x00000002070a7210 */ /* 0x001fe20007f1e0ff */
[C---:B------:R-:W-:Y:S02]  /*0340*/  IMAD R17, R0.reuse, 0x14, RZ ;  /* 0x0000001400117824 */ /* 0x040fe400078e02ff */
[----:B-1----:R-:W-:Y:S01]  /*0350*/  IMAD R13, R0, 0x28, RZ ;  /* 0x00000028000d7824 */ /* 0x002fe200078e02ff */
[----:B-----5:R0:W5:Y:S01]  /*0360*/  LDG.E.U16 R14, [R4.64] ;  /* 0x00000006040e7981 */ /* 0x020162000c1e1500 */
[----:B------:R-:W-:-:S02]  /*0370*/  LEA.HI.X.SX32 R11, R21, R3, 0x1, P0 ;  /* 0x00000003150b7211 */ /* 0x000fc400000f0eff */
[----:B------:R-:W-:-:S04]  /*0380*/  IADD3 R8, P1, R17, R2, RZ ;  /* 0x0000000211087210 */ /* 0x000fc80007f3e0ff */
[----:B------:R-:W-:Y:S01]  /*0390*/  LEA.HI.X.SX32 R9, R7, R3, 0x1, P1 ;  /* 0x0000000307097211 */ /* 0x000fe200008f0eff */
[----:B------:R-:W-:-:S04]  /*03a0*/  IMAD R12, R0, 0x50, RZ ;  /* 0x00000050000c7824 */ /* 0x000fc800078e02ff */
[----:B------:R1:W4:Y:S01]  /*03b0*/  LDG.E.U16 R18, [R8.64] ;  /* 0x0000000608127981 */ /* 0x000322000c1e1500 */
[----:B0-----:R-:W-:-:S04]  /*03c0*/  IADD3 R4, P0, R12, R2, RZ ;  /* 0x000000020c047210 */ /* 0x001fc80007f1e0ff */
[----:B------:R-:W-:-:S05]  /*03d0*/  LEA.HI.X.SX32 R5, R13, R3, 0x1, P0 ;  /* 0x000000030d057211 */ /* 0x000fca00000f0eff */
[----:B------:R-:W4:Y:S04]  /*03e0*/  LDG.E.U16 R28, [R4.64] ;  /* 0x00000006041c7981 */ /* 0x000f28000c1e1500 */
[----:B--2---:R0:W-:Y:S04]  /*03f0*/  STL [R1+0x3a4], R20 ;  /* 0x0003a41401007387 */ /* 0x0041e80000100800 */
[----:B---3--:R2:W-:Y:S04]  /*0400*/  STL [R1+0x398], R6 ;  /* 0x0003980601007387 */ /* 0x0085e80000100800 */
[----:B0-----:R-:W3:Y:S01]  /*0410*/  LDG.E.U16 R20, [R10.64] ;  /* 0x000000060a147981 */ /* 0x001ee2000c1e1500 */
[----:B--2---:R-:W-:-:S04]  /*0420*/  IADD3 R6, P2, R13, R2, RZ ;  /* 0x000000020d067210 */ /* 0x004fc80007f5e0ff */
[----:B------:R-:W-:-:S05]  /*0430*/  LEA.HI.X.SX32 R7, R17, R3, 0x1, P2 ;  /* 0x0000000311077211 */ /* 0x000fca00010f0eff */
[----:B------:R-:W2:Y:S01]  /*0440*/  LDG.E.U16 R19, [R6.64] ;  /* 0x0000000606137981 */ /* 0x000ea2000c1e1500 */
[C---:B-1----:R-:W-:Y:S02]  /*0450*/  IMAD R8, R0.reuse, 0x38, RZ ;  /* 0x0000003800087824 */ /* 0x042fe400078e02ff */
[C---:B------:R-:W-:Y:S02]  /*0460*/  IMAD R9, R0.reuse, 0x70, RZ ;  /* 0x0000007000097824 */ /* 0x040fe400078e02ff */
[C---:B------:R-:W-:Y:S01]  /*0470*/  IMAD R21, R0.reuse, 0x42, RZ ;  /* 0x0000004200157824 */ /* 0x040fe200078e02ff */
[----:B-----5:R-:W-:Y:S04]  /*0480*/  STL [R1+0x37c], R14 ;  /* 0x00037c0e01007387 */ /* 0x020fe80000100800 */
[----:B----4-:R-:W-:Y:S04]  /*0490*/  STL [R1+0x38c], R25 ;  /* 0x00038c1901007387 */ /* 0x010fe80000100800 */
[----:B------:R-:W-:Y:S04]  /*04a0*/  STL [R1+0x380], R24 ;  /* 0x0003801801007387 */ /* 0x000fe80000100800 */
[----:B------:R0:W-:Y:S04]  /*04b0*/  STL [R1+0x3a0], R23 ;  /* 0x0003a01701007387 */ /* 0x0001e80000100800 */
[----:B------:R1:W-:Y:S01]  /*04c0*/  STL [R1+0x394], R22 ;  /* 0x0003941601007387 */ /* 0x0003e20000100800 */
[----:B0-----:R-:W-:-:S03]  /*04d0*/  IMAD R23, R0, 0x62, RZ ;  /* 0x0000006200177824 */ /* 0x001fc600078e02ff */
[----:B------:R-:W-:Y:S01]  /*04e0*/  STL [R1+0x388], R16 ;  /* 0x0003881001007387 */ /* 0x000fe20000100800 */
[----:B-1----:R-:W-:-:S03]  /*04f0*/  IMAD R22, R0, 0x52, RZ ;  /* 0x0000005200167824 */ /* 0x002fc600078e02ff */
[----:B------:R0:W-:Y:S04]  /*0500*/  STL.64 [R1+0x1218], R8 ;  /* 0x0012180801007387 */ /* 0x0001e80000100a00 */
[----:B------:R-:W-:Y:S01]  /*0510*/  STL.64 [R1+0x11f0], R22 ;  /* 0x0011f01601007387 */ /* 0x000fe20000100a00 */
[C---:B------:R-:W-:Y:S02]  /*0520*/  IMAD R17, R0.reuse, 0xa0, RZ ;  /* 0x000000a000117824 */ /* 0x040fe400078e02ff */
[----:B------:R-:W-:-:S03]  /*0530*/  IMAD R29, R0, 0x32, RZ ;  /* 0x00000032001d7824 */ /* 0x000fc600078e02ff */
[----:B0-----:R-:W-:-:S04]  /*0540*/  IADD3 R8, P6, R17, R2, RZ ;  /* 0x0000000211087210 */ /* 0x001fc80007fde0ff */
[----:B------:R-:W-:Y:S01]  /*0550*/  LEA.HI.X.SX32 R9, R12, R3, 0x1, P6 ;  /* 0x000000030c097211 */ /* 0x000fe200030f0eff */
[----:B---3--:R0:W-:Y:S02]  /*0560*/  STL [R1+0x3a8], R20 ;  /* 0x0003a81401007387 */ /* 0x0081e40000100800 */
[----:B0-----:R-:W-:-:S05]  /*0570*/  IMAD.SHL.U32 R20, R0, 0x2, RZ ;  /* 0x0000000200147824 */ /* 0x001fca00078e00ff */
[----:B------:R-:W-:Y:S04]  /*0580*/  STL.64 [R1+0x11f8], R20 ;  /* 0x0011f81401007387 */ /* 0x000fe80000100a00 */
[----:B------:R0:W-:Y:S04]  /*0590*/  STL [R1+0x39c], R18 ;  /* 0x00039c1201007387 */ /* 0x0001e80000100800 */
[----:B--2---:R1:W-:Y:S01]  /*05a0*/  STL [R1+0x390], R19 ;  /* 0x0003901301007387 */ /* 0x0043e20000100800 */
[C---:B0-----:R-:W-:Y:S02]  /*05b0*/  IMAD R18, R0.reuse, 0x1a, RZ ;  /* 0x0000001a00127824 */ /* 0x041fe400078e02ff */
[----:B-1----:R-:W-:-:S05]  /*05c0*/  IMAD R19, R0, 0x34, RZ ;  /* 0x0000003400137824 */ /* 0x002fca00078e02ff */
[----:B------:R0:W-:Y:S02]  /*05d0*/  STL.64 [R1+0x1200], R18 ;  /* 0x0012001201007387 */ /* 0x0001e40000100a00 */
[----:B0-----:R-:W-:-:S05]  /*05e0*/  IMAD R18, R0, 0x84, RZ ;  /* 0x0000008400127824 */ /* 0x001fca00078e02ff */
[----:B------:R-:W-:Y:S04]  /*05f0*/  STL.64 [R1+0x1208], R18 ;  /* 0x0012081201007387 */ /* 0x000fe80000100a00 */
[----:B------:R0:W-:Y:S02]  /*0600*/  STL [R1+0x384], R28 ;  /* 0x0003841c01007387 */ /* 0x0001e40000100800 */
[----:B0-----:R-:W-:-:S05]  /*0610*/  IMAD R28, R0, 0x2a, RZ ;  /* 0x0000002a001c7824 */ /* 0x001fca00078e02ff */
[----:B------:R-:W-:Y:S04]  /*0620*/  STL.64 [R1+0x1210], R28 ;  /* 0x0012101c01007387 */ /* 0x000fe80000100a00 */
[----:B------:R0:W-:Y:S04]  /*0630*/  STL.64 [R1+0x80], R8 ;  /* 0x0000800801007387 */ /* 0x0001e80000100a00 */
[----:B0-----:R-:W2:Y:S01]  /*0640*/  LDL.LU.64 R8, [R1+0x1218] ;  /* 0x0012180001087983 */ /* 0x001ea20000300a00 */
[C---:B------:R-:W-:Y:S02]  /*0650*/  IMAD R5, R0.reuse, 0x30, RZ ;  /* 0x0000003000057824 */ /* 0x040fe400078e02ff */
[----:B------:R-:W-:-:S02]  /*0660*/  IMAD R15, R0, 0xb0, RZ ;  /* 0x000000b0000f7824 */ /* 0x000fc400078e02ff */
[C---:B------:R-:W-:Y:S01]  /*0670*/  IMAD R7, R0.reuse, 0x60, RZ ;  /* 0x0000006000077824 */ /* 0x040fe200078e02ff */
[-C--:B------:R-:W-:Y:S01]  /*0680*/  IADD3 R22, P4, R5, R2.reuse, RZ ;  /* 0x0000000205167210 */ /* 0x080fe20007f9e0ff */
[C---:B------:R-:W-:Y:S01]  /*0690*/  IMAD R13, R0.reuse, 0xc0, RZ ;  /* 0x000000c0000d7824 */ /* 0x040fe200078e02ff */
[----:B------:R-:W-:Y:S01]  /*06a0*/  IADD3 R28, P0, R15, R2, RZ ;  /* 0x000000020f1c7210 */ /* 0x000fe20007f1e0ff */
[C---:B------:R-:W-:Y:S01]  /*06b0*/  IMAD R15, R0.reuse, 0x58, RZ ;  /* 0x00000058000f7824 */ /* 0x040fe200078e02ff */
[----:B------:R-:W-:Y:S01]  /*06c0*/  MOV R12, R22 ;  /* 0x00000016000c7202 */ /* 0x000fe20000000f00 */
[C---:B------:R-:W-:Y:S01]  /*06d0*/  IMAD R17, R0.reuse, 0x18, RZ ;  /* 0x0000001800117824 */ /* 0x040fe200078e02ff */
[----:B------:R0:W-:Y:S01]  /*06e0*/  STL [R1+0x1b0], R22 ;  /* 0x0001b01601007387 */ /* 0x0001e20000100800 */
[----:B------:R-:W-:Y:S01]  /*06f0*/  IADD3 R20, P1, R13, R2, RZ ;  /* 0x000000020d147210 */ /* 0x000fe20007f3e0ff */
[----:B------:R-:W-:Y:S01]  /*0700*/  IMAD.MOV.U32 R13, RZ, RZ, R23 ;  /* 0x000000ffff0d7224 */ /* 0x000fe200078e0017 */
[-C--:B------:R-:W-:Y:S01]  /*0710*/  LEA.HI.X.SX32 R29, R15, R3.reuse, 0x1, P0 ;  /* 0x000000030f1d7211 */ /* 0x080fe200000f0eff */
[----:B------:R-:W-:Y:S01]  /*0720*/  IMAD R14, R0, 0x82, RZ ;  /* 0x00000082000e7824 */ /* 0x000fe200078e02ff */
[----:B------:R-:W-:-:S02]  /*0730*/  LEA.HI.X.SX32 R13, R17, R3, 0x1, P4 ;  /* 0x00000003110d7211 */ /* 0x000fc400020f0eff */
[-C--:B0-----:R-:W-:Y:S01]  /*0740*/  IADD3 R22, P6, R7, R2.reuse, RZ ;  /* 0x0000000207167210 */ /* 0x081fe20007fde0ff */
[C---:B------:R-:W-:Y:S02]  /*0750*/  IMAD R6, R0.reuse, 0xd0, RZ ;  /* 0x000000d000067824 */ /* 0x040fe400078e02ff */
[C---:B------:R-:W-:Y:S01]  /*0760*/  IMAD R16, R0.reuse, 0x92, RZ ;  /* 0x0000009200107824 */ /* 0x040fe200078e02ff */
[----:B------:R-:W-:Y:S01]  /*0770*/  LEA.HI.X.SX32 R23, R5, R3, 0x1, P6 ;  /* 0x0000000305177211 */ /* 0x000fe200030f0eff */
[----:B------:R0:W-:Y:S01]  /*0780*/  STL.64 [R1+0x58], R28 ;  /* 0x0000581c01007387 */ /* 0x0001e20000100a00 */
[----:B------:R-:W-:Y:S01]  /*0790*/  IMAD R11, R0, 0x68, RZ ;  /* 0x00000068000b7824 */ /* 0x000fe200078e02ff */
[-C--:B------:R-:W-:Y:S02]  /*07a0*/  IADD3 R18, P3, R6, R2.reuse, RZ ;  /* 0x0000000206127210 */ /* 0x080fe40007f7e0ff */
[----:B------:R-:W-:Y:S04]  /*07b0*/  STL [R1+0x1b4], R13 ;  /* 0x0001b40d01007387 */ /* 0x000fe80000100800 */
[----:B------:R1:W-:Y:S01]  /*07c0*/  STL.64 [R1+0x128], R22 ;  /* 0x0001281601007387 */ /* 0x0003e20000100a00 */
[----:B0-----:R-:W-:-:S02]  /*07d0*/  IADD3 R28, P0, R14, R2, RZ ;  /* 0x000000020e1c7210 */ /* 0x001fc40007f1e0ff */
[----:B------:R-:W-:Y:S02]  /*07e0*/  IADD3 R14, P4, R16, R2, RZ ;  /* 0x00000002100e7210 */ /* 0x000fe40007f9e0ff */
[-C--:B------:R-:W-:Y:S01]  /*07f0*/  LEA.HI.X.SX32 R21, R7, R3.reuse, 0x1, P1 ;  /* 0x0000000307157211 */ /* 0x080fe200008f0eff */
[C---:B-1----:R-:W-:Y:S01]  /*0800*/  IMAD R22, R0.reuse, 0x1c, RZ ;  /* 0x0000001c00167824 */ /* 0x042fe200078e02ff */
[----:B------:R-:W-:Y:S01]  /*0810*/  LEA.HI.X.SX32 R19, R11, R3, 0x1, P3 ;  /* 0x000000030b137211 */ /* 0x000fe200018f0eff */
[C---:B------:R-:W-:Y:S02]  /*0820*/  IMAD R4, R0.reuse, 0xe0, RZ ;  /* 0x000000e000047824 */ /* 0x040fe400078e02ff */
[----:B------:R-:W-:Y:S01]  /*0830*/  STL.64 [R1+0x30], R20 ;  /* 0x0000301401007387 */ /* 0x000fe20000100a00 */
[----:B------:R-:W-:-:S03]  /*0840*/  IMAD R25, R0, 0xa2, RZ ;  /* 0x000000a200197824 */ /* 0x000fc600078e02ff */
[----:B------:R0:W-:Y:S01]  /*0850*/  STL.64 [R1+0x8], R18 ;  /* 0x0000081201007387 */ /* 0x0001e20000100a00 */
[----:B------:R-:W-:Y:S01]  /*0860*/  IADD3 R4, P2, R4, R2, RZ ;  /* 0x0000000204047210 */ /* 0x000fe20007f5e0ff */
[----:B------:R-:W-:-:S05]  /*0870*/  IMAD R10, R0, 0xf0, RZ ;  /* 0x000000f0000a7824 */ /* 0x000fca00078e02ff */
[-C--:B------:R-:W-:Y:S02]  /*0880*/  IADD3 R6, P5, R10, R2.reuse, RZ ;  /* 0x000000020a067210 */ /* 0x080fe40007fbe0ff */
[----:B0-----:R-:W-:Y:S01]  /*0890*/  IADD3 R18, P3, R25, R2, RZ ;  /* 0x0000000219127210 */ /* 0x001fe20007f7e0ff */
[C---:B------:R-:W-:Y:S02]  /*08a0*/  IMAD R25, R0.reuse, 0x78, RZ ;  /* 0x0000007800197824 */ /* 0x040fe400078e02ff */
[----:B------:R-:W-:-:S03]  /*08b0*/  IMAD R29, R0, 0x41, RZ ;  /* 0x00000041001d7824 */ /* 0x000fc600078e02ff */
[-C--:B------:R-:W-:Y:S02]  /*08c0*/  LEA.HI.X.SX32 R7, R25, R3.reuse, 0x1, P5 ;  /* 0x0000000319077211 */ /* 0x080fe400028f0eff */
[-C--:B------:R-:W-:Y:S02]  /*08d0*/  LEA.HI.X.SX32 R29, R29, R3.reuse, 0x1, P0 ;  /* 0x000000031d1d7211 */ /* 0x080fe400000f0eff */
[-C--:B--2---:R-:W-:Y:S02]  /*08e0*/  IADD3 R16, P6, R8, R2.reuse, RZ ;  /* 0x0000000208107210 */ /* 0x084fe40007fde0ff */
[----:B------:R-:W-:Y:S02]  /*08f0*/  IADD3 R12, P1, R9, R2, RZ ;  /* 0x00000002090c7210 */ /* 0x000fe40007f3e0ff */
[-C--:B------:R-:W-:Y:S02]  /*0900*/  LEA.HI.X.SX32 R17, R22, R3.reuse, 0x1, P6 ;  /* 0x0000000316117211 */ /* 0x080fe400030f0eff */
[----:B------:R-:W-:-:S03]  /*0910*/  LEA.HI.X.SX32 R13, R8, R3, 0x1, P1 ;  /* 0x00000003080d7211 */ /* 0x000fc600008f0eff */
[----:B------:R0:W-:Y:S01]  /*0920*/  STL.64 [R1+0x190], R16 ;  /* 0x0001901001007387 */ /* 0x0001e20000100a00 */
[----:B------:R-:W-:-:S03]  /*0930*/  LEA.HI.X.SX32 R5, R9, R3, 0x1, P2 ;  /* 0x0000000309057211 */ /* 0x000fc600010f0eff */
[----:B------:R1:W-:Y:S01]  /*0940*/  STL.64 [R1+0xf0], R12 ;  /* 0x0000f00c01007387 */ /* 0x0003e20000100a00 */
[----:B0-----:R-:W-:-:S05]  /*0950*/  IMAD R17, R0, 0xd2, RZ ;  /* 0x000000d200117824 */ /* 0x001fca00078e02ff */
[----:B-1----:R-:W-:Y:S01]  /*0960*/  IADD3 R12, P2, R17, R2, RZ ;  /* 0x00000002110c7210 */ /* 0x002fe20007f5e0ff */
[C---:B------:R-:W-:Y:S02]  /*0970*/  IMAD R17, R0.reuse, 0xe2, RZ ;  /* 0x000000e200117824 */ /* 0x040fe400078e02ff */
[----:B------:R-:W-:-:S03]  /*0980*/  IMAD R16, R0, 0x51, RZ ;  /* 0x0000005100107824 */ /* 0x000fc600078e02ff */
[----:B------:R-:W-:Y:S01]  /*0990*/  IADD3 R8, P5, R17, R2, RZ ;  /* 0x0000000211087210 */ /* 0x000fe20007fbe0ff */
[----:B------:R-:W-:Y:S01]  /*09a0*/  IMAD R17, R0, 0x49, RZ ;  /* 0x0000004900117824 */ /* 0x000fe200078e02ff */
[----:B------:R-:W-:Y:S01]  /*09b0*/  STL.64 [R1+0x1190], R4 ;  /* 0x0011900401007387 */ /* 0x000fe20000100a00 */
[----:B------:R-:W-:-:S03]  /*09c0*/  LEA.HI.X.SX32 R19, R16, R3, 0x1, P3 ;  /* 0x0000000310137211 */ /* 0x000fc600018f0eff */
[----:B------:R-:W-:Y:S01]  /*09d0*/  LEA.HI.X.SX32 R15, R17, R3, 0x1, P4 ;  /* 0x00000003110f7211 */ /* 0x000fe200020f0eff */
[----:B------:R-:W-:Y:S04]  /*09e0*/  STL.64 [R1+0x1198], R6 ;  /* 0x0011980601007387 */ /* 0x000fe80000100a00 */
[----:B------:R0:W-:Y:S04]  /*09f0*/  STL.64 [R1+0xc0], R28 ;  /* 0x0000c01c01007387 */ /* 0x0001e80000100a00 */
[----:B0-----:R-:W2:Y:S04]  /*0a00*/  LDL.LU.64 R28, [R1+0x1210] ;  /* 0x00121000011c7983 */ /* 0x001ea80000300a00 */
[----:B------:R-:W-:Y:S04]  /*0a10*/  STL.64 [R1+0xa0], R14 ;  /* 0x0000a00e01007387 */ /* 0x000fe80000100a00 */
[----:B------:R0:W-:Y:S04]  /*0a20*/  STL.64 [R1+0x78], R18 ;  /* 0x0000781201007387 */ /* 0x0001e80000100a00 */
[----:B0-----:R-:W3:Y:S01]  /*0a30*/  LDL.LU.64 R18, [R1+0x1208] ;  /* 0x0012080001127983 */ /* 0x001ee20000300a00 */
[----:B------:R-:W-:-:S02]  /*0a40*/  IMAD R27, R0, 0xb2, RZ ;  /* 0x000000b2001b7824 */ /* 0x000fc400078e02ff */
[C---:B------:R-:W-:Y:S02]  /*0a50*/  IMAD R23, R0.reuse, 0xc2, RZ ;  /* 0x000000c200177824 */ /* 0x040fe400078e02ff */
[C---:B------:R-:W-:Y:S01]  /*0a60*/  IMAD R17, R0.reuse, 0x59, RZ ;  /* 0x0000005900117824 */ /* 0x040fe200078e02ff */
[-C--:B------:R-:W-:Y:S01]  /*0a70*/  IADD3 R20, P6, R27, R2.reuse, RZ ;  /* 0x000000021b147210 */ /* 0x080fe20007fde0ff */
[C---:B------:R-:W-:Y:S01]  /*0a80*/  IMAD R16, R0.reuse, 0x94, RZ ;  /* 0x0000009400107824 */ /* 0x040fe200078e02ff */
[-C--:B------:R-:W-:Y:S01]  /*0a90*/  IADD3 R22, P1, R23, R2.reuse, RZ ;  /* 0x0000000217167210 */ /* 0x080fe20007f3e0ff */
[----:B------:R-:W-:Y:S01]  /*0aa0*/  IMAD R27, R0, 0x61, RZ ;  /* 0x00000061001b7824 */ /* 0x000fe200078e02ff */
[-C--:B------:R-:W-:Y:S02]  /*0ab0*/  LEA.HI.X.SX32 R21, R17, R3.reuse, 0x1, P6 ;  /* 0x0000000311157211 */ /* 0x080fe400030f0eff */
[----:B------:R-:W-:Y:S02]  /*0ac0*/  IADD3 R6, P6, R16, R2, RZ ;  /* 0x0000000210067210 */ /* 0x000fe40007fde0ff */
[----:B------:R-:W-:Y:S01]  /*0ad0*/  LEA.HI.X.SX32 R23, R27, R3, 0x1, P1 ;  /* 0x000000031b177211 */ /* 0x000fe200008f0eff */
[----:B------:R-:W-:-:S02]  /*0ae0*/  IMAD R17, R0, 0xa4, RZ ;  /* 0x000000a400117824 */ /* 0x000fc400078e02ff */
[----:B------:R-:W-:-:S03]  /*0af0*/  IMAD R16, R0, 0x69, RZ ;  /* 0x0000006900107824 */ /* 0x000fc600078e02ff */
[----:B------:R-:W-:Y:S01]  /*0b00*/  IADD3 R4, P1, R17, R2, RZ ;  /* 0x0000000211047210 */ /* 0x000fe20007f3e0ff */
[----:B------:R-:W-:Y:S01]  /*0b10*/  IMAD R17, R0, 0x71, RZ ;  /* 0x0000007100117824 */ /* 0x000fe200078e02ff */
[----:B------:R-:W-:Y:S01]  /*0b20*/  LEA.HI.X.SX32 R13, R16, R3, 0x1, P2 ;  /* 0x00000003100d7211 */ /* 0x000fe200010f0eff */
[----:B------:R-:W-:-:S03]  /*0b30*/  IMAD R26, R0, 0x22, RZ ;  /* 0x00000022001a7824 */ /* 0x000fc600078e02ff */
[----:B------:R-:W-:Y:S02]  /*0b40*/  LEA.HI.X.SX32 R9, R17, R3, 0x1, P5 ;  /* 0x0000000311097211 */ /* 0x000fe400028f0eff */
[----:B---3--:R-:W-:-:S05]  /*0b50*/  IADD3 R18, P3, R18, R2, RZ ;  /* 0x0000000212127210 */ /* 0x008fca0007f7e0ff */
[----:B------:R0:W-:Y:S04]  /*0b60*/  STL [R1+0xb8], R18 ;  /* 0x0000b81201007387 */ /* 0x0001e80000100800 */
[----:B0-----:R-:W3:Y:S04]  /*0b70*/  LDL.LU.64 R18, [R1+0x1200] ;  /* 0x0012000001127983 */ /* 0x001ee80000300a00 */
[----:B------:R0:W-:Y:S04]  /*0b80*/  STL.64 [R1+0x50], R20 ;  /* 0x0000501401007387 */ /* 0x0001e80000100a00 */
[----:B0-----:R-:W4:Y:S04]  /*0b90*/  LDL.LU.64 R20, [R1+0x11f8] ;  /* 0x0011f80001147983 */ /* 0x001f280000300a00 */
[----:B------:R-:W-:Y:S04]  /*0ba0*/  STL [R1+0x98], R6 ;  /* 0x0000980601007387 */ /* 0x000fe80000100800 */
[----:B------:R0:W-:Y:S04]  /*0bb0*/  STL.64 [R1+0x28], R22 ;  /* 0x0000281601007387 */ /* 0x0001e80000100a00 */
[----:B0-----:R-:W5:Y:S01]  /*0bc0*/  LDL.LU.64 R22, [R1+0x11f0] ;  /* 0x0011f00001167983 */ /* 0x001f620000300a00 */
[----:B------:R-:W-:-:S03]  /*0bd0*/  IADD3 R6, P2, R26, R2, RZ ;  /* 0x000000021a067210 */ /* 0x000fc60007f5e0ff */
[----:B------:R-:W-:Y:S04]  /*0be0*/  STL [R1+0x70], R4 ;  /* 0x0000700401007387 */ /* 0x000fe80000100800 */
[----:B------:R0:W-:Y:S04]  /*0bf0*/  STL [R1+0x11e8], R26 ;  /* 0x0011e81a01007387 */ /* 0x0001e80000100800 */
[----:B------:R2:W-:Y:S04]  /*0c00*/  STL.64 [R1], R12 ;  /* 0x0000000c01007387 */ /* 0x0005e80000100a00 */
[----:B0-----:R0:W3:Y:S04]  /*0c10*/  LDL.64 R26, [R1+0x98] ;  /* 0x00009800011a7983 */ /* 0x0010e80000100a00 */
[----:B------:R-:W-:Y:S04]  /*0c20*/  STL.64 [R1+0x1180], R8 ;  /* 0x0011800801007387 */ /* 0x000fe80000100a00 */
[----:B------:R1:W-:Y:S01]  /*0c30*/  STL [R1+0x11ec], R9 ;  /* 0x0011ec0901007387 */ /* 0x0003e20000100800 */
[----:B--2---:R-:W-:-:S03]  /*0c40*/  IADD3 R12, P5, R29, R2, RZ ;  /* 0x000000021d0c7210 */ /* 0x004fc60007fbe0ff */
[----:B-1----:R0:W2:Y:S04]  /*0c50*/  LDL.64 R8, [R1+0xb8] ;  /* 0x0000b80001087983 */ /* 0x0020a80000100a00 */
[----:B------:R1:W-:Y:S04]  /*0c60*/  STL.64 [R1+0x11e0], R28 ;  /* 0x0011e01c01007387 */ /* 0x0003e80000100a00 */
[----:B-1----:R0:W2:Y:S01]  /*0c70*/  LDL.64 R28, [R1+0x70] ;  /* 0x00007000011c7983 */ /* 0x0020a20000100a00 */
[C---:B------:R-:W-:Y:S02]  /*0c80*/  IMAD R10, R0.reuse, 0xf2, RZ ;  /* 0x000000f2000a7824 */ /* 0x040fe400078e02ff */
[----:B------:R-:W-:-:S02]  /*0c90*/  IMAD R17, R0, 0x79, RZ ;  /* 0x0000007900117824 */ /* 0x000fc400078e02ff */
[----:B------:R-:W-:Y:S01]  /*0ca0*/  IMAD R16, R0, 0x11, RZ ;  /* 0x0000001100107824 */ /* 0x000fe200078e02ff */
[-C--:B------:R-:W-:Y:S02]  /*0cb0*/  IADD3 R10, P0, R10, R2.reuse, RZ ;  /* 0x000000020a0a7210 */ /* 0x080fe40007f1e0ff */
[----:B------:R-:W-:Y:S02]  /*0cc0*/  IADD3 R14, P4, R11, R2, RZ ;  /* 0x000000020b0e7210 */ /* 0x000fe40007f9e0ff */
[-C--:B------:R-:W-:Y:S01]  /*0cd0*/  LEA.HI.X.SX32 R11, R17, R3.reuse, 0x1, P0 ;  /* 0x00000003110b7211 */ /* 0x080fe200000f0eff */
[----:B------:R-:W-:Y:S01]  /*0ce0*/  IMAD R17, R0, 0x19, RZ ;  /* 0x0000001900117824 */ /* 0x000fe200078e02ff */
[-C--:B------:R-:W-:Y:S01]  /*0cf0*/  LEA.HI.X.SX32 R7, R16, R3.reuse, 0x1, P2 ;  /* 0x0000000310077211 */ /* 0x080fe200010f0eff */
[C---:B------:R-:W-:Y:S02]  /*0d00*/  IMAD R16, R0.reuse, 0x21, RZ ;  /* 0x0000002100107824 */ /* 0x040fe400078e02ff */
[----:B------:R-:W-:Y:S01]  /*0d10*/  STL.64 [R1+0x1188], R10 ;  /* 0x0011880a01007387 */ /* 0x000fe20000100a00 */
[----:B------:R-:W-:Y:S01]  /*0d20*/  LEA.HI.X.SX32 R13, R17, R3, 0x1, P5 ;  /* 0x00000003110d7211 */ /* 0x000fe200028f0eff */
[----:B------:R-:W-:-:S02]  /*0d30*/  IMAD R17, R0, 0x29, RZ ;  /* 0x0000002900117824 */ /* 0x000fc400078e02ff */
[----:B------:R-:W-:Y:S04]  /*0d40*/  STL [R1+0x11d0], R11 ;  /* 0x0011d00b01007387 */ /* 0x000fe80000100800 */
[----:B------:R5:W-:Y:S01]  /*0d50*/  STL.64 [R1+0x1d0], R6 ;  /* 0x0001d00601007387 */ /* 0x000be20000100a00 */
[----:B------:R-:W-:-:S03]  /*0d60*/  IMAD R24, R0, 0x72, RZ ;  /* 0x0000007200187824 */ /* 0x000fc600078e02ff */
[----:B------:R1:W-:Y:S01]  /*0d70*/  STL.64 [R1+0x1a8], R12 ;  /* 0x0001a80c01007387 */ /* 0x0003e20000100a00 */
[----:B----4-:R-:W-:-:S04]  /*0d80*/  IADD3 R4, P0, R21, R2, RZ ;  /* 0x0000000215047210 */ /* 0x010fc80007f1e0ff */
[----:B------:R-:W-:Y:S01]  /*0d90*/  LEA.HI.X.SX32 R5, R16, R3, 0x1, P0 ;  /* 0x0000000310057211 */ /* 0x000fe200000f0eff */
[----:B------:R-:W-:-:S04]  /*0da0*/  IMAD R16, R0, 0x31, RZ ;  /* 0x0000003100107824 */ /* 0x000fc800078e02ff */
[----:B------:R4:W-:Y:S01]  /*0db0*/  STL.64 [R1+0x178], R4 ;  /* 0x0001780401007387 */ /* 0x0009e20000100a00 */
[-C--:B-----5:R-:W-:Y:S02]  /*0dc0*/  IADD3 R6, P2, R22, R2.reuse, RZ ;  /* 0x0000000216067210 */ /* 0x0a0fe40007f5e0ff */
[-C--:B-1----:R-:W-:Y:S02]  /*0dd0*/  IADD3 R12, P5, R23, R2.reuse, RZ ;  /* 0x00000002170c7210 */ /* 0x082fe40007fbe0ff */
[-C--:B------:R-:W-:Y:S01]  /*0de0*/  LEA.HI.X.SX32 R7, R17, R3.reuse, 0x1, P2 ;  /* 0x0000000311077211 */ /* 0x080fe200010f0eff */
[----:B------:R-:W-:Y:S01]  /*0df0*/  IMAD R17, R0, 0x39, RZ ;  /* 0x0000003900117824 */ /* 0x000fe200078e02ff */
[----:B----4-:R-:W-:Y:S02]  /*0e00*/  IADD3 R4, P0, R24, R2, RZ ;  /* 0x0000000218047210 */ /* 0x010fe40007f1e0ff */
[-C--:B------:R-:W-:Y:S01]  /*0e10*/  LEA.HI.X.SX32 R13, R16, R3.reuse, 0x1, P5 ;  /* 0x00000003100d7211 */ /* 0x080fe200028f0eff */
[----:B------:R1:W-:Y:S01]  /*0e20*/  STL.64 [R1+0x150], R6 ;  /* 0x0001500601007387 */ /* 0x0003e20000100a00 */
[----:B------:R-:W-:Y:S01]  /*0e30*/  LEA.HI.X.SX32 R5, R17, R3, 0x1, P0 ;  /* 0x0000000311057211 */ /* 0x000fe200000f0eff */
[----:B------:R-:W-:-:S02]  /*0e40*/  IMAD R16, R0, 0xb4, RZ ;  /* 0x000000b400107824 */ /* 0x000fc400078e02ff */
[----:B------:R3:W-:Y:S01]  /*0e50*/  STL.64 [R1+0x120], R12 ;  /* 0x0001200c01007387 */ /* 0x0007e20000100a00 */
[----:B------:R-:W-:Y:S01]  /*0e60*/  IMAD R17, R0, 0xd, RZ ;  /* 0x0000000d00117824 */ /* 0x000fe200078e02ff */
[----:B-1----:R-:W-:-:S04]  /*0e70*/  IADD3 R6, P2, R20, R2, RZ ;  /* 0x0000000214067210 */ /* 0x002fc80007f5e0ff */
[-C--:B------:R-:W-:Y:S02]  /*0e80*/  LEA.HI.X.SX32 R7, R0, R3.reuse, 0x1, P2 ;  /* 0x0000000300077211 */ /* 0x080fe400010f0eff */
[-C--:B---3--:R-:W-:Y:S01]  /*0e90*/  IADD3 R12, P5, R18, R2.reuse, RZ ;  /* 0x00000002120c7210 */ /* 0x088fe20007fbe0ff */
[----:B------:R1:W-:Y:S03]  /*0ea0*/  STL.64 [R1+0xe8], R4 ;  /* 0x0000e80401007387 */ /* 0x0003e60000100a00 */
[-C--:B------:R-:W-:Y:S01]  /*0eb0*/  LEA.HI.X.SX32 R13, R17, R3.reuse, 0x1, P5 ;  /* 0x00000003110d7211 */ /* 0x080fe200028f0eff */
[----:B------:R3:W-:Y:S01]  /*0ec0*/  STL.64 [R1+0x228], R6 ;  /* 0x0002280601007387 */ /* 0x0007e20000100a00 */
[C---:B------:R-:W-:Y:S02]  /*0ed0*/  LEA.HI.X.SX32 R15, R19.reuse, R3, 0x1, P4 ;  /* 0x00000003130f7211 */ /* 0x040fe400020f0eff */
[----:B-1----:R-:W-:-:S02]  /*0ee0*/  IADD3 R4, P0, R19, R2, RZ ;  /* 0x0000000213047210 */ /* 0x002fc40007f1e0ff */
[-C--:B---3--:R-:W-:Y:S02]  /*0ef0*/  IADD3 R6, P2, R16, R2.reuse, RZ ;  /* 0x0000000210067210 */ /* 0x088fe40007f5e0ff */
[----:B------:R-:W-:Y:S02]  /*0f00*/  LEA R16, P5, R0, R2, 0x2 ;  /* 0x0000000200107211 */ /* 0x000fe400078a10ff */
[-C--:B------:R-:W-:Y:S02]  /*0f10*/  LEA.HI.X.SX32 R5, R18, R3.reuse, 0x1, P0 ;  /* 0x0000000312057211 */ /* 0x080fe400000f0eff */
[-C--:B------:R-:W-:Y:S01]  /*0f20*/  LEA.HI.X.SX32 R17, R20, R3.reuse, 0x1, P5 ;  /* 0x0000000314117211 */ /* 0x080fe200028f0eff */
[----:B------:R-:W-:Y:S01]  /*0f30*/  STL.64 [R1+0x1e8], R12 ;  /* 0x0001e80c01007387 */ /* 0x000fe20000100a00 */
[----:B--2---:R-:W-:Y:S01]  /*0f40*/  LEA.HI.X.SX32 R9, R21, R3, 0x1, P3 ;  /* 0x0000000315097211 */ /* 0x004fe200018f0eff */
[C---:B------:R-:W-:Y:S02]  /*0f50*/  IMAD R27, R0.reuse, 0x4a, RZ ;  /* 0x0000004a001b7824 */ /* 0x040fe400078e02ff */
[----:B------:R-:W-:Y:S01]  /*0f60*/  STL.64 [R1+0x1a0], R4 ;  /* 0x0001a00401007387 */ /* 0x000fe20000100a00 */
[----:B------:R-:W-:-:S03]  /*0f70*/  IMAD R29, R0, 0x86, RZ ;  /* 0x00000086001d7824 */ /* 0x000fc600078e02ff */
[----:B------:R-:W-:Y:S04]  /*0f80*/  STL.64 [R1+0x108], R14 ;  /* 0x0001080e01007387 */ /* 0x000fe80000100a00 */
[----:B------:R-:W-:Y:S01]  /*0f90*/  STL.64 [R1+0x220], R16 ;  /* 0x0002201001007387 */ /* 0x000fe20000100a00 */
[----:B------:R-:W-:-:S03]  /*0fa0*/  LEA.HI.X.SX32 R27, R27, R3, 0x1, P6 ;  /* 0x000000031b1b7211 */ /* 0x000fc600030f0eff */
[----:B------:R1:W-:Y:S01]  /*0fb0*/  STL [R1+0xbc], R9 ;  /* 0x0000bc0901007387 */ /* 0x0003e20000100800 */
[----:B------:R-:W-:Y:S02]  /*0fc0*/  IADD3 R18, P6, R29, R2, RZ ;  /* 0x000000021d127210 */ /* 0x000fe40007fde0ff */
[----:B------:R-:W-:Y:S01]  /*0fd0*/  LEA.HI.X.SX32 R29, R22, R3, 0x1, P1 ;  /* 0x00000003161d7211 */ /* 0x000fe200008f0eff */
[----:B-1----:R-:W2:Y:S04]  /*0fe0*/  LDL.LU R9, [R1+0x11ec] ;  /* 0x0011ec0001097983 */ /* 0x002ea80000300800 */
[----:B------:R-:W-:Y:S04]  /*0ff0*/  STL [R1+0x9c], R27 ;  /* 0x00009c1b01007387 */ /* 0x000fe80000100800 */
[----:B------:R-:W3:Y:S04]  /*1000*/  LDL.LU R26, [R1+0x11e8] ;  /* 0x0011e800011a7983 */ /* 0x000ee80000300800 */
[----:B------:R1:W-:Y:S04]  /*1010*/  STL [R1+0x74], R29 ;  /* 0x0000741d01007387 */ /* 0x0003e80000100800 */
[----:B-1----:R-:W4:Y:S01]  /*1020*/  LDL.LU.64 R28, [R1+0x11e0] ;  /* 0x0011e000011c7983 */ /* 0x002f220000300a00 */
[----:B------:R-:W-:-:S02]  /*1030*/  IMAD R27, R0, 0x96, RZ ;  /* 0x00000096001b7824 */ /* 0x000fc400078e02ff */
[C---:B------:R-:W-:Y:S02]  /*1040*/  IMAD R8, R0.reuse, 0x5a, RZ ;  /* 0x0000005a00087824 */ /* 0x040fe400078e02ff */
[----:B------:R-:W-:Y:S01]  /*1050*/  IMAD R12, R0, 0xc4, RZ ;  /* 0x000000c4000c7824 */ /* 0x000fe200078e02ff */
[-C--:B------:R-:W-:Y:S02]  /*1060*/  IADD3 R20, P1, R27, R2.reuse, RZ ;  /* 0x000000021b147210 */ /* 0x080fe40007f3e0ff */
[-C--:B------:R-:W-:Y:S01]  /*1070*/  LEA.HI.X.SX32 R7, R8, R3.reuse, 0x1, P2 ;  /* 0x0000000308077211 */ /* 0x080fe200010f0eff */
[----:B------:R-:W-:Y:S01]  /*1080*/  STL [R1+0xb0], R18 ;  /* 0x0000b01201007387 */ /* 0x000fe20000100800 */
[----:B------:R-:W-:Y:S01]  /*1090*/  IADD3 R4, P0, R12, R2, RZ ;  /* 0x000000020c047210 */ /* 0x000fe20007f1e0ff */
[C---:B------:R-:W-:Y:S02]  /*10a0*/  IMAD R27, R0.reuse, 0xb6, RZ ;  /* 0x000000b6001b7824 */ /* 0x040fe400078e02ff */
[C---:B------:R-:W-:Y:S01]  /*10b0*/  IMAD R13, R0.reuse, 0xd4, RZ ;  /* 0x000000d4000d7824 */ /* 0x040fe200078e02ff */
[----:B------:R-:W-:Y:S01]  /*10c0*/  STL [R1+0x90], R20 ;  /* 0x0000901401007387 */ /* 0x000fe20000100800 */
[----:B------:R-:W-:Y:S01]  /*10d0*/  IMAD R15, R0, 0xe4, RZ ;  /* 0x000000e4000f7824 */ /* 0x000fe200078e02ff */
[----:B------:R-:W-:-:S02]  /*10e0*/  LEA.HI.X.SX32 R5, R23, R3, 0x1, P0 ;  /* 0x0000000317057211 */ /* 0x000fc400000f0eff */
[----:B------:R-:W-:Y:S01]  /*10f0*/  STL.64 [R1+0x11d8], R18 ;  /* 0x0011d81201007387 */ /* 0x000fe20000100a00 */
[C---:B------:R-:W-:Y:S01]  /*1100*/  IMAD R17, R0.reuse, 0xf4, RZ ;  /* 0x000000f400117824 */ /* 0x040fe200078e02ff */
[-C--:B------:R-:W-:Y:S02]  /*1110*/  IADD3 R22, P0, R27, R2.reuse, RZ ;  /* 0x000000021b167210 */ /* 0x080fe40007f1e0ff */
[----:B------:R1:W-:Y:S01]  /*1120*/  STL.64 [R1+0x48], R6 ;  /* 0x0000480601007387 */ /* 0x0003e20000100a00 */
[-C--:B------:R-:W-:Y:S01]  /*1130*/  IADD3 R12, P4, R13, R2.reuse, RZ ;  /* 0x000000020d0c7210 */ /* 0x080fe20007f9e0ff */
[C---:B------:R-:W-:Y:S01]  /*1140*/  IMAD R27, R0.reuse, 0x44, RZ ;  /* 0x00000044001b7824 */ /* 0x040fe200078e02ff */
[-C--:B------:R-:W-:Y:S02]  /*1150*/  IADD3 R14, P5, R15, R2.reuse, RZ ;  /* 0x000000020f0e7210 */ /* 0x080fe40007fbe0ff */
[----:B------:R-:W-:Y:S01]  /*1160*/  IADD3 R16, P3, R17, R2, RZ ;  /* 0x0000000211107210 */ /* 0x000fe20007f7e0ff */
[----:B-1----:R-:W-:-:S02]  /*1170*/  IMAD R6, R0, 0xa6, RZ ;  /* 0x000000a600067824 */ /* 0x002fc400078e02ff */
[----:B------:R-:W-:-:S03]  /*1180*/  IMAD R7, R0, 0x6a, RZ ;  /* 0x0000006a00077824 */ /* 0x000fc600078e02ff */
[-C--:B------:R-:W-:Y:S02]  /*1190*/  IADD3 R10, P2, R6, R2.reuse, RZ ;  /* 0x00000002060a7210 */ /* 0x080fe40007f5e0ff */
[-C--:B------:R-:W-:Y:S02]  /*11a0*/  LEA.HI.X.SX32 R13, R7, R3.reuse, 0x1, P4 ;  /* 0x00000003070d7211 */ /* 0x080fe400020f0eff */
[----:B------:R-:W-:Y:S02]  /*11b0*/  IADD3 R18, P4, R27, R2, RZ ;  /* 0x000000021b127210 */ /* 0x000fe40007f9e0ff */
[-C--:B------:R-:W-:Y:S01]  /*11c0*/  LEA.HI.X.SX32 R15, R24, R3.reuse, 0x1, P5 ;  /* 0x00000003180f7211 */ /* 0x080fe200028f0eff */
[----:B------:R-:W-:Y:S01]  /*11d0*/  IMAD R6, R0, 0x15, RZ ;  /* 0x0000001500067824 */ /* 0x000fe200078e02ff */
[----:B--2---:R-:W-:Y:S04]  /*11e0*/  STL.64 [R1+0x11a8], R8 ;  /* 0x0011a80801007387 */ /* 0x004fe80000100a00 */
[----:B------:R1:W-:Y:S04]  /*11f0*/  STL.64 [R1+0x20], R4 ;  /* 0x0000200401007387 */ /* 0x0003e80000100a00 */
[----:B------:R-:W-:Y:S01]  /*1200*/  STL [R1+0x68], R10 ;  /* 0x0000680a01007387 */ /* 0x000fe20000100800 */
[----:B---3--:R-:W-:Y:S01]  /*1210*/  LEA.HI.X.SX32 R19, R26, R3, 0x1, P4 ;  /* 0x000000031a137211 */ /* 0x008fe200020f0eff */
[----:B-1----:R-:W-:-:S02]  /*1220*/  IMAD R5, R0, 0x7a, RZ ;  /* 0x0000007a00057824 */ /* 0x002fc400078e02ff */
[----:B------:R-:W-:Y:S03]  /*1230*/  STL.64 [R1+0x1128], R12 ;  /* 0x0011280c01007387 */ /* 0x000fe60000100a00 */
[----:B------:R-:W-:Y:S01]  /*1240*/  LEA.HI.X.SX32 R17, R5, R3, 0x1, P3 ;  /* 0x0000000305117211 */ /* 0x000fe200018f0eff */
[----:B------:R-:W-:Y:S01]  /*1250*/  STL [R1+0x40], R22 ;  /* 0x0000401601007387 */ /* 0x000fe20000100800 */
[----:B----4-:R-:W-:-:S03]  /*1260*/  IADD3 R20, P5, R28, R2, RZ ;  /* 0x000000021c147210 */ /* 0x010fc60007fbe0ff */
[----:B------:R1:W-:Y:S01]  /*1270*/  STL.64 [R1+0x1130], R14 ;  /* 0x0011300e01007387 */ /* 0x0003e20000100a00 */
[----:B------:R-:W-:-:S03]  /*1280*/  LEA.HI.X.SX32 R21, R6, R3, 0x1, P5 ;  /* 0x0000000306157211 */ /* 0x000fc600028f0eff */
[----:B------:R-:W-:Y:S01]  /*1290*/  STL.64 [R1+0x1138], R16 ;  /* 0x0011381001007387 */ /* 0x000fe20000100a00 */
[----:B------:R-:W-:-:S03]  /*12a0*/  IMAD R4, R0, 0x74, RZ ;  /* 0x0000007400047824 */ /* 0x000fc600078e02ff */
[----:B------:R2:W-:Y:S01]  /*12b0*/  STL.64 [R1+0x170], R18 ;  /* 0x0001701201007387 */ /* 0x0005e20000100a00 */
[C---:B-1----:R-:W-:Y:S02]  /*12c0*/  IMAD R15, R0.reuse, 0x54, RZ ;  /* 0x00000054000f7824 */ /* 0x042fe400078e02ff */
[----:B------:R-:W-:-:S03]  /*12d0*/  IMAD R14, R0, 0x64, RZ ;  /* 0x00000064000e7824 */ /* 0x000fc600078e02ff */
[-C--:B------:R-:W-:Y:S01]  /*12e0*/  IADD3 R8, P3, R15, R2.reuse, RZ ;  /* 0x000000020f087210 */ /* 0x080fe20007f7e0ff */
[----:B--2---:R-:W2:Y:S04]  /*12f0*/  LDL.LU.64 R18, [R1+0x11d8] ;  /* 0x0011d80001127983 */ /* 0x004ea80000300a00 */
[----:B------:R1:W-:Y:S02]  /*1300*/  STL.64 [R1+0x11c0], R14 ;  /* 0x0011c00e01007387 */ /* 0x0003e40000100a00 */
[----:B-1----:R-:W-:Y:S02]  /*1310*/  IMAD.MOV.U32 R15, RZ, RZ, R11 ;  /* 0x000000ffff0f7224 */ /* 0x002fe400078e000b */
[----:B------:R-:W3:Y:S04]  /*1320*/  LDL.LU R11, [R1+0x11d0] ;  /* 0x0011d000010b7983 */ /* 0x000ee80000300800 */
[----:B------:R1:W-:Y:S04]  /*1330*/  STL.64 [R1+0x1c0], R20 ;  /* 0x0001c01401007387 */ /* 0x0003e80000100a00 */
[----:B------:R4:W-:Y:S01]  /*1340*/  STL.64 [R1+0x11b0], R4 ;  /* 0x0011b00401007387 */ /* 0x0009e20000100a00 */
[----:B-1----:R-:W-:-:S03]  /*1350*/  IADD3 R20, P5, R4, R2, RZ ;  /* 0x0000000204147210 */ /* 0x002fc60007fbe0ff */
[----:B----4-:R0:W4:Y:S01]  /*1360*/  LDL.64 R4, [R1+0x90] ;  /* 0x0000900001047983 */ /* 0x0101220000100a00 */
[----:B------:R-:W-:Y:S01]  /*1370*/  MOV R26, R22 ;  /* 0x00000016001a7202 */ /* 0x000fe20000000f00 */
[----:B------:R-:W-:Y:S01]  /*1380*/  IMAD R6, R0, 0xc6, RZ ;  /* 0x000000c600067824 */ /* 0x000fe200078e02ff */
[----:B------:R-:W-:Y:S01]  /*1390*/  IADD3 R22, P4, R14, R2, RZ ;  /* 0x000000020e167210 */ /* 0x000fe20007f9e0ff */
[----:B------:R-:W-:Y:S01]  /*13a0*/  IMAD R16, R0, 0x3a, RZ ;  /* 0x0000003a00107824 */ /* 0x000fe200078e02ff */
[-C--:B------:R-:W-:Y:S01]  /*13b0*/  LEA.HI.X.SX32 R9, R28, R3.reuse, 0x1, P3 ;  /* 0x000000031c097211 */ /* 0x080fe200018f0eff */
[----:B------:R-:W-:Y:S01]  /*13c0*/  IMAD.MOV.U32 R27, RZ, RZ, R23 ;  /* 0x000000ffff1b7224 */ /* 0x000fe200078e0017 */
[-C--:B------:R-:W-:Y:S02]  /*13d0*/  LEA.HI.X.SX32 R23, R29, R3.reuse, 0x1, P4 ;  /* 0x000000031d177211 */ /* 0x080fe400020f0eff */
[----:B------:R-:W-:Y:S01]  /*13e0*/  MOV R14, R10 ;  /* 0x0000000a000e7202 */ /* 0x000fe20000000f00 */
[----:B------:R1:W-:Y:S01]  /*13f0*/  STL.64 [R1+0x148], R8 ;  /* 0x0001480801007387 */ /* 0x0003e20000100a00 */
[----:B------:R-:W-:Y:S01]  /*1400*/  IMAD R10, R0, 0xd6, RZ ;  /* 0x000000d6000a7824 */ /* 0x000fe200078e02ff */
[----:B------:R-:W-:-:S02]  /*1410*/  LEA.HI.X.SX32 R21, R16, R3, 0x1, P5 ;  /* 0x0000000310157211 */ /* 0x000fc400028f0eff */
[----:B------:R5:W-:Y:S04]  /*1420*/  STL.64 [R1+0x118], R22 ;  /* 0x0001181601007387 */ /* 0x000be80000100a00 */
[----:B------:R-:W-:Y:S01]  /*1430*/  STL.64 [R1+0x11b8], R16 ;  /* 0x0011b81001007387 */ /* 0x000fe20000100a00 */
[-C--:B-1----:R-:W-:Y:S01]  /*1440*/  IADD3 R8, P3, R6, R2.reuse, RZ ;  /* 0x0000000206087210 */ /* 0x082fe20007f7e0ff */
[C---:B------:R-:W-:Y:S02]  /*1450*/  IMAD R6, R0.reuse, 0xe6, RZ ;  /* 0x000000e600067824 */ /* 0x040fe400078e02ff */
[----:B------:R1:W-:Y:S01]  /*1460*/  STL.64 [R1+0xe0], R20 ;  /* 0x0000e01401007387 */ /* 0x0003e20000100a00 */
[----:B-----5:R-:W-:Y:S02]  /*1470*/  IMAD R23, R0, 0x43, RZ ;  /* 0x0000004300177824 */ /* 0x020fe400078e02ff */
[----:B-1----:R-:W-:Y:S01]  /*1480*/  IADD3 R20, P5, R6, R2, RZ ;  /* 0x0000000206147210 */ /* 0x002fe20007fbe0ff */
[----:B------:R-:W-:-:S02]  /*1490*/  IMAD R6, R0, 0x18, RZ ;  /* 0x0000001800067824 */ /* 0x000fc400078e02ff */
[C---:B------:R-:W-:Y:S02]  /*14a0*/  IMAD R12, R0.reuse, 0x53, RZ ;  /* 0x00000053000c7824 */ /* 0x040fe400078e02ff */
[----:B------:R-:W-:-:S03]  /*14b0*/  IMAD R22, R0, 0xf6, RZ ;  /* 0x000000f600167824 */ /* 0x000fc600078e02ff */
[-C--:B------:R-:W-:Y:S01]  /*14c0*/  LEA.HI.X.SX32 R15, R12, R3.reuse, 0x1, P2 ;  /* 0x000000030c0f7211 */ /* 0x080fe200010f0eff */
[----:B------:R-:W-:Y:S01]  /*14d0*/  IMAD R12, R0, 0xc, RZ ;  /* 0x0000000c000c7824 */ /* 0x000fe200078e02ff */
[----:B--2---:R-:W-:Y:S02]  /*14e0*/  MOV R28, R18 ;  /* 0x00000012001c7202 */ /* 0x004fe40000000f00 */
[----:B------:R-:W-:Y:S01]  /*14f0*/  IADD3 R18, P4, R10, R2, RZ ;  /* 0x000000020a127210 */ /* 0x000fe20007f9e0ff */
[----:B------:R-:W-:Y:S02]  /*1500*/  IMAD R10, R0, 0x4b, RZ ;  /* 0x0000004b000a7824 */ /* 0x000fe400078e02ff */
[----:B------:R-:W-:Y:S01]  /*1510*/  IMAD.MOV.U32 R29, RZ, RZ, R19 ;  /* 0x000000ffff1d7224 */ /* 0x000fe200078e0013 */
[----:B------:R-:W-:-:S05]  /*1520*/  LEA.HI.X.SX32 R29, R23, R3, 0x1, P6 ;  /* 0x00000003171d7211 */ /* 0x000fca00030f0eff */
[----:B------:R-:W-:Y:S01]  /*1530*/  STL [R1+0xb4], R29 ;  /* 0x0000b41d01007387 */ /* 0x000fe20000100800 */
[-C--:B------:R-:W-:Y:S02]  /*1540*/  IADD3 R22, P6, R22, R2.reuse, RZ ;  /* 0x0000000216167210 */ /* 0x080fe40007fde0ff */
[----:B----4-:R-:W-:Y:S02]  /*1550*/  LEA.HI.X.SX32 R5, R10, R3, 0x1, P1 ;  /* 0x000000030a057211 */ /* 0x010fe400008f0eff */
[----:B------:R-:W-:Y:S01]  /*1560*/  IADD3 R16, P1, R6, R2, RZ ;  /* 0x0000000206107210 */ /* 0x000fe20007f3e0ff */
[----:B------:R-:W-:-:S05]  /*1570*/  IMAD R6, R0, 0x5b, RZ ;  /* 0x0000005b00067824 */ /* 0x000fca00078e02ff */
[-C--:B------:R-:W-:Y:S01]  /*1580*/  LEA.HI.X.SX32 R27, R6, R3.reuse, 0x1, P0 ;  /* 0x00000003061b7211 */ /* 0x080fe200000f0eff */
[----:B------:R-:W-:Y:S01]  /*1590*/  IMAD R6, R0, 0x63, RZ ;  /* 0x0000006300067824 */ /* 0x000fe200078e02ff */
[----:B------:R-:W-:Y:S04]  /*15a0*/  STL [R1+0x94], R5 ;  /* 0x0000940501007387 */ /* 0x000fe80000100800 */
[----:B------:R-:W-:Y:S01]  /*15b0*/  LEA.HI.X.SX32 R9, R6, R3, 0x1, P3 ;  /* 0x0000000306097211 */ /* 0x000fe200018f0eff */
[C---:B------:R-:W-:Y:S01]  /*15c0*/  IMAD R6, R0.reuse, 0x73, RZ ;  /* 0x0000007300067824 */ /* 0x040fe200078e02ff */
[----:B------:R-:W-:Y:S01]  /*15d0*/  STL [R1+0x11cc], R16 ;  /* 0x0011cc1001007387 */ /* 0x000fe20000100800 */
[----:B------:R-:W-:Y:S01]  /*15e0*/  IADD3 R14, P0, R25, R2, RZ ;  /* 0x00000002190e7210 */ /* 0x000fe20007f1e0ff */
[----:B------:R-:W-:-:S02]  /*15f0*/  IMAD R10, R0, 0x58, RZ ;  /* 0x00000058000a7824 */ /* 0x000fc400078e02ff */
[----:B------:R-:W-:Y:S01]  /*1600*/  STL [R1+0x6c], R15 ;  /* 0x00006c0f01007387 */ /* 0x000fe20000100800 */
[----:B------:R-:W-:Y:S01]  /*1610*/  IMAD R25, R0, 0x6b, RZ ;  /* 0x0000006b00197824 */ /* 0x000fe200078e02ff */
[----:B------:R-:W-:Y:S01]  /*1620*/  LEA.HI.X.SX32 R21, R6, R3, 0x1, P5 ;  /* 0x0000000306157211 */ /* 0x000fe200028f0eff */
[----:B------:R-:W-:Y:S01]  /*1630*/  IMAD R6, R0, 0x7b, RZ ;  /* 0x0000007b00067824 */ /* 0x000fe200078e02ff */
[----:B------:R1:W-:Y:S01]  /*1640*/  STL [R1+0x44], R27 ;  /* 0x0000441b01007387 */ /* 0x0003e20000100800 */
[----:B------:R-:W-:-:S03]  /*1650*/  IADD3 R4, P2, R10, R2, RZ ;  /* 0x000000020a047210 */ /* 0x000fc60007f5e0ff */
[----:B------:R2:W-:Y:S01]  /*1660*/  STL.64 [R1+0x18], R8 ;  /* 0x0000180801007387 */ /* 0x0005e20000100a00 */
[-C--:B------:R-:W-:Y:S01]  /*1670*/  LEA.HI.X.SX32 R19, R25, R3.reuse, 0x1, P4 ;  /* 0x0000000319137211 */ /* 0x080fe200020f0eff */
[----:B-1----:R-:W-:Y:S01]  /*1680*/  IMAD R27, R0, 0x88, RZ ;  /* 0x00000088001b7824 */ /* 0x002fe200078e02ff */
[----:B------:R-:W-:Y:S01]  /*1690*/  LEA.HI.X.SX32 R23, R6, R3, 0x1, P6 ;  /* 0x0000000306177211 */ /* 0x000fe200030f0eff */
[C---:B------:R-:W-:Y:S02]  /*16a0*/  IMAD R6, R0.reuse, 0x3, RZ ;  /* 0x0000000300067824 */ /* 0x040fe400078e02ff */
[C---:B--2---:R-:W-:Y:S01]  /*16b0*/  IMAD R8, R0.reuse, 0x6, RZ ;  /* 0x0000000600087824 */ /* 0x044fe200078e02ff */
[-C--:B------:R-:W-:Y:S01]  /*16c0*/  IADD3 R10, P3, R27, R2.reuse, RZ ;  /* 0x000000021b0a7210 */ /* 0x080fe20007f7e0ff */
[----:B------:R-:W-:Y:S01]  /*16d0*/  IMAD R25, R0, 0x16, RZ ;  /* 0x0000001600197824 */ /* 0x000fe200078e02ff */
[----:B------:R1:W-:Y:S02]  /*16e0*/  STL.64 [R1+0x1140], R18 ;  /* 0x0011401201007387 */ /* 0x0003e40000100a00 */
[----:B------:R-:W-:-:S02]  /*16f0*/  IADD3 R26, P4, R8, R2, RZ ;  /* 0x00000002081a7210 */ /* 0x000fc40007f9e0ff */
[----:B------:R-:W-:Y:S02]  /*1700*/  STL [R1+0xa8], R10 ;  /* 0x0000a80a01007387 */ /* 0x000fe40000100800 */
[----:B------:R-:W-:Y:S01]  /*1710*/  LEA.HI.X.SX32 R27, R6, R3, 0x1, P4 ;  /* 0x00000003061b7211 */ /* 0x000fe200020f0eff */
[C---:B------:R-:W-:Y:S01]  /*1720*/  IMAD R6, R0.reuse, 0xb, RZ ;  /* 0x0000000b00067824 */ /* 0x040fe200078e02ff */
[----:B------:R2:W-:Y:S01]  /*1730*/  STL.64 [R1+0x1148], R20 ;  /* 0x0011481401007387 */ /* 0x0005e20000100a00 */
[C---:B------:R-:W-:Y:S02]  /*1740*/  IMAD R29, R0.reuse, 0x26, RZ ;  /* 0x00000026001d7824 */ /* 0x040fe400078e02ff */
[----:B-1----:R-:W-:Y:S01]  /*1750*/  IMAD R18, R0, 0x36, RZ ;  /* 0x0000003600127824 */ /* 0x002fe200078e02ff */
[----:B--2---:R-:W-:Y:S02]  /*1760*/  MOV R20, R10 ;  /* 0x0000000a00147202 */ /* 0x004fe40000000f00 */
[-C--:B------:R-:W-:Y:S01]  /*1770*/  IADD3 R10, P5, R25, R2.reuse, RZ ;  /* 0x00000002190a7210 */ /* 0x080fe20007fbe0ff */
[----:B---3--:R-:W-:Y:S01]  /*1780*/  IMAD.MOV.U32 R21, RZ, RZ, R11 ;  /* 0x000000ffff157224 */ /* 0x008fe200078e000b */
[----:B------:R-:W-:-:S02]  /*1790*/  IADD3 R16, P6, R29, R2, RZ ;  /* 0x000000021d107210 */ /* 0x000fc40007fde0ff */
[-C--:B------:R-:W-:Y:S01]  /*17a0*/  LEA.HI.X.SX32 R11, R6, R3.reuse, 0x1, P5 ;  /* 0x00000003060b7211 */ /* 0x080fe200028f0eff */
[----:B------:R-:W-:Y:S01]  /*17b0*/  IMAD R6, R0, 0x13, RZ ;  /* 0x0000001300067824 */ /* 0x000fe200078e02ff */
[----:B------:R1:W-:Y:S04]  /*17c0*/  STL.64 [R1+0x1150], R22 ;  /* 0x0011501601007387 */ /* 0x0003e80000100a00 */
[----:B------:R-:W-:Y:S01]  /*17d0*/  STL [R1+0x11c8], R18 ;  /* 0x0011c81201007387 */ /* 0x000fe20000100800 */
[----:B------:R-:W-:Y:S01]  /*17e0*/  LEA.HI.X.SX32 R17, R6, R3, 0x1, P6 ;  /* 0x0000000306117211 */ /* 0x000fe200030f0eff */
[----:B------:R-:W-:Y:S02]  /*17f0*/  IMAD R6, R0, 0x1b, RZ ;  /* 0x0000001b00067824 */ /* 0x000fe400078e02ff */
[----:B------:R2:W-:Y:S01]  /*1800*/  STL.64 [R1+0x218], R26 ;  /* 0x0002181a01007387 */ /* 0x0005e20000100a00 */
[----:B-1----:R-:W-:-:S03]  /*1810*/  IADD3 R22, P4, R18, R2, RZ ;  /* 0x0000000212167210 */ /* 0x002fc60007f9e0ff */
[----:B------:R1:W-:Y:S01]  /*1820*/  STL.64 [R1+0x1f8], R10 ;  /* 0x0001f80a01007387 */ /* 0x0003e20000100a00 */
[----:B------:R-:W-:Y:S01]  /*1830*/  IMAD R9, R0, 0x23, RZ ;  /* 0x0000002300097824 */ /* 0x000fe200078e02ff */
[----:B------:R-:W-:Y:S01]  /*1840*/  LEA.HI.X.SX32 R23, R6, R3, 0x1, P4 ;  /* 0x0000000306177211 */ /* 0x000fe200020f0eff */
[C---:B--2---:R-:W-:Y:S01]  /*1850*/  IMAD R27, R0.reuse, 0x46, RZ ;  /* 0x00000046001b7824 */ /* 0x044fe200078e02ff */
[----:B------:R2:W-:Y:S01]  /*1860*/  STL.64 [R1+0x1c8], R16 ;  /* 0x0001c81001007387 */ /* 0x0005e20000100a00 */
[----:B-1----:R-:W-:-:S03]  /*1870*/  IMAD R10, R0, 0x56, RZ ;  /* 0x00000056000a7824 */ /* 0x002fc600078e02ff */
[-C--:B------:R-:W-:Y:S01]  /*1880*/  IADD3 R26, P5, R27, R2.reuse, RZ ;  /* 0x000000021b1a7210 */ /* 0x080fe20007fbe0ff */
[----:B------:R-:W-:Y:S02]  /*1890*/  IMAD R6, R0, 0x2b, RZ ;  /* 0x0000002b00067824 */ /* 0x000fe400078e02ff */
[----:B------:R-:W-:Y:S01]  /*18a0*/  IMAD.MOV.U32 R19, RZ, RZ, R21 ;  /* 0x000000ffff137224 */ /* 0x000fe200078e0015 */
[-C--:B------:R-:W-:Y:S02]  /*18b0*/  LEA.HI.X.SX32 R27, R9, R3.reuse, 0x1, P5 ;  /* 0x00000003091b7211 */ /* 0x080fe400028f0eff */
[----:B--2---:R-:W-:Y:S01]  /*18c0*/  IADD3 R16, P6, R10, R2, RZ ;  /* 0x000000020a107210 */ /* 0x004fe20007fde0ff */
[C---:B------:R-:W-:Y:S02]  /*18d0*/  IMAD R21, R0.reuse, 0x66, RZ ;  /* 0x0000006600157824 */ /* 0x040fe400078e02ff */
[----:B------:R-:W-:Y:S01]  /*18e0*/  IMAD R11, R0, 0x76, RZ ;  /* 0x00000076000b7824 */ /* 0x000fe200078e02ff */
[----:B------:R-:W-:Y:S01]  /*18f0*/  LEA.HI.X.SX32 R17, R6, R3, 0x1, P6 ;  /* 0x0000000306117211 */ /* 0x000fe200030f0eff */
[----:B------:R1:W-:Y:S01]  /*1900*/  STL.64 [R1+0x198], R22 ;  /* 0x0001981601007387 */ /* 0x0003e20000100a00 */
[----:B------:R-:W-:-:S02]  /*1910*/  IMAD R28, R0, 0x33, RZ ;  /* 0x00000033001c7824 */ /* 0x000fc400078e02ff */
[----:B------:R-:W-:Y:S01]  /*1920*/  IMAD R6, R0, 0x3b, RZ ;  /* 0x0000003b00067824 */ /* 0x000fe200078e02ff */
[----:B------:R2:W-:Y:S04]  /*1930*/  STL.64 [R1+0x168], R26 ;  /* 0x0001681a01007387 */ /* 0x0005e80000100a00 */
[----:B------:R3:W-:Y:S01]  /*1940*/  STL.64 [R1+0x140], R16 ;  /* 0x0001401001007387 */ /* 0x0007e20000100a00 */
[-C--:B-1----:R-:W-:Y:S02]  /*1950*/  IADD3 R22, P4, R21, R2.reuse, RZ ;  /* 0x0000000215167210 */ /* 0x082fe40007f9e0ff */
[----:B--2---:R-:W-:Y:S02]  /*1960*/  IADD3 R26, P5, R11, R2, RZ ;  /* 0x000000020b1a7210 */ /* 0x004fe40007fbe0ff */
[----:B------:R-:W-:-:S02]  /*1970*/  LEA.HI.X.SX32 R23, R28, R3, 0x1, P4 ;  /* 0x000000031c177211 */ /* 0x000fc400020f0eff */
[----:B---3--:R-:W-:Y:S02]  /*1980*/  IADD3 R16, P6, R12, R2, RZ ;  /* 0x000000020c107210 */ /* 0x008fe40007fde0ff */
[-C--:B------:R-:W-:Y:S02]  /*1990*/  LEA.HI.X.SX32 R27, R6, R3.reuse, 0x1, P5 ;  /* 0x00000003061b7211 */ /* 0x080fe400028f0eff */
[-C--:B------:R-:W-:Y:S01]  /*19a0*/  LEA.HI.X.SX32 R17, R8, R3.reuse, 0x1, P6 ;  /* 0x0000000308117211 */ /* 0x080fe200030f0eff */
[----:B------:R-:W-:Y:S04]  /*19b0*/  STL.64 [R1+0x110], R22 ;  /* 0x0001101601007387 */ /* 0x000fe80000100a00 */
[----:B------:R-:W-:Y:S04]  /*19c0*/  STL.64 [R1+0xd8], R26 ;  /* 0x0000d81a01007387 */ /* 0x000fe80000100a00 */
[----:B------:R1:W-:Y:S04]  /*19d0*/  STL.64 [R1+0x208], R16 ;  /* 0x0002081001007387 */ /* 0x0003e80000100a00 */
[----:B-1----:R-:W2:Y:S01]  /*19e0*/  LDL.LU R16, [R1+0x11cc] ;  /* 0x0011cc0001107983 */ /* 0x002ea20000300800 */
[----:B------:R-:W-:Y:S01]  /*19f0*/  IMAD R24, R0, 0x2c, RZ ;  /* 0x0000002c00187824 */ /* 0x000fe200078e02ff */
[----:B------:R-:W-:Y:S01]  /*1a00*/  LEA.HI.X.SX32 R17, R12, R3, 0x1, P1 ;  /* 0x000000030c117211 */ /* 0x000fe200008f0eff */
[----:B------:R-:W-:-:S03]  /*1a10*/  IMAD R6, R0, 0xb8, RZ ;  /* 0x000000b800067824 */ /* 0x000fc600078e02ff */
[----:B------:R-:W-:-:S04]  /*1a20*/  IADD3 R26, P5, R24, R2, RZ ;  /* 0x00000002181a7210 */ /* 0x000fc80007fbe0ff */
[-C--:B------:R-:W-:Y:S02]  /*1a30*/  LEA.HI.X.SX32 R27, R25, R3.reuse, 0x1, P5 ;  /* 0x00000003191b7211 */ /* 0x080fe400028f0eff */
[----:B------:R-:W-:Y:S02]  /*1a40*/  LEA.HI.X.SX32 R5, R24, R3, 0x1, P2 ;  /* 0x0000000318057211 */ /* 0x000fe400010f0eff */
[C---:B------:R-:W-:Y:S01]  /*1a50*/  SHF.L.U32 R24, R0.reuse, 0x2, RZ ;  /* 0x0000000200187819 */ /* 0x040fe200000006ff */
[----:B------:R-:W-:Y:S01]  /*1a60*/  IMAD R12, R0, 0x4c, RZ ;  /* 0x0000004c000c7824 */ /* 0x000fe200078e02ff */
[----:B------:R-:W-:Y:S01]  /*1a70*/  MOV R18, R20 ;  /* 0x0000001400127202 */ /* 0x000fe20000000f00 */
[----:B--2---:R1:W-:Y:S04]  /*1a80*/  STL.64 [R1+0x1f0], R16 ;  /* 0x0001f01001007387 */ /* 0x0043e80000100a00 */
[----:B------:R2:W-:Y:S01]  /*1a90*/  STL.64 [R1+0x1b8], R26 ;  /* 0x0001b81a01007387 */ /* 0x0005e20000100a00 */
[-C--:B-1----:R-:W-:Y:S01]  /*1aa0*/  IADD3 R16, P1, R6, R2.reuse, RZ ;  /* 0x0000000206107210 */ /* 0x082fe20007f3e0ff */
[C---:B------:R-:W-:Y:S01]  /*1ab0*/  IMAD R6, R0.reuse, 0x3c, RZ ;  /* 0x0000003c00067824 */ /* 0x040fe200078e02ff */
[----:B--2---:R-:W-:-:S04]  /*1ac0*/  LEA R26, P5, R0, R2, 0x3 ;  /* 0x00000002001a7211 */ /* 0x004fc800078a18ff */
[-C--:B------:R-:W-:Y:S02]  /*1ad0*/  LEA.HI.X.SX32 R15, R6, R3.reuse, 0x1, P0 ;  /* 0x00000003060f7211 */ /* 0x080fe400000f0eff */
[----:B------:R-:W-:Y:S01]  /*1ae0*/  LEA.HI.X.SX32 R27, R24, R3, 0x1, P5 ;  /* 0x00000003181b7211 */ /* 0x000fe200028f0eff */
[----:B------:R-:W-:Y:S04]  /*1af0*/  STL.64 [R1+0x138], R4 ;  /* 0x0001380401007387 */ /* 0x000fe80000100a00 */
[----:B------:R1:W-:Y:S04]  /*1b00*/  STL.64 [R1+0xd0], R14 ;  /* 0x0000d00e01007387 */ /* 0x0003e80000100a00 */
[----:B------:R2:W-:Y:S01]  /*1b10*/  STL.64 [R1+0x210], R26 ;  /* 0x0002101a01007387 */ /* 0x0005e20000100a00 */
[----:B-1----:R-:W-:Y:S01]  /*1b20*/  IADD3 R14, P0, R12, R2, RZ ;  /* 0x000000020c0e7210 */ /* 0x002fe20007f1e0ff */
[----:B--2---:R-:W-:-:S03]  /*1b30*/  IMAD R26, R0, 0x44, RZ ;  /* 0x00000044001a7824 */ /* 0x004fc600078e02ff */
[-C--:B------:R-:W-:Y:S02]  /*1b40*/  LEA.HI.X.SX32 R15, R29, R3.reuse, 0x1, P0 ;  /* 0x000000031d0f7211 */ /* 0x080fe400000f0eff */
[----:B------:R-:W-:-:S05]  /*1b50*/  LEA.HI.X.SX32 R19, R26, R3, 0x1, P3 ;  /* 0x000000031a137211 */ /* 0x000fca00018f0eff */
[----:B------:R-:W-:Y:S04]  /*1b60*/  STL [R1+0xac], R19 ;  /* 0x0000ac1301007387 */ /* 0x000fe80000100800 */
[----:B------:R-:W2:Y:S04]  /*1b70*/  LDL.LU R18, [R1+0x11c8] ;  /* 0x0011c80001127983 */ /* 0x000ea80000300800 */
[----:B------:R1:W-:Y:S04]  /*1b80*/  STL.64 [R1+0x158], R14 ;  /* 0x0001580e01007387 */ /* 0x0003e80000100a00 */
[----:B-1----:R-:W3:Y:S01]  /*1b90*/  LDL.LU.64 R14, [R1+0x11c0] ;  /* 0x0011c000010e7983 */ /* 0x002ee20000300a00 */
[----:B------:R-:W-:-:S05]  /*1ba0*/  IMAD R9, R0, 0x98, RZ ;  /* 0x0000009800097824 */ /* 0x000fca00078e02ff */
[----:B------:R-:W-:Y:S01]  /*1bb0*/  IADD3 R22, P4, R9, R2, RZ ;  /* 0x0000000209167210 */ /* 0x000fe20007f9e0ff */
[C---:B------:R-:W-:Y:S02]  /*1bc0*/  IMAD R9, R0.reuse, 0xa8, RZ ;  /* 0x000000a800097824 */ /* 0x040fe400078e02ff */
[----:B------:R-:W-:-:S03]  /*1bd0*/  IMAD R25, R0, 0xc8, RZ ;  /* 0x000000c800197824 */ /* 0x000fc600078e02ff */
[-C--:B------:R-:W-:Y:S02]  /*1be0*/  IADD3 R8, P6, R9, R2.reuse, RZ ;  /* 0x0000000209087210 */ /* 0x080fe40007fde0ff */
[-C--:B------:R-:W-:Y:S01]  /*1bf0*/  LEA.HI.X.SX32 R23, R12, R3.reuse, 0x1, P4 ;  /* 0x000000030c177211 */ /* 0x080fe200020f0eff */
[C---:B------:R-:W-:Y:S02]  /*1c00*/  IMAD R19, R0.reuse, 0x6c, RZ ;  /* 0x0000006c00137824 */ /* 0x040fe400078e02ff */
[----:B------:R-:W-:Y:S01]  /*1c10*/  IMAD R12, R0, 0x5c, RZ ;  /* 0x0000005c000c7824 */ /* 0x000fe200078e02ff */
[----:B------:R-:W-:Y:S01]  /*1c20*/  IADD3 R4, P2, R25, R2, RZ ;  /* 0x0000000219047210 */ /* 0x000fe20007f5e0ff */
[----:B------:R-:W-:Y:S03]  /*1c30*/  STL.64 [R1+0x88], R22 ;  /* 0x0000881601007387 */ /* 0x000fe60000100a00 */
[----:B------:R-:W-:-:S02]  /*1c40*/  LEA.HI.X.SX32 R17, R12, R3, 0x1, P1 ;  /* 0x000000030c117211 */ /* 0x000fc400008f0eff */
[-C--:B---3--:R-:W-:Y:S02]  /*1c50*/  LEA.HI.X.SX32 R9, R15, R3.reuse, 0x1, P6 ;  /* 0x000000030f097211 */ /* 0x088fe400030f0eff */
[----:B------:R-:W-:-:S03]  /*1c60*/  LEA.HI.X.SX32 R5, R14, R3, 0x1, P2 ;  /* 0x000000030e057211 */ /* 0x000fc600010f0eff */
[----:B------:R1:W-:Y:S04]  /*1c70*/  STL.64 [R1+0x60], R8 ;  /* 0x0000600801007387 */ /* 0x0003e80000100a00 */
[----:B------:R3:W-:Y:S01]  /*1c80*/  STL.64 [R1+0x38], R16 ;  /* 0x0000381001007387 */ /* 0x0007e20000100a00 */
[----:B-1----:R-:W-:-:S04]  /*1c90*/  IADD3 R8, P6, R19, R2, RZ ;  /* 0x0000000213087210 */ /* 0x002fc80007fde0ff */
[----:B--2---:R-:W-:Y:S01]  /*1ca0*/  LEA.HI.X.SX32 R9, R18, R3, 0x1, P6 ;  /* 0x0000000312097211 */ /* 0x004fe200030f0eff */
[----:B---3--:R-:W2:Y:S04]  /*1cb0*/  LDL.LU.64 R16, [R1+0x11b8] ;  /* 0x0011b80001107983 */ /* 0x008ea80000300a00 */
[----:B------:R1:W-:Y:S04]  /*1cc0*/  STL.64 [R1+0x10], R4 ;  /* 0x0000100401007387 */ /* 0x0003e80000100a00 */
[----:B-1----:R-:W3:Y:S04]  /*1cd0*/  LDL.LU.64 R4, [R1+0x11b0] ;  /* 0x0011b00001047983 */ /* 0x002ee80000300a00 */
[----:B------:R1:W-:Y:S04]  /*1ce0*/  STL.64 [R1+0xf8], R8 ;  /* 0x0000f80801007387 */ /* 0x0003e80000100a00 */
[----:B-1----:R-:W4:Y:S01]  /*1cf0*/  LDL.LU.64 R8, [R1+0x11a8] ;  /* 0x0011a80001087983 */ /* 0x002f220000300a00 */
[----:B------:R-:W-:-:S02]  /*1d00*/  IMAD R25, R0, 0xd8, RZ ;  /* 0x000000d800197824 */ /* 0x000fc400078e02ff */
[----:B------:R-:W-:-:S03]  /*1d10*/  IMAD R27, R0, 0xe8, RZ ;  /* 0x000000e8001b7824 */ /* 0x000fc600078e02ff */
[-C--:B------:R-:W-:Y:S01]  /*1d20*/  IADD3 R24, P5, R25, R2.reuse, RZ ;  /* 0x0000000219187210 */ /* 0x080fe20007fbe0ff */
[----:B------:R-:W-:Y:S01]  /*1d30*/  IMAD R20, R0, 0x1c, RZ ;  /* 0x0000001c00147824 */ /* 0x000fe200078e02ff */
[-C--:B------:R-:W-:Y:S02]  /*1d40*/  IADD3 R26, P3, R27, R2.reuse, RZ ;  /* 0x000000021b1a7210 */ /* 0x080fe40007f7e0ff */
[----:B------:R-:W-:Y:S02]  /*1d50*/  LEA.HI.X.SX32 R25, R19, R3, 0x1, P5 ;  /* 0x0000000313197211 */ /* 0x000fe400028f0eff */
[-C--:B------:R-:W-:Y:S01]  /*1d60*/  IADD3 R22, P4, R20, R2.reuse, RZ ;  /* 0x0000000214167210 */ /* 0x080fe20007f9e0ff */
[C---:B------:R-:W-:Y:S02]  /*1d70*/  IMAD R20, R0.reuse, 0xe, RZ ;  /* 0x0000000e00147824 */ /* 0x040fe400078e02ff */
[C---:B------:R-:W-:Y:S01]  /*1d80*/  IMAD R28, R0.reuse, 0xf8, RZ ;  /* 0x000000f8001c7824 */ /* 0x040fe200078e02ff */
[----:B------:R-:W-:Y:S01]  /*1d90*/  IADD3 R18, P5, R7, R2, RZ ;  /* 0x0000000207127210 */ /* 0x000fe20007fbe0ff */
[----:B------:R-:W-:-:S02]  /*1da0*/  IMAD R15, R0, 0x4a, RZ ;  /* 0x0000004a000f7824 */ /* 0x000fc400078e02ff */
[----:B------:R-:W-:Y:S01]  /*1db0*/  IMAD R7, R0, 0x7c, RZ ;  /* 0x0000007c00077824 */ /* 0x000fe200078e02ff */
[-C--:B------:R-:W-:Y:S02]  /*1dc0*/  IADD3 R28, P0, R28, R2.reuse, RZ ;  /* 0x000000021c1c7210 */ /* 0x080fe40007f1e0ff */
[-C--:B------:R-:W-:Y:S02]  /*1dd0*/  LEA.HI.X.SX32 R23, R20, R3.reuse, 0x1, P4 ;  /* 0x0000000314177211 */ /* 0x080fe400020f0eff */
[-C--:B------:R-:W-:Y:S02]  /*1de0*/  IADD3 R14, P2, R15, R2.reuse, RZ ;  /* 0x000000020f0e7210 */ /* 0x080fe40007f5e0ff */
[----:B------:R-:W-:Y:S02]  /*1df0*/  LEA.HI.X.SX32 R29, R7, R3, 0x1, P0 ;  /* 0x00000003071d7211 */ /* 0x000fe400000f0eff */
[----:B--2---:R-:W-:-:S05]  /*1e00*/  IADD3 R16, P1, R16, R2, RZ ;  /* 0x0000000210107210 */ /* 0x004fca0007f3e0ff */
[----:B------:R-:W-:Y:S04]  /*1e10*/  STL [R1+0x188], R16 ;  /* 0x0001881001007387 */ /* 0x000fe80000100800 */
[----:B------:R1:W-:Y:S01]  /*1e20*/  STL.64 [R1+0x10e8], R24 ;  /* 0x0010e81801007387 */ /* 0x0003e20000100a00 */
[----:B---3--:R-:W-:Y:S01]  /*1e30*/  LEA.HI.X.SX32 R27, R4, R3, 0x1, P3 ;  /* 0x00000003041b7211 */ /* 0x008fe200018f0eff */
[----:B------:R-:W-:Y:S01]  /*1e40*/  IMAD R4, R0, 0x7, RZ ;  /* 0x0000000700047824 */ /* 0x000fe200078e02ff */
[----:B----4-:R-:W-:-:S05]  /*1e50*/  IADD3 R8, P6, R8, R2, RZ ;  /* 0x0000000208087210 */ /* 0x010fca0007fde0ff */
[----:B------:R-:W-:Y:S04]  /*1e60*/  STL [R1+0x130], R8 ;  /* 0x0001300801007387 */ /* 0x000fe80000100800 */
[----:B------:R2:W-:Y:S01]  /*1e70*/  STL.64 [R1+0x10f0], R26 ;  /* 0x0010f01a01007387 */ /* 0x0005e20000100a00 */
[----:B-1----:R-:W-:Y:S01]  /*1e80*/  MOV R25, R17 ;  /* 0x0000001100197202 */ /* 0x002fe20000000f00 */
[----:B--2---:R-:W-:Y:S01]  /*1e90*/  IMAD.MOV.U32 R26, RZ, RZ, R8 ;  /* 0x000000ffff1a7224 */ /* 0x004fe200078e0008 */
[-C--:B------:R-:W-:Y:S01]  /*1ea0*/  IADD3 R8, P3, R20, R2.reuse, RZ ;  /* 0x0000000214087210 */ /* 0x080fe20007f7e0ff */
[----:B------:R-:W-:Y:S01]  /*1eb0*/  IMAD R20, R0, 0x1d, RZ ;  /* 0x0000001d00147824 */ /* 0x000fe200078e02ff */
[----:B------:R-:W-:Y:S02]  /*1ec0*/  MOV R27, R9 ;  /* 0x00000009001b7202 */ /* 0x000fe40000000f00 */
[-C--:B------:R-:W-:Y:S01]  /*1ed0*/  LEA.HI.X.SX32 R9, R4, R3.reuse, 0x1, P3 ;  /* 0x0000000304097211 */ /* 0x080fe200018f0eff */
[----:B------:R-:W-:Y:S01]  /*1ee0*/  IMAD R4, R0, 0x25, RZ ;  /* 0x0000002500047824 */ /* 0x000fe200078e02ff */
[-C--:B------:R-:W-:Y:S01]  /*1ef0*/  LEA.HI.X.SX32 R25, R20, R3.reuse, 0x1, P1 ;  /* 0x0000000314197211 */ /* 0x080fe200008f0eff */
[----:B------:R-:W-:Y:S03]  /*1f00*/  STL.64 [R1+0x10f8], R28 ;  /* 0x0010f81c01007387 */ /* 0x000fe60000100a00 */
[----:B------:R-:W-:Y:S01]  /*1f10*/  LEA.HI.X.SX32 R15, R4, R3, 0x1, P2 ;  /* 0x00000003040f7211 */ /* 0x000fe200010f0eff */
[----:B------:R1:W-:Y:S04]  /*1f20*/  STL.64 [R1+0x1e0], R22 ;  /* 0x0001e01601007387 */ /* 0x0003e80000100a00 */
[----:B------:R-:W-:Y:S04]  /*1f30*/  STL.64 [R1+0x200], R8 ;  /* 0x0002000801007387 */ /* 0x000fe80000100a00 */
[----:B------:R2:W-:Y:S04]  /*1f40*/  STL [R1+0x18c], R25 ;  /* 0x00018c1901007387 */ /* 0x0005e80000100800 */
[----:B------:R3:W-:Y:S01]  /*1f50*/  STL.64 [R1+0x160], R14 ;  /* 0x0001600e01007387 */ /* 0x0007e20000100a00 */
[----:B-1----:R-:W-:Y:S01]  /*1f60*/  IADD3 R22, P4, R6, R2, RZ ;  /* 0x0000000206167210 */ /* 0x002fe20007f9e0ff */
[----:B------:R-:W-:-:S02]  /*1f70*/  IMAD R6, R0, 0x9a, RZ ;  /* 0x0000009a00067824 */ /* 0x000fc400078e02ff */
[C---:B--2---:R-:W-:Y:S02]  /*1f80*/  IMAD R25, R0.reuse, 0x35, RZ ;  /* 0x0000003500197824 */ /* 0x044fe400078e02ff */
[----:B---3--:R-:W-:Y:S01]  /*1f90*/  IMAD R14, R0, 0x2d, RZ ;  /* 0x0000002d000e7824 */ /* 0x008fe200078e02ff */
[-C--:B------:R-:W-:Y:S01]  /*1fa0*/  IADD3 R28, P1, R6, R2.reuse, RZ ;  /* 0x00000002061c7210 */ /* 0x080fe20007f3e0ff */
[----:B------:R-:W-:Y:S01]  /*1fb0*/  IMAD.MOV.U32 R24, RZ, RZ, R16 ;  /* 0x000000ffff187224 */ /* 0x000fe200078e0010 */
[-C--:B------:R-:W-:Y:S02]  /*1fc0*/  LEA.HI.X.SX32 R19, R25, R3.reuse, 0x1, P5 ;  /* 0x0000000319137211 */ /* 0x080fe400028f0eff */
[----:B------:R-:W-:Y:S01]  /*1fd0*/  LEA.HI.X.SX32 R27, R14, R3, 0x1, P6 ;  /* 0x000000030e1b7211 */ /* 0x000fe200030f0eff */
[C---:B------:R-:W-:Y:S01]  /*1fe0*/  IMAD R6, R0.reuse, 0x1e, RZ ;  /* 0x0000001e00067824 */ /* 0x040fe200078e02ff */
[----:B------:R-:W-:Y:S01]  /*1ff0*/  IADD3 R16, P0, R5, R2, RZ ;  /* 0x0000000205107210 */ /* 0x000fe20007f1e0ff */
[----:B------:R-:W-:-:S02]  /*2000*/  IMAD R5, R0, 0x8a, RZ ;  /* 0x0000008a00057824 */ /* 0x000fc400078e02ff */
[----:B------:R-:W-:Y:S01]  /*2010*/  STL [R1+0x134], R27 ;  /* 0x0001341b01007387 */ /* 0x000fe20000100800 */
[----:B------:R-:W-:Y:S01]  /*2020*/  IMAD R20, R0, 0x3d, RZ ;  /* 0x0000003d00147824 */ /* 0x000fe200078e02ff */
[-C--:B------:R-:W-:Y:S02]  /*2030*/  LEA.HI.X.SX32 R23, R6, R3.reuse, 0x1, P4 ;  /* 0x0000000306177211 */ /* 0x080fe400020f0eff */
[----:B------:R1:W-:Y:S01]  /*2040*/  STL.64 [R1+0x100], R18 ;  /* 0x0001001201007387 */ /* 0x0003e20000100a00 */
[-C--:B------:R-:W-:Y:S02]  /*2050*/  IADD3 R8, P3, R5, R2.reuse, RZ ;  /* 0x0000000205087210 */ /* 0x080fe40007f7e0ff */
[----:B------:R-:W-:Y:S01]  /*2060*/  LEA.HI.X.SX32 R17, R20, R3, 0x1, P0 ;  /* 0x0000000314117211 */ /* 0x000fe200000f0eff */
[----:B------:R-:W-:Y:S01]  /*2070*/  IMAD R20, R0, 0xf, RZ ;  /* 0x0000000f00147824 */ /* 0x000fe200078e02ff */
[----:B-1----:R-:W-:Y:S01]  /*2080*/  IADD3 R18, P5, R6, R2, RZ ;  /* 0x0000000206127210 */ /* 0x002fe20007fbe0ff */
[----:B------:R-:W-:-:S05]  /*2090*/  IMAD R6, R0, 0x45, RZ ;  /* 0x0000004500067824 */ /* 0x000fca00078e02ff */
[-C--:B------:R-:W-:Y:S01]  /*20a0*/  LEA.HI.X.SX32 R9, R6, R3.reuse, 0x1, P3 ;  /* 0x0000000306097211 */ /* 0x080fe200018f0eff */
[----:B------:R-:W-:Y:S01]  /*20b0*/  IMAD R6, R0, 0x4d, RZ ;  /* 0x0000004d00067824 */ /* 0x000fe200078e02ff */
[-C--:B------:R-:W-:Y:S01]  /*20c0*/  LEA.HI.X.SX32 R19, R20, R3.reuse, 0x1, P5 ;  /* 0x0000000314137211 */ /* 0x080fe200028f0eff */
[----:B------:R-:W-:Y:S03]  /*20d0*/  STL.64 [R1+0xc8], R16 ;  /* 0x0000c81001007387 */ /* 0x000fe60000100a00 */
[----:B------:R-:W-:Y:S01]  /*20e0*/  LEA.HI.X.SX32 R29, R6, R3, 0x1, P1 ;  /* 0x00000003061d7211 */ /* 0x000fe200008f0eff */
[----:B------:R-:W-:Y:S04]  /*20f0*/  STL.64 [R1+0x180], R22 ;  /* 0x0001801601007387 */ /* 0x000fe80000100a00 */
[----:B------:R-:W-:Y:S04]  /*2100*/  STL.64 [R1+0x1d8], R18 ;  /* 0x0001d81201007387 */ /* 0x000fe80000100a00 */
[----:B------:R-:W-:Y:S04]  /*2110*/  STL.64 [R1+0x230], R8 ;  /* 0x0002300801007387 */ /* 0x000fe80000100a00 */
[----:B------:R1:W-:Y:S02]  /*2120*/  STL.64 [R1+0x238], R28 ;  /* 0x0002381c01007387 */ /* 0x0003e40000100a00 */
[----:B-1----:R-:W-:-:S06]  /*2130*/  MOV R29, R13 ;  /* 0x0000000d001d7202 */ /* 0x002fcc0000000f00 */
[----:B------:R-:W2:Y:S01]  /*2140*/  LDG.E.U16 R29, [R2.64] ;  /* 0x00000006021d7981 */ /* 0x000ea2000c1e1500 */
[----:B------:R-:W-:Y:S01]  /*2150*/  IMAD R5, R0, 0xaa, RZ ;  /* 0x000000aa00057824 */ /* 0x000fe200078e02ff */
[-C--:B------:R-:W-:Y:S01]  /*2160*/  IADD3 R16, P0, R12, R2.reuse, RZ ;  /* 0x000000020c107210 */ /* 0x080fe20007f1e0ff */
[C---:B------:R-:W-:Y:S02]  /*2170*/  IMAD R12, R0.reuse, 0xfe, RZ ;  /* 0x000000fe000c7824 */ /* 0x040fe400078e02ff */
[C---:B------:R-:W-:Y:S01]  /*2180*/  IMAD R9, R0.reuse, 0x55, RZ ;  /* 0x0000005500097824 */ /* 0x040fe200078e02ff */
[-C--:B------:R-:W-:Y:S01]  /*2190*/  IADD3 R4, P2, R5, R2.reuse, RZ ;  /* 0x0000000205047210 */ /* 0x080fe20007f5e0ff */
[----:B------:R-:W-:Y:S01]  /*21a0*/  IMAD R15, R0, 0xba, RZ ;  /* 0x000000ba000f7824 */ /* 0x000fe200078e02ff */
[----:B------:R-:W-:Y:S01]  /*21b0*/  IADD3 R24, P5, R12, R2, RZ ;  /* 0x000000020c187210 */ /* 0x000fe20007fbe0ff */
[----:B------:R-:W-:Y:S01]  /*21c0*/  IMAD R12, R0, 0x5d, RZ ;  /* 0x0000005d000c7824 */ /* 0x000fe200078e02ff */
[----:B------:R-:W-:-:S02]  /*21d0*/  LEA.HI.X.SX32 R5, R9, R3, 0x1, P2 ;  /* 0x0000000309057211 */ /* 0x000fc400010f0eff */
[-C--:B------:R-:W-:Y:S01]  /*21e0*/  IADD3 R14, P6, R15, R2.reuse, RZ ;  /* 0x000000020f0e7210 */ /* 0x080fe20007fde0ff */
[----:B------:R-:W-:Y:S02]  /*21f0*/  IMAD R19, R0, 0x2e, RZ ;  /* 0x0000002e00137824 */ /* 0x000fe400078e02ff */
[----:B------:R1:W-:Y:S01]  /*2200*/  STL.64 [R1+0x240], R4 ;  /* 0x0002400401007387 */ /* 0x0003e20000100a00 */
[----:B------:R-:W-:Y:S01]  /*2210*/  LEA.HI.X.SX32 R15, R12, R3, 0x1, P6 ;  /* 0x000000030c0f7211 */ /* 0x000fe200030f0eff */
[----:B------:R-:W-:Y:S01]  /*2220*/  IMAD R12, R0, 0x17, RZ ;  /* 0x00000017000c7824 */ /* 0x000fe200078e02ff */
[----:B------:R-:W-:-:S03]  /*2230*/  IADD3 R8, P2, R19, R2, RZ ;  /* 0x0000000213087210 */ /* 0x000fc60007f5e0ff */
[----:B------:R3:W-:Y:S01]  /*2240*/  STL.64 [R1+0x248], R14 ;  /* 0x0002480e01007387 */ /* 0x0007e20000100a00 */
[C---:B-1----:R-:W-:Y:S01]  /*2250*/  IMAD R5, R0.reuse, 0xea, RZ ;  /* 0x000000ea00057824 */ /* 0x042fe200078e02ff */
[----:B------:R-:W-:Y:S01]  /*2260*/  LEA.HI.X.SX32 R17, R19, R3, 0x1, P0 ;  /* 0x0000000313117211 */ /* 0x000fe200000f0eff */
[----:B------:R-:W-:-:S03]  /*2270*/  IMAD R4, R0, 0x3e, RZ ;  /* 0x0000003e00047824 */ /* 0x000fc600078e02ff */
[-C--:B---3--:R-:W-:Y:S01]  /*2280*/  IADD3 R14, P6, R5, R2.reuse, RZ ;  /* 0x00000002050e7210 */ /* 0x088fe20007fde0ff */
[----:B------:R-:W-:Y:S01]  /*2290*/  IMAD R5, R0, 0xfa, RZ ;  /* 0x000000fa00057824 */ /* 0x000fe200078e02ff */
[-C--:B------:R-:W-:Y:S01]  /*22a0*/  LEA.HI.X.SX32 R9, R12, R3.reuse, 0x1, P2 ;  /* 0x000000030c097211 */ /* 0x080fe200010f0eff */
[----:B------:R1:W-:Y:S01]  /*22b0*/  STL.64 [R1+0x250], R16 ;  /* 0x0002501001007387 */ /* 0x0003e20000100a00 */
[-C--:B------:R-:W-:Y:S02]  /*22c0*/  IADD3 R26, P4, R7, R2.reuse, RZ ;  /* 0x00000002071a7210 */ /* 0x080fe40007f9e0ff */
[-C--:B------:R-:W-:Y:S01]  /*22d0*/  IADD3 R18, P2, R5, R2.reuse, RZ ;  /* 0x0000000205127210 */ /* 0x080fe20007f5e0ff */
[----:B------:R-:W-:Y:S01]  /*22e0*/  IMAD R5, R0, 0x1f, RZ ;  /* 0x0000001f00057824 */ /* 0x000fe200078e02ff */
[C---:B------:R-:W-:Y:S02]  /*22f0*/  LEA.HI.X.SX32 R27, R4.reuse, R3, 0x1, P4 ;  /* 0x00000003041b7211 */ /* 0x040fe400020f0eff */
[----:B-1----:R-:W-:Y:S01]  /*2300*/  IADD3 R16, P0, R4, R2, RZ ;  /* 0x0000000204107210 */ /* 0x002fe20007f1e0ff */
[----:B------:R-:W-:-:S03]  /*2310*/  IMAD R4, R0, 0x9c, RZ ;  /* 0x0000009c00047824 */ /* 0x000fc600078e02ff */
[----:B------:R-:W-:Y:S01]  /*2320*/  LEA.HI.X.SX32 R17, R5, R3, 0x1, P0 ;  /* 0x0000000305117211 */ /* 0x000fe200000f0eff */
[----:B------:R-:W-:Y:S01]  /*2330*/  IMAD R7, R0, 0xca, RZ ;  /* 0x000000ca00077824 */ /* 0x000fe200078e02ff */
[----:B------:R-:W-:Y:S04]  /*2340*/  STL.64 [R1+0x258], R8 ;  /* 0x0002580801007387 */ /* 0x000fe80000100a00 */
[----:B------:R-:W-:Y:S01]  /*2350*/  STL.64 [R1+0x260], R26 ;  /* 0x0002601a01007387 */ /* 0x000fe20000100a00 */
[----:B------:R-:W-:-:S03]  /*2360*/  IADD3 R22, P3, R7, R2, RZ ;  /* 0x0000000207167210 */ /* 0x000fc60007f7e0ff */
[----:B------:R1:W-:Y:S01]  /*2370*/  STL.64 [R1+0x268], R16 ;  /* 0x0002681001007387 */ /* 0x0003e20000100a00 */
[C---:B------:R-:W-:Y:S02]  /*2380*/  IMAD R7, R0.reuse, 0xda, RZ ;  /* 0x000000da00077824 */ /* 0x040fe400078e02ff */
[----:B------:R-:W-:Y:S01]  /*2390*/  IMAD R5, R0, 0x7f, RZ ;  /* 0x0000007f00057824 */ /* 0x000fe200078e02ff */
[-C--:B-1----:R-:W-:Y:S01]  /*23a0*/  IADD3 R16, P0, R4, R2.reuse, RZ ;  /* 0x0000000204107210 */ /* 0x082fe20007f1e0ff */
[----:B------:R-:W-:Y:S01]  /*23b0*/  IMAD R4, R0, 0x65, RZ ;  /* 0x0000006500047824 */ /* 0x000fe200078e02ff */
[----:B------:R-:W-:-:S04]  /*23c0*/  IADD3 R6, P1, R7, R2, RZ ;  /* 0x0000000207067210 */ /* 0x000fc80007f3e0ff */
[-C--:B------:R-:W-:Y:S01]  /*23d0*/  LEA.HI.X.SX32 R23, R4, R3.reuse, 0x1, P3 ;  /* 0x0000000304177211 */ /* 0x080fe200018f0eff */
[----:B------:R-:W-:Y:S01]  /*23e0*/  IMAD R4, R0, 0x6d, RZ ;  /* 0x0000006d00047824 */ /* 0x000fe200078e02ff */
[----:B------:R-:W-:-:S04]  /*23f0*/  LEA.HI.X.SX32 R25, R5, R3, 0x1, P5 ;  /* 0x0000000305197211 */ /* 0x000fc800028f0eff */
[----:B------:R-:W-:Y:S01]  /*2400*/  LEA.HI.X.SX32 R7, R4, R3, 0x1, P1 ;  /* 0x0000000304077211 */ /* 0x000fe200008f0eff */
[----:B------:R1:W-:Y:S01]  /*2410*/  STL.64 [R1+0x270], R24 ;  /* 0x0002701801007387 */ /* 0x0003e20000100a00 */
[----:B------:R-:W-:-:S03]  /*2420*/  IMAD R20, R0, 0x75, RZ ;  /* 0x0000007500147824 */ /* 0x000fc600078e02ff */
[----:B------:R-:W-:Y:S01]  /*2430*/  STL.64 [R1+0x278], R22 ;  /* 0x0002781601007387 */ /* 0x000fe20000100a00 */
[----:B------:R-:W-:-:S03]  /*2440*/  IMAD R12, R0, 0xac, RZ ;  /* 0x000000ac000c7824 */ /* 0x000fc600078e02ff */
[----:B------:R3:W-:Y:S01]  /*2450*/  STL.64 [R1+0x280], R6 ;  /* 0x0002800601007387 */ /* 0x0007e20000100a00 */
[----:B------:R-:W-:Y:S01]  /*2460*/  IMAD R9, R0, 0x8c, RZ ;  /* 0x0000008c00097824 */ /* 0x000fe200078e02ff */
[----:B------:R-:W-:Y:S01]  /*2470*/  LEA.HI.X.SX32 R15, R20, R3, 0x1, P6 ;  /* 0x00000003140f7211 */ /* 0x000fe200030f0eff */
[----:B------:R-:W-:Y:S01]  /*2480*/  IMAD R27, R0, 0x46, RZ ;  /* 0x00000046001b7824 */ /* 0x000fe200078e02ff */
[-C--:B-1----:R-:W-:Y:S01]  /*2490*/  IADD3 R24, P5, R12, R2.reuse, RZ ;  /* 0x000000020c187210 */ /* 0x082fe20007fbe0ff */
[C---:B------:R-:W-:Y:S02]  /*24a0*/  IMAD R12, R0.reuse, 0x4e, RZ ;  /* 0x0000004e000c7824 */ /* 0x040fe400078e02ff */
[C---:B---3--:R-:W-:Y:S01]  /*24b0*/  IMAD R6, R0.reuse, 0x7d, RZ ;  /* 0x0000007d00067824 */ /* 0x048fe200078e02ff */
[----:B------:R-:W-:Y:S01]  /*24c0*/  IADD3 R8, P4, R9, R2, RZ ;  /* 0x0000000209087210 */ /* 0x000fe20007f9e0ff */
[----:B------:R-:W-:-:S03]  /*24d0*/  IMAD R7, R0, 0xdc, RZ ;  /* 0x000000dc00077824 */ /* 0x000fc600078e02ff */
[-C--:B------:R-:W-:Y:S01]  /*24e0*/  LEA.HI.X.SX32 R19, R6, R3.reuse, 0x1, P2 ;  /* 0x0000000306137211 */ /* 0x080fe200010f0eff */
[----:B------:R1:W-:Y:S01]  /*24f0*/  STL.64 [R1+0x288], R14 ;  /* 0x0002880e01007387 */ /* 0x0003e20000100a00 */
[----:B------:R-:W-:Y:S01]  /*2500*/  IMAD R20, R0, 0x27, RZ ;  /* 0x0000002700147824 */ /* 0x000fe200078e02ff */
[-C--:B------:R-:W-:Y:S02]  /*2510*/  LEA.HI.X.SX32 R9, R27, R3.reuse, 0x1, P4 ;  /* 0x000000031b097211 */ /* 0x080fe400020f0eff */
[----:B------:R3:W-:Y:S01]  /*2520*/  STL.64 [R1+0x290], R18 ;  /* 0x0002901201007387 */ /* 0x0007e20000100a00 */
[----:B------:R-:W-:-:S03]  /*2530*/  LEA.HI.X.SX32 R17, R12, R3, 0x1, P0 ;  /* 0x000000030c117211 */ /* 0x000fc600000f0eff */
[----:B------:R4:W-:Y:S01]  /*2540*/  STL.64 [R1+0x298], R8 ;  /* 0x0002980801007387 */ /* 0x0009e20000100a00 */
[-C--:B-1----:R-:W-:Y:S02]  /*2550*/  IADD3 R14, P6, R12, R2.reuse, RZ ;  /* 0x000000020c0e7210 */ /* 0x082fe40007fde0ff */
[----:B---3--:R-:W-:Y:S01]  /*2560*/  IADD3 R18, P2, R7, R2, RZ ;  /* 0x0000000207127210 */ /* 0x008fe20007f5e0ff */
[----:B------:R-:W-:Y:S01]  /*2570*/  IMAD R7, R0, 0xec, RZ ;  /* 0x000000ec00077824 */ /* 0x000fe200078e02ff */
[----:B------:R-:W-:Y:S01]  /*2580*/  LEA.HI.X.SX32 R15, R20, R3, 0x1, P6 ;  /* 0x00000003140f7211 */ /* 0x000fe200030f0eff */
[----:B------:R-:W-:-:S03]  /*2590*/  IMAD R5, R0, 0xbc, RZ ;  /* 0x000000bc00057824 */ /* 0x000fc600078e02ff */
[-C--:B----4-:R-:W-:Y:S01]  /*25a0*/  IADD3 R8, P4, R7, R2.reuse, RZ ;  /* 0x0000000207087210 */ /* 0x090fe20007f9e0ff */
[C---:B------:R-:W-:Y:S01]  /*25b0*/  IMAD R7, R0.reuse, 0xfc, RZ ;  /* 0x000000fc00077824 */ /* 0x040fe200078e02ff */
[----:B------:R1:W-:Y:S01]  /*25c0*/  STL.64 [R1+0x2a0], R14 ;  /* 0x0002a00e01007387 */ /* 0x0003e20000100a00 */
[C---:B------:R-:W-:Y:S01]  /*25d0*/  IMAD R6, R0.reuse, 0x5e, RZ ;  /* 0x0000005e00067824 */ /* 0x040fe200078e02ff */
[-C--:B------:R-:W-:Y:S02]  /*25e0*/  IADD3 R22, P3, R5, R2.reuse, RZ ;  /* 0x0000000205167210 */ /* 0x080fe40007f7e0ff */
[----:B------:R3:W-:Y:S01]  /*25f0*/  STL.64 [R1+0x2a8], R16 ;  /* 0x0002a81001007387 */ /* 0x0007e20000100a00 */
[----:B------:R-:W-:Y:S01]  /*2600*/  IMAD R5, R0, 0xcc, RZ ;  /* 0x000000cc00057824 */ /* 0x000fe200078e02ff */
[----:B------:R-:W-:Y:S01]  /*2610*/  LEA.HI.X.SX32 R25, R10, R3, 0x1, P5 ;  /* 0x000000030a197211 */ /* 0x000fe200028f0eff */
[----:B------:R-:W-:Y:S01]  /*2620*/  IMAD R12, R0, 0x8e, RZ ;  /* 0x0000008e000c7824 */ /* 0x000fe200078e02ff */
[----:B-1----:R-:W-:-:S02]  /*2630*/  IADD3 R14, P6, R6, R2, RZ ;  /* 0x00000002060e7210 */ /* 0x002fc40007fde0ff */
[-C--:B---3--:R-:W-:Y:S01]  /*2640*/  IADD3 R16, P0, R7, R2.reuse, RZ ;  /* 0x0000000207107210 */ /* 0x088fe20007f1e0ff */
[C---:B------:R-:W-:Y:S01]  /*2650*/  IMAD R7, R0.reuse, 0x2f, RZ ;  /* 0x0000002f00077824 */ /* 0x040fe200078e02ff */
[----:B------:R-:W-:Y:S01]  /*2660*/  IADD3 R4, P1, R5, R2, RZ ;  /* 0x0000000205047210 */ /* 0x000fe20007f3e0ff */
[----:B------:R-:W-:-:S03]  /*2670*/  IMAD R10, R0, 0x9e, RZ ;  /* 0x0000009e000a7824 */ /* 0x000fc600078e02ff */
[-C--:B------:R-:W-:Y:S01]  /*2680*/  LEA.HI.X.SX32 R15, R7, R3.reuse, 0x1, P6 ;  /* 0x00000003070f7211 */ /* 0x080fe200030f0eff */
[----:B------:R-:W-:Y:S01]  /*2690*/  STL.64 [R1+0x2b0], R24 ;  /* 0x0002b01801007387 */ /* 0x000fe20000100a00 */
[-C--:B------:R-:W-:Y:S02]  /*26a0*/  IADD3 R12, P5, R12, R2.reuse, RZ ;  /* 0x000000020c0c7210 */ /* 0x080fe40007fbe0ff */
[-C--:B------:R-:W-:Y:S01]  /*26b0*/  LEA.HI.X.SX32 R23, R6, R3.reuse, 0x1, P3 ;  /* 0x0000000306177211 */ /* 0x080fe200018f0eff */
[----:B------:R1:W-:Y:S01]  /*26c0*/  STL.64 [R1+0x2b8], R14 ;  /* 0x0002b80e01007387 */ /* 0x0003e20000100a00 */
[----:B------:R-:W-:Y:S01]  /*26d0*/  LEA.HI.X.SX32 R5, R21, R3, 0x1, P1 ;  /* 0x0000000315057211 */ /* 0x000fe200008f0eff */
[----:B------:R-:W-:Y:S02]  /*26e0*/  IMAD R7, R0, 0xae, RZ ;  /* 0x000000ae00077824 */ /* 0x000fe400078e02ff */
[----:B------:R-:W-:Y:S04]  /*26f0*/  STL [R1+0x2f8], R12 ;  /* 0x0002f80c01007387 */ /* 0x000fe80000100800 */
[----:B------:R-:W-:Y:S01]  /*2700*/  STL.64 [R1+0x2c0], R22 ;  /* 0x0002c01601007387 */ /* 0x000fe20000100a00 */
[----:B-1----:R-:W-:Y:S01]  /*2710*/  IADD3 R14, P6, R10, R2, RZ ;  /* 0x000000020a0e7210 */ /* 0x002fe20007fde0ff */
[----:B------:R-:W-:-:S02]  /*2720*/  IMAD R10, R0, 0x6e, RZ ;  /* 0x0000006e000a7824 */ /* 0x000fc400078e02ff */
[----:B------:R1:W-:Y:S01]  /*2730*/  STL.64 [R1+0x2c8], R4 ;  /* 0x0002c80401007387 */ /* 0x0003e20000100a00 */
[-C--:B------:R-:W-:Y:S01]  /*2740*/  IADD3 R6, P3, R7, R2.reuse, RZ ;  /* 0x0000000207067210 */ /* 0x080fe20007f7e0ff */
[----:B------:R-:W-:Y:S01]  /*2750*/  IMAD R7, R0, 0xce, RZ ;  /* 0x000000ce00077824 */ /* 0x000fe200078e02ff */
[CC--:B------:R-:W-:Y:S02]  /*2760*/  IADD3 R20, P1, R10.reuse, R2.reuse, RZ ;  /* 0x000000020a147210 */ /* 0x0c0fe40007f3e0ff */
[----:B------:R-:W-:Y:S01]  /*2770*/  LEA.HI.X.SX32 R19, R10, R3, 0x1, P2 ;  /* 0x000000030a137211 */ /* 0x000fe200010f0eff */
[C---:B-1----:R-:W-:Y:S01]  /*2780*/  IMAD R5, R0.reuse, 0x37, RZ ;  /* 0x0000003700057824 */ /* 0x042fe200078e02ff */
[----:B------:R-:W-:Y:S01]  /*2790*/  IADD3 R28, P2, R7, R2, RZ ;  /* 0x00000002071c7210 */ /* 0x000fe20007f5e0ff */
[----:B------:R-:W-:-:S03]  /*27a0*/  IMAD R7, R0, 0x7e, RZ ;  /* 0x0000007e00077824 */ /* 0x000fc600078e02ff */
[-C--:B------:R-:W-:Y:S01]  /*27b0*/  LEA.HI.X.SX32 R21, R5, R3.reuse, 0x1, P1 ;  /* 0x0000000305157211 */ /* 0x080fe200008f0eff */
[----:B------:R-:W-:Y:S01]  /*27c0*/  IMAD R13, R0, 0x3f, RZ ;  /* 0x0000003f000d7824 */ /* 0x000fe200078e02ff */
[----:B------:R-:W-:-:S03]  /*27d0*/  LEA.HI.X.SX32 R9, R11, R3, 0x1, P4 ;  /* 0x000000030b097211 */ /* 0x000fc600020f0eff */
[----:B------:R-:W-:Y:S04]  /*27e0*/  STL.64 [R1+0x2d0], R20 ;  /* 0x0002d01401007387 */ /* 0x000fe80000100a00 */
[----:B------:R-:W-:Y:S04]  /*27f0*/  STL [R1+0x11a0], R28 ;  /* 0x0011a01c01007387 */ /* 0x000fe80000100800 */
[----:B------:R1:W-:Y:S01]  /*2800*/  STL.64 [R1+0x2d8], R18 ;  /* 0x0002d81201007387 */ /* 0x0003e20000100a00 */
[----:B------:R-:W-:-:S03]  /*2810*/  LEA.HI.X.SX32 R17, R7, R3, 0x1, P0 ;  /* 0x0000000307117211 */ /* 0x000fc600000f0eff */
[----:B------:R-:W3:Y:S04]  /*2820*/  LDL.LU.64 R24, [R1+0x80] ;  /* 0x0000800001187983 */ /* 0x000ee80000300a00 */
[----:B------:R-:W4:Y:S01]  /*2830*/  LDL.LU.64 R22, [R1+0x58] ;  /* 0x0000580001167983 */ /* 0x000f220000300a00 */
[----:B-1----:R-:W-:-:S03]  /*2840*/  IADD3 R18, P4, R7, R2, RZ ;  /* 0x0000000207127210 */ /* 0x002fc60007f9e0ff */
[----:B------:R-:W5:Y:S01]  /*2850*/  LDL.LU.64 R10, [R1+0x1b0] ;  /* 0x0001b000010a7983 */ /* 0x000f620000300a00 */
[----:B------:R-:W-:-:S03]  /*2860*/  LEA.HI.X.SX32 R19, R13, R3, 0x1, P4 ;  /* 0x000000030d137211 */ /* 0x000fc600020f0eff */
[----:B------:R1:W-:Y:S01]  /*2870*/  STL.64 [R1+0x2e0], R8 ;  /* 0x0002e00801007387 */ /* 0x0003e20000100a00 */
[----:B------:R-:W-:Y:S02]  /*2880*/  IMAD R27, R0, 0x47, RZ ;  /* 0x00000047001b7824 */ /* 0x000fe400078e02ff */
[----:B------:R-:W-:Y:S01]  /*2890*/  IMAD.MOV.U32 R28, RZ, RZ, R12 ;  /* 0x000000ffff1c7224 */ /* 0x000fe200078e000c */
[----:B-1----:R-:W4:Y:S04]  /*28a0*/  LDL.LU.64 R8, [R1+0x128] ;  /* 0x0001280001087983 */ /* 0x002f280000300a00 */
[----:B------:R-:W5:Y:S04]  /*28b0*/  LDL.LU.64 R20, [R1+0x30] ;  /* 0x0000300001147983 */ /* 0x000f680000300a00 */
[----:B------:R1:W-:Y:S04]  /*28c0*/  STL.64 [R1+0x2f0], R18 ;  /* 0x0002f01201007387 */ /* 0x0003e80000100a00 */
[----:B-1----:R-:W5:Y:S04]  /*28d0*/  LDL.LU.64 R18, [R1+0x8] ;  /* 0x0000080001127983 */ /* 0x002f680000300a00 */
[----:B------:R1:W-:Y:S04]  /*28e0*/  STL.64 [R1+0x2e8], R16 ;  /* 0x0002e81001007387 */ /* 0x0003e80000100a00 */
[----:B-1----:R-:W5:Y:S04]  /*28f0*/  LDL.LU.64 R16, [R1+0x190] ;  /* 0x0001900001107983 */ /* 0x002f680000300a00 */
[----:B--2---:R1:W-:Y:S02]  /*2900*/  STL [R1+0x3ac], R29 ;  /* 0x0003ac1d01007387 */ /* 0x0043e40000100800 */
[----:B-1----:R-:W-:-:S05]  /*2910*/  LEA.HI.X.SX32 R29, R27, R3, 0x1, P5 ;  /* 0x000000031b1d7211 */ /* 0x002fca00028f0eff */
[----:B------:R1:W-:Y:S04]  /*2920*/  STL [R1+0x2fc], R29 ;  /* 0x0002fc1d01007387 */ /* 0x0003e80000100800 */
[----:B------:R-:W2:Y:S01]  /*2930*/  LDL.LU R28, [R1+0x11a0] ;  /* 0x0011a000011c7983 */ /* 0x000ea20000300800 */
[C---:B------:R-:W-:Y:S02]  /*2940*/  IMAD R5, R0.reuse, 0xee, RZ ;  /* 0x000000ee00057824 */ /* 0x040fe400078e02ff */
[C---:B------:R-:W-:Y:S02]  /*2950*/  IMAD R4, R0.reuse, 0xbe, RZ ;  /* 0x000000be00047824 */ /* 0x040fe400078e02ff */
[C---:B------:R-:W-:Y:S02]  /*2960*/  IMAD R12, R0.reuse, 0xde, RZ ;  /* 0x000000de000c7824 */ /* 0x040fe400078e02ff */
[C---:B------:R-:W-:Y:S01]  /*2970*/  IMAD R15, R0.reuse, 0x4f, RZ ;  /* 0x0000004f000f7824 */ /* 0x040fe200078e02ff */
[-C--:B------:R-:W-:Y:S01]  /*2980*/  IADD3 R26, P0, R5, R2.reuse, RZ ;  /* 0x00000002051a7210 */ /* 0x080fe20007f1e0ff */
[----:B------:R-:W-:Y:S01]  /*2990*/  IMAD R7, R0, 0x57, RZ ;  /* 0x0000005700077824 */ /* 0x000fe200078e02ff */
[-C--:B------:R-:W-:Y:S01]  /*29a0*/  IADD3 R4, P1, R4, R2.reuse, RZ ;  /* 0x0000000204047210 */ /* 0x080fe20007f3e0ff */
[----:B------:R-:W-:Y:S01]  /*29b0*/  IMAD R5, R0, 0x5f, RZ ;  /* 0x0000005f00057824 */ /* 0x000fe200078e02ff */
[----:B------:R-:W-:Y:S01]  /*29c0*/  IADD3 R12, P4, R12, R2, RZ ;  /* 0x000000020c0c7210 */ /* 0x000fe20007f9e0ff */
[C---:B------:R-:W-:Y:S01]  /*29d0*/  IMAD R13, R0.reuse, 0x67, RZ ;  /* 0x00000067000d7824 */ /* 0x040fe200078e02ff */
[-C--:B------:R-:W-:Y:S01]  /*29e0*/  LEA.HI.X.SX32 R15, R15, R3.reuse, 0x1, P6 ;  /* 0x000000030f0f7211 */ /* 0x080fe200030f0eff */
[C---:B------:R-:W-:Y:S01]  /*29f0*/  IMAD R2, R0.reuse, 0x6f, RZ ;  /* 0x0000006f00027824 */ /* 0x040fe200078e02ff */
[-C--:B------:R-:W-:Y:S01]  /*2a00*/  LEA.HI.X.SX32 R7, R7, R3.reuse, 0x1, P3 ;  /* 0x0000000307077211 */ /* 0x080fe200018f0eff */
[----:B------:R-:W-:Y:S01]  /*2a10*/  IMAD R0, R0, 0x77, RZ ;  /* 0x0000007700007824 */ /* 0x000fe200078e02ff */
[-C--:B------:R-:W-:Y:S01]  /*2a20*/  LEA.HI.X.SX32 R5, R5, R3.reuse, 0x1, P1 ;  /* 0x0000000305057211 */ /* 0x080fe200008f0eff */
[----:B------:R0:W-:Y:S01]  /*2a30*/  STL.64 [R1+0x300], R14 ;  /* 0x0003000e01007387 */ /* 0x0001e20000100a00 */
[----:B-1----:R-:W-:-:S02]  /*2a40*/  LEA.HI.X.SX32 R29, R13, R3, 0x1, P2 ;  /* 0x000000030d1d7211 */ /* 0x002fc400010f0eff */
[-C--:B------:R-:W-:Y:S02]  /*2a50*/  LEA.HI.X.SX32 R13, R2, R3.reuse, 0x1, P4 ;  /* 0x00000003020d7211 */ /* 0x080fe400020f0eff */
[----:B------:R-:W-:Y:S01]  /*2a60*/  LEA.HI.X.SX32 R27, R0, R3, 0x1, P0 ;  /* 0x00000003001b7211 */ /* 0x000fe200000f0eff */
[----:B0-----:R-:W2:Y:S04]  /*2a70*/  LDL.LU.64 R14, [R1+0xf0] ;  /* 0x0000f000010e7983 */ /* 0x001ea80000300a00 */
[----:B------:R0:W-:Y:S04]  /*2a80*/  STL.64 [R1+0x308], R6 ;  /* 0x0003080601007387 */ /* 0x0001e80000100a00 */
[----:B0-----:R-:W2:Y:S04]  /*2a90*/  LDL.LU.64 R6, [R1+0x1198] ;  /* 0x0011980001067983 */ /* 0x001ea80000300a00 */
[----:B------:R0:W-:Y:S04]  /*2aa0*/  STL.64 [R1+0x310], R4 ;  /* 0x0003100401007387 */ /* 0x0001e80000100a00 */
[----:B0-----:R-:W2:Y:S04]  /*2ab0*/  LDL.LU.64 R4, [R1+0x1190] ;  /* 0x0011900001047983 */ /* 0x001ea80000300a00 */
[----:B------:R0:W-:Y:S04]  /*2ac0*/  STL.64 [R1+0x320], R12 ;  /* 0x0003200c01007387 */ /* 0x0001e80000100a00 */
[----:B0-----:R-:W2:Y:S04]  /*2ad0*/  LDL.LU.64 R12, [R1+0xc0] ;  /* 0x0000c000010c7983 */ /* 0x001ea80000300a00 */
[----:B---3--:R0:W3:Y:S04]  /*2ae0*/  LDG.E.U16 R3, [R24.64] ;  /* 0x0000000618037981 */ /* 0x0080e8000c1e1500 */
[----:B----4-:R1:W4:Y:S04]  /*2af0*/  LDG.E.U16 R0, [R8.64] ;  /* 0x0000000608007981 */ /* 0x010328000c1e1500 */
[----:B-----5:R-:W5:Y:S04]  /*2b00*/  LDG.E.U16 R21, [R20.64] ;  /* 0x0000000614157981 */ /* 0x020f68000c1e1500 */
[----:B------:R-:W3:Y:S04]  /*2b10*/  LDG.E.U16 R19, [R18.64] ;  /* 0x0000000612137981 */ /* 0x000ee8000c1e1500 */
[----:B------:R0:W3:Y:S04]  /*2b20*/  LDG.E.U16 R16, [R16.64] ;  /* 0x0000000610107981 */ /* 0x0000e8000c1e1500 */
[----:B--2---:R2:W-:Y:S04]  /*2b30*/  STL.64 [R1+0x318], R28 ;  /* 0x0003181c01007387 */ /* 0x0045e80000100a00 */
[----:B------:R0:W-:Y:S04]  /*2b40*/  STL.64 [R1+0x328], R26 ;  /* 0x0003281a01007387 */ /* 0x0001e80000100a00 */
[----:B--2---:R2:W3:Y:S04]  /*2b50*/  LDG.E.U16 R29, [R10.64] ;  /* 0x000000060a1d7981 */ /* 0x0044e8000c1e1500 */
[----:B------:R0:W3:Y:S04]  /*2b60*/  LDG.E.U16 R28, [R22.64] ;  /* 0x00000006161c7981 */ /* 0x0000e8000c1e1500 */
[----:B--2---:R-:W2:Y:S04]  /*2b70*/  LDL.LU.64 R10, [R1+0xa0] ;  /* 0x0000a000010a7983 */ /* 0x004ea80000300a00 */
[----:B-1----:R-:W2:Y:S04]  /*2b80*/  LDL.LU.64 R8, [R1+0x78] ;  /* 0x0000780001087983 */ /* 0x002ea80000300a00 */
[----:B0-----:R-:W2:Y:S04]  /*2b90*/  LDL.LU.64 R26, [R1+0x28] ;  /* 0x00002800011a7983 */ /* 0x001ea80000300a00 */
[----:B------:R-:W3:Y:S04]  /*2ba0*/  LDL.LU.64 R24, [R1] ;  /* 0x0000000001187983 */ /* 0x000ee80000300a00 */
[----:B------:R-:W3:Y:S04]  /*2bb0*/  LDL.LU.64 R22, [R1+0xe8] ;  /* 0x0000e80001167983 */ /* 0x000ee80000300a00 */
[----:B------:R0:W4:Y:S04]  /*2bc0*/  LDG.E.U16 R17, [R14.64] ;  /* 0x000000060e117981 */ /* 0x000128000c1e1500 */
[----:B0-----:R0:W4:Y:S04]  /*2bd0*/  LDG.E.U16 R15, [R6.64] ;  /* 0x00000006060f7981 */ /* 0x001128000c1e1500 */
[----:B------:R1:W4:Y:S04]  /*2be0*/  LDG.E.U16 R14, [R4.64] ;  /* 0x00000006040e7981 */ /* 0x000328000c1e1500 */
[----:B--2---:R-:W2:Y:S04]  /*2bf0*/  LDG.E.U16 R27, [R26.64] ;  /* 0x000000061a1b7981 */ /* 0x004ea8000c1e1500 */
[----:B---3--:R3:W-:Y:S04]  /*2c00*/  STL.64 [R1+0x1158], R22 ;  /* 0x0011581601007387 */ /* 0x0087e80000100a00 */
[----:B---3--:R-:W3:Y:S04]  /*2c10*/  LDL.LU.64 R22, [R1+0x120] ;  /* 0x0001200001167983 */ /* 0x008ee80000300a00 */
        /* <DEDUP_REMOVED lines=8> */
[----:B------:R0:W-:Y:S04]  /*2ca0*/  STL [R1+0x378], R3 ;  /* 0x0003780301007387 */ /* 0x0001e80000100800 */
[----:B0-----:R-:W2:Y:S04]  /*2cb0*/  LDL.LU.64 R2, [R1+0x108] ;  /* 0x0001080001027983 */ /* 0x001ea80000300a00 */
[----:B------:R-:W-:Y:S04]  /*2cc0*/  STL [R1+0x370], R29 ;  /* 0x0003701d01007387 */ /* 0x000fe80000100800 */
[----:B------:R0:W-:Y:S04]  /*2cd0*/  STL [R1+0x374], R28 ;  /* 0x0003741c01007387 */ /* 0x0001e80000100800 */
[----:B0-----:R-:W3:Y:S04]  /*2ce0*/  LDL.LU.64 R28, [R1+0x220] ;  /* 0x00022000011c7983 */ /* 0x001ee80000300a00 */
[----:B-1----:R-:W3:Y:S04]  /*2cf0*/  LDL.LU.64 R4, [R1+0x1a0] ;  /* 0x0001a00001047983 */ /* 0x002ee80000300a00 */
[----:B------:R-:W3:Y:S04]  /*2d00*/  LDL.LU.64 R6, [R1+0x50] ;  /* 0x0000500001067983 */ /* 0x000ee80000300a00 */
[----:B----4-:R0:W-:Y:S04]  /*2d10*/  STL [R1+0x36c], R0 ;  /* 0x00036c0001007387 */ /* 0x0101e80000100800 */
[----:B0-----:R0:W4:Y:S04]  /*2d20*/  LDG.E.U16 R0, [R12.64] ;  /* 0x000000060c007981 */ /* 0x001128000c1e1500 */
[----:B-----5:R1:W-:Y:S04]  /*2d30*/  STL [R1+0x368], R21 ;  /* 0x0003681501007387 */ /* 0x0203e80000100800 */
[----:B-1----:R-:W5:Y:S04]  /*2d40*/  LDL.LU.64 R20, [R1+0xb8] ;  /* 0x0000b80001147983 */ /* 0x002f680000300a00 */
[----:B------:R1:W-:Y:S04]  /*2d50*/  STL [R1+0x364], R19 ;  /* 0x0003641301007387 */ /* 0x0003e80000100800 */
[----:B-1----:R-:W5:Y:S04]  /*2d60*/  LDL.LU.64 R18, [R1+0x98] ;  /* 0x0000980001127983 */ /* 0x002f680000300a00 */
[----:B------:R-:W-:Y:S04]  /*2d70*/  STL [R1+0x35c], R17 ;  /* 0x00035c1101007387 */ /* 0x000fe80000100800 */
[----:B------:R1:W-:Y:S04]  /*2d80*/  STL [R1+0x360], R16 ;  /* 0x0003601001007387 */ /* 0x0003e80000100800 */
[----:B-1----:R-:W5:Y:S04]  /*2d90*/  LDL.LU.64 R16, [R1+0x70] ;  /* 0x0000700001107983 */ /* 0x002f680000300a00 */
[----:B------:R-:W-:Y:S04]  /*2da0*/  STL [R1+0x354], R15 ;  /* 0x0003540f01007387 */ /* 0x000fe80000100800 */
[----:B------:R1:W-:Y:S04]  /*2db0*/  STL [R1+0x358], R14 ;  /* 0x0003580e01007387 */ /* 0x0003e80000100800 */
[----:B-1----:R-:W5:Y:S04]  /*2dc0*/  LDL.LU.64 R14, [R1+0x48] ;  /* 0x00004800010e7983 */ /* 0x002f680000300a00 */
[----:B0-----:R-:W5:Y:S04]  /*2dd0*/  LDL.LU.64 R12, [R1+0x20] ;  /* 0x00002000010c7983 */ /* 0x001f680000300a00 */
[----:B--2---:R-:W2:Y:S04]  /*2de0*/  LDG.E.U16 R3, [R2.64] ;  /* 0x0000000602037981 */ /* 0x004ea8000c1e1500 */
[----:B---3--:R-:W3:Y:S04]  /*2df0*/  LDG.E.U16 R5, [R4.64] ;  /* 0x0000000604057981 */ /* 0x008ee8000c1e1500 */
[----:B------:R-:W2:Y:S04]  /*2e00*/  LDG.E.U16 R7, [R6.64] ;  /* 0x0000000606077981 */ /* 0x000ea8000c1e1500 */
[----:B----4-:R0:W-:Y:S04]  /*2e10*/  STL [R1+0x350], R0 ;  /* 0x0003500001007387 */ /* 0x0101e80000100800 */
[----:B0-----:R0:W4:Y:S04]  /*2e20*/  LDG.E.U16 R0, [R10.64] ;  /* 0x000000060a007981 */ /* 0x001128000c1e1500 */
[----:B0-----:R-:W2:Y:S04]  /*2e30*/  LDL.LU.64 R10, [R1+0x1188] ;  /* 0x00118800010a7983 */ /* 0x001ea80000300a00 */
[----:B----4-:R0:W-:Y:S04]  /*2e40*/  STL [R1+0x34c], R0 ;  /* 0x00034c0001007387 */ /* 0x0101e80000100800 */
[----:B0-----:R0:W4:Y:S04]  /*2e50*/  LDG.E.U16 R0, [R8.64] ;  /* 0x0000000608007981 */ /* 0x001128000c1e1500 */
[----:B0-----:R-:W2:Y:S04]  /*2e60*/  LDL.LU.64 R8, [R1+0x1180] ;  /* 0x0011800001087983 */ /* 0x001ea80000300a00 */
[----:B----4-:R0:W-:Y:S04]  /*2e70*/  STL [R1+0x348], R0 ;  /* 0x0003480001007387 */ /* 0x0101e80000100800 */
[----:B0-----:R0:W4:Y:S04]  /*2e80*/  LDG.E.U16 R0, [R24.64] ;  /* 0x0000000618007981 */ /* 0x001128000c1e1500 */
[----:B--2---:R1:W-:Y:S04]  /*2e90*/  STL [R1+0x344], R7 ;  /* 0x0003440701007387 */ /* 0x0043e80000100800 */
[----:B-1----:R-:W2:Y:S04]  /*2ea0*/  LDL.LU.64 R6, [R1+0x1c0] ;  /* 0x0001c00001067983 */ /* 0x002ea80000300a00 */
[----:B------:R1:W-:Y:S04]  /*2eb0*/  STL [R1+0x340], R27 ;  /* 0x0003401b01007387 */ /* 0x0003e80000100800 */
[----:B-1----:R-:W2:Y:S04]  /*2ec0*/  LDL.LU.64 R26, [R1+0x148] ;  /* 0x00014800011a7983 */ /* 0x002ea80000300a00 */
[----:B0-----:R-:W2:Y:S04]  /*2ed0*/  LDL.LU.64 R24, [R1+0x118] ;  /* 0x0001180001187983 */ /* 0x001ea80000300a00 */
        /* <DEDUP_REMOVED lines=8> */
[----:B--2---:R1:W2:Y:S04]  /*2f60*/  LDG.E.U16 R10, [R10.64] ;  /* 0x000000060a0a7981 */ /* 0x0042a8000c1e1500 */
[----:B0-----:R-:W2:Y:S04]  /*2f70*/  LDL.LU.64 R22, [R1+0x1178] ;  /* 0x0011780001167983 */ /* 0x001ea80000300a00 */
[----:B-1----:R0:W3:Y:S04]  /*2f80*/  LDG.E.U16 R11, [R8.64] ;  /* 0x00000006080b7981 */ /* 0x0020e8000c1e1500 */
[----:B----4-:R2:W-:Y:S04]  /*2f90*/  STL [R1+0x330], R0 ;  /* 0x0003300001007387 */ /* 0x0105e80000100800 */
[----:B--2---:R1:W2:Y:S04]  /*2fa0*/  LDG.E.U16 R0, [R22.64] ;  /* 0x0000000616007981 */ /* 0x0042a8000c1e1500 */
[----:B-1----:R-:W4:Y:S04]  /*2fb0*/  LDL.LU.64 R22, [R1+0x1170] ;  /* 0x0011700001167983 */ /* 0x002f280000300a00 */
[----:B--2---:R4:W-:Y:S04]  /*2fc0*/  STL [R1+0x1d4], R0 ;  /* 0x0001d40001007387 */ /* 0x0049e80000100800 */
[----:B----4-:R1:W2:Y:S04]  /*2fd0*/  LDG.E.U16 R0, [R22.64] ;  /* 0x0000000616007981 */ /* 0x0102a8000c1e1500 */
        /* <DEDUP_REMOVED lines=10> */
[----:B0-----:R-:W3:Y:S04]  /*3080*/  LDL.LU.64 R8, [R1+0xb0] ;  /* 0x0000b00001087983 */ /* 0x001ee80000300a00 */
[----:B--2---:R0:W-:Y:S04]  /*3090*/  STL [R1+0x1ac], R0 ;  /* 0x0001ac0001007387 */ /* 0x0041e80000100800 */
[----:B0-----:R0:W2:Y:S04]  /*30a0*/  LDG.E.U16 R0, [R28.64] ;  /* 0x000000061c007981 */ /* 0x0010a8000c1e1500 */
[----:B---3--:R-:W-:Y:S04]  /*30b0*/  STL [R1+0x194], R11 ;  /* 0x0001940b01007387 */ /* 0x008fe80000100800 */
[----:B------:R1:W-:Y:S04]  /*30c0*/  STL [R1+0x1a8], R10 ;  /* 0x0001a80a01007387 */ /* 0x0003e80000100800 */
[----:B-1----:R-:W3:Y:S04]  /*30d0*/  LDL.LU.64 R10, [R1+0x90] ;  /* 0x00009000010a7983 */ /* 0x002ee80000300a00 */
[----:B------:R1:W-:Y:S04]  /*30e0*/  STL [R1+0x190], R5 ;  /* 0x0001900501007387 */ /* 0x0003e80000100800 */
[----:B-1----:R-:W3:Y:S04]  /*30f0*/  LDL.LU.64 R4, [R1+0x68] ;  /* 0x0000680001047983 */ /* 0x002ee80000300a00 */
[----:B------:R1:W-:Y:S04]  /*3100*/  STL [R1+0x17c], R3 ;  /* 0x00017c0301007387 */ /* 0x0003e80000100800 */
[----:B-1----:R-:W3:Y:S04]  /*3110*/  LDL.LU.64 R2, [R1+0x40] ;  /* 0x0000400001027983 */ /* 0x002ee80000300a00 */
[----:B0-----:R-:W3:Y:S04]  /*3120*/  LDL.LU.64 R28, [R1+0x18] ;  /* 0x00001800011c7983 */ /* 0x001ee80000300a00 */
[----:B--2---:R5:W-:Y:S04]  /*3130*/  STL [R1+0x178], R0 ;  /* 0x0001780001007387 */ /* 0x004be80000100800 */
[----:B-----5:R0:W2:Y:S04]  /*3140*/  LDG.E.U16 R0, [R20.64] ;  /* 0x0000000614007981 */ /* 0x0200a8000c1e1500 */
[----:B0-----:R-:W5:Y:S04]  /*3150*/  LDL.LU.64 R20, [R1+0x1148] ;  /* 0x0011480001147983 */ /* 0x001f680000300a00 */
[----:B--2---:R0:W-:Y:S04]  /*3160*/  STL [R1+0x154], R0 ;  /* 0x0001540001007387 */ /* 0x0041e80000100800 */
[----:B0-----:R0:W2:Y:S04]  /*3170*/  LDG.E.U16 R0, [R18.64] ;  /* 0x0000000612007981 */ /* 0x0010a8000c1e1500 */
[----:B0-----:R-:W3:Y:S04]  /*3180*/  LDL.LU.64 R18, [R1+0x1140] ;  /* 0x0011400001127983 */ /* 0x001ee80000300a00 */
[----:B--2---:R0:W-:Y:S04]  /*3190*/  STL [R1+0x150], R0 ;  /* 0x0001500001007387 */ /* 0x0041e80000100800 */
[----:B0-----:R0:W2:Y:S04]  /*31a0*/  LDG.E.U16 R0, [R16.64] ;  /* 0x0000000610007981 */ /* 0x0010a8000c1e1500 */
[----:B0-----:R-:W3:Y:S04]  /*31b0*/  LDL.LU.64 R16, [R1+0x1138] ;  /* 0x0011380001107983 */ /* 0x001ee80000300a00 */
[----:B--2---:R0:W-:Y:S04]  /*31c0*/  STL [R1+0x12c], R0 ;  /* 0x00012c0001007387 */ /* 0x0041e80000100800 */
[----:B0-----:R0:W2:Y:S04]  /*31d0*/  LDG.E.U16 R0, [R14.64] ;  /* 0x000000060e007981 */ /* 0x0010a8000c1e1500 */
[----:B---3--:R1:W3:Y:S04]  /*31e0*/  LDG.E.U16 R16, [R16.64] ;  /* 0x0000000610107981 */ /* 0x0082e8000c1e1500 */
[----:B0-----:R-:W3:Y:S04]  /*31f0*/  LDL.LU.64 R14, [R1+0x1130] ;  /* 0x00113000010e7983 */ /* 0x001ee80000300a00 */
[----:B--2---:R0:W-:Y:S04]  /*3200*/  STL [R1+0x128], R0 ;  /* 0x0001280001007387 */ /* 0x0041e80000100800 */
[----:B0-----:R0:W2:Y:S04]  /*3210*/  LDG.E.U16 R0, [R12.64] ;  /* 0x000000060c007981 */ /* 0x0010a8000c1e1500 */
[----:B0-----:R-:W3:Y:S04]  /*3220*/  LDL.LU.64 R12, [R1+0x1128] ;  /* 0x00112800010c7983 */ /* 0x001ee80000300a00 */
[----:B--2---:R3:W-:Y:S04]  /*3230*/  STL [R1+0x124], R0 ;  /* 0x0001240001007387 */ /* 0x0047e80000100800 */
[----:B---3--:R0:W2:Y:S04]  /*3240*/  LDG.E.U16 R0, [R12.64] ;  /* 0x000000060c007981 */ /* 0x0080a8000c1e1500 */
[----:B0-----:R-:W3:Y:S04]  /*3250*/  LDL.LU.64 R12, [R1+0xe0] ;  /* 0x0000e000010c7983 */ /* 0x001ee80000300a00 */
[----:B--2---:R0:W-:Y:S04]  /*3260*/  STL [R1+0x120], R0 ;  /* 0x0001200001007387 */ /* 0x0041e80000100800 */
[----:B0-----:R0:W2:Y:S04]  /*3270*/  LDG.E.U16 R0, [R14.64] ;  /* 0x000000060e007981 */ /* 0x0010a8000c1e1500 */
[----:B---3--:R3:W4:Y:S04]  /*3280*/  LDG.E.U16 R12, [R12.64] ;  /* 0x000000060c0c7981 */ /* 0x008728000c1e1500 */
[----:B0-----:R-:W1:Y:S04]  /*3290*/  LDL.LU.64 R14, [R1+0x170] ;  /* 0x00017000010e7983 */ /* 0x001e680000300a00 */
[----:B---3--:R0:W3:Y:S04]  /*32a0*/  LDG.E.U16 R13, [R8.64] ;  /* 0x00000006080d7981 */ /* 0x0080e8000c1e1500 */
[----:B--2---:R2:W-:Y:S04]  /*32b0*/  STL [R1+0x10c], R0 ;  /* 0x00010c0001007387 */ /* 0x0045e80000100800 */
[----:B-1----:R1:W3:Y:S04]  /*32c0*/  LDG.E.U16 R17, [R14.64] ;  /* 0x000000060e117981 */ /* 0x0022e8000c1e1500 */
[----:B--2---:R2:W3:Y:S04]  /*32d0*/  LDG.E.U16 R0, [R6.64] ;  /* 0x0000000606007981 */ /* 0x0044e8000c1e1500 */
[----:B-1----:R1:W3:Y:S04]  /*32e0*/  LDG.E.U16 R14, [R26.64] ;  /* 0x000000061a0e7981 */ /* 0x0022e8000c1e1500 */
[----:B------:R0:W3:Y:S04]  /*32f0*/  LDG.E.U16 R15, [R24.64] ;  /* 0x00000006180f7981 */ /* 0x0000e8000c1e1500 */
[----:B-1----:R-:W3:Y:S04]  /*3300*/  LDL.LU.64 R26, [R1+0x218] ;  /* 0x00021800011a7983 */ /* 0x002ee80000300a00 */
[----:B0-----:R-:W3:Y:S04]  /*3310*/  LDL.LU.64 R24, [R1+0x1f8] ;  /* 0x0001f80001187983 */ /* 0x001ee80000300a00 */
[----:B--2---:R-:W2:Y:S04]  /*3320*/  LDL.LU.64 R6, [R1+0x208] ;  /* 0x0002080001067983 */ /* 0x004ea80000300a00 */
[----:B--2---:R0:W-:Y:S04]  /*3330*/  STL.64 [R1+0x1108], R6 ;  /* 0x0011080601007387 */ /* 0x0041e80000100a00 */
[----:B0-----:R-:W2:Y:S04]  /*3340*/  LDL.LU.64 R6, [R1+0x140] ;  /* 0x0001400001067983 */ /* 0x001ea80000300a00 */
[----:B--2---:R0:W-:Y:S04]  /*3350*/  STL.64 [R1+0x1110], R6 ;  /* 0x0011100601007387 */ /* 0x0041e80000100a00 */
[----:B0-----:R-:W2:Y:S04]  /*3360*/  LDL.LU.64 R6, [R1+0x168] ;  /* 0x0001680001067983 */ /* 0x001ea80000300a00 */
[----:B--2---:R0:W-:Y:S04]  /*3370*/  STL.64 [R1+0x1118], R6 ;  /* 0x0011180601007387 */ /* 0x0041e80000100a00 */
[----:B0-----:R-:W2:Y:S04]  /*3380*/  LDL.LU.64 R6, [R1+0x198] ;  /* 0x0001980001067983 */ /* 0x001ea80000300a00 */
[----:B--2---:R0:W-:Y:S04]  /*3390*/  STL.64 [R1+0x1120], R6 ;  /* 0x0011200601007387 */ /* 0x0041e80000100a00 */
[----:B0-----:R-:W2:Y:S04]  /*33a0*/  LDL.LU.64 R6, [R1+0x1c8] ;  /* 0x0001c80001067983 */ /* 0x001ea80000300a00 */
[----:B---3--:R-:W-:Y:S04]  /*33b0*/  STL [R1+0xf4], R17 ;  /* 0x0000f41101007387 */ /* 0x008fe80000100800 */
[----:B------:R0:W-:Y:S04]  /*33c0*/  STL [R1+0x108], R16 ;  /* 0x0001081001007387 */ /* 0x0001e80000100800 */
[----:B0-----:R-:W3:Y:S04]  /*33d0*/  LDL.LU.64 R16, [R1+0x1f0] ;  /* 0x0001f00001107983 */ /* 0x001ee80000300a00 */
[----:B------:R-:W2:Y:S04]  /*33e0*/  LDL.LU.64 R8, [R1+0x1b8] ;  /* 0x0001b80001087983 */ /* 0x000ea80000300a00 */
[----:B------:R0:W-:Y:S04]  /*33f0*/  STL [R1+0xf0], R0 ;  /* 0x0000f00001007387 */ /* 0x0001e80000100800 */
[----:B0-----:R0:W2:Y:S04]  /*3400*/  LDG.E.U16 R0, [R10.64] ;  /* 0x000000060a007981 */ /* 0x0010a8000c1e1500 */
[----:B------:R1:W-:Y:S04]  /*3410*/  STL [R1+0xec], R14 ;  /* 0x0000ec0e01007387 */ /* 0x0003e80000100800 */
[----:B------:R1:W-:Y:S04]  /*3420*/  STL [R1+0xe8], R15 ;  /* 0x0000e80f01007387 */ /* 0x0003e80000100800 */
[----:B----4-:R-:W-:Y:S04]  /*3430*/  STL [R1+0xe0], R12 ;  /* 0x0000e00c01007387 */ /* 0x010fe80000100800 */
[----:B0-----:R-:W4:Y:S04]  /*3440*/  LDL.LU.64 R10, [R1+0x138] ;  /* 0x00013800010a7983 */ /* 0x001f280000300a00 */
[----:B------:R0:W-:Y:S04]  /*3450*/  STL [R1+0xc4], R13 ;  /* 0x0000c40d01007387 */ /* 0x0001e80000100800 */
[----:B-1----:R1:W3:Y:S04]  /*3460*/  LDG.E.U16 R14, [R4.64] ;  /* 0x00000006040e7981 */ /* 0x0022e8000c1e1500 */
[----:B------:R1:W3:Y:S04]  /*3470*/  LDG.E.U16 R15, [R2.64] ;  /* 0x00000006020f7981 */ /* 0x0002e8000c1e1500 */
[----:B0-----:R0:W3:Y:S04]  /*3480*/  LDG.E.U16 R13, [R18.64] ;  /* 0x00000006120d7981 */ /* 0x0010e8000c1e1500 */
[----:B------:R1:W3:Y:S04]  /*3490*/  LDG.E.U16 R12, [R28.64] ;  /* 0x000000061c0c7981 */ /* 0x0002e8000c1e1500 */
[----:B0-----:R-:W3:Y:S04]  /*34a0*/  LDL.LU.64 R18, [R1+0xd8] ;  /* 0x0000d80001127983 */ /* 0x001ee80000300a00 */
[----:B--2---:R5:W-:Y:S04]  /*34b0*/  STL [R1+0xc0], R0 ;  /* 0x0000c00001007387 */ /* 0x004be80000100800 */
[----:B-----5:R0:W2:Y:S04]  /*34c0*/  LDG.E.U16 R0, [R20.64] ;  /* 0x0000000614007981 */ /* 0x0200a8000c1e1500 */
[----:B0-----:R-:W5:Y:S04]  /*34d0*/  LDL.LU.64 R20, [R1+0x110] ;  /* 0x0001100001147983 */ /* 0x001f680000300a00 */
[----:B-1----:R-:W2:Y:S04]  /*34e0*/  LDL.LU.64 R4, [R1+0xd0] ;  /* 0x0000d00001047983 */ /* 0x002ea80000300a00 */
[----:B------:R-:W2:Y:S04]  /*34f0*/  LDL.LU.64 R2, [R1+0xa8] ;  /* 0x0000a80001027983 */ /* 0x000ea80000300a00 */
[----:B-----5:R3:W5:Y:S04]  /*3500*/  LDG.E.U16 R20, [R20.64] ;  /* 0x0000000614147981 */ /* 0x020768000c1e1500 */
[----:B--2---:R0:W-:Y:S04]  /*3510*/  STL.64 [R1+0x1100], R2 ;  /* 0x0011000201007387 */ /* 0x0041e80000100a00 */
[----:B---3--:R1:W2:Y:S04]  /*3520*/  LDG.E.U16 R21, [R18.64] ;  /* 0x0000000612157981 */ /* 0x0082a8000c1e1500 */
[----:B0-----:R-:W3:Y:S04]  /*3530*/  LDL.LU.64 R2, [R1+0x210] ;  /* 0x0002100001027983 */ /* 0x001ee80000300a00 */
[----:B------:R0:W-:Y:S04]  /*3540*/  STL [R1+0xbc], R14 ;  /* 0x0000bc0e01007387 */ /* 0x0001e80000100800 */
[----:B------:R-:W2:Y:S04]  /*3550*/  LDL.LU.64 R28, [R1+0x158] ;  /* 0x00015800011c7983 */ /* 0x000ea80000300a00 */
[----:B0-----:R0:W2:Y:S04]  /*3560*/  LDG.E.U16 R14, [R22.64] ;  /* 0x00000006160e7981 */ /* 0x0010a8000c1e1500 */
[----:B0-----:R-:W2:Y:S04]  /*3570*/  LDL.LU.64 R22, [R1+0x88] ;  /* 0x0000880001167983 */ /* 0x001ea80000300a00 */
[----:B------:R0:W-:Y:S04]  /*3580*/  STL [R1+0xb8], R15 ;  /* 0x0000b80f01007387 */ /* 0x0001e80000100800 */
[----:B0-----:R0:W2:Y:S04]  /*3590*/  LDG.E.U16 R15, [R26.64] ;  /* 0x000000061a0f7981 */ /* 0x0010a8000c1e1500 */
[----:B0-----:R-:W3:Y:S04]  /*35a0*/  LDL.LU.64 R26, [R1+0x60] ;  /* 0x00006000011a7983 */ /* 0x001ee80000300a00 */
[----:B------:R-:W-:Y:S04]  /*35b0*/  STL [R1+0xb0], R13 ;  /* 0x0000b00d01007387 */ /* 0x000fe80000100800 */
[----:B------:R0:W-:Y:S04]  /*35c0*/  STL [R1+0xb4], R12 ;  /* 0x0000b40c01007387 */ /* 0x0001e80000100800 */
[----:B0-----:R-:W3:Y:S04]  /*35d0*/  LDL.LU.64 R12, [R1+0x38] ;  /* 0x00003800010c7983 */ /* 0x001ee80000300a00 */
[----:B------:R0:W-:Y:S04]  /*35e0*/  STL [R1+0xa4], R0 ;  /* 0x0000a40001007387 */ /* 0x0001e80000100800 */
[----:B0-----:R0:W3:Y:S04]  /*35f0*/  LDG.E.U16 R0, [R24.64] ;  /* 0x0000000618007981 */ /* 0x0010e8000c1e1500 */
[----:B0-----:R-:W4:Y:S04]  /*3600*/  LDL.LU.64 R24, [R1+0x10] ;  /* 0x0000100001187983 */ /* 0x001f280000300a00 */
[----:B--2---:R-:W-:Y:S04]  /*3610*/  STL [R1+0x9c], R15 ;  /* 0x00009c0f01007387 */ /* 0x004fe80000100800 */
[----:B------:R0:W-:Y:S04]  /*3620*/  STL [R1+0xa0], R14 ;  /* 0x0000a00e01007387 */ /* 0x0001e80000100800 */
[----:B0-----:R-:W2:Y:S04]  /*3630*/  LDL.LU.64 R14, [R1+0xf8] ;  /* 0x0000f800010e7983 */ /* 0x001ea80000300a00 */
[----:B---3--:R0:W-:Y:S04]  /*3640*/  STL [R1+0x98], R0 ;  /* 0x0000980001007387 */ /* 0x0081e80000100800 */
[----:B0-----:R0:W3:Y:S04]  /*3650*/  LDG.E.U16 R0, [R6.64] ;  /* 0x0000000606007981 */ /* 0x0010e8000c1e1500 */
[----:B0-----:R-:W2:Y:S04]  /*3660*/  LDL.LU.64 R6, [R1+0x1120] ;  /* 0x0011200001067983 */ /* 0x001ea80000300a00 */
[----:B---3--:R2:W-:Y:S04]  /*3670*/  STL [R1+0x94], R0 ;  /* 0x0000940001007387 */ /* 0x0085e80000100800 */
[----:B--2---:R0:W2:Y:S04]  /*3680*/  LDG.E.U16 R0, [R6.64] ;  /* 0x0000000606007981 */ /* 0x0040a8000c1e1500 */
[----:B0-----:R-:W3:Y:S04]  /*3690*/  LDL.LU.64 R6, [R1+0x1118] ;  /* 0x0011180001067983 */ /* 0x001ee80000300a00 */
[----:B--2---:R3:W-:Y:S04]  /*36a0*/  STL [R1+0x90], R0 ;  /* 0x0000900001007387 */ /* 0x0047e80000100800 */
[----:B---3--:R0:W2:Y:S04]  /*36b0*/  LDG.E.U16 R0, [R6.64] ;  /* 0x0000000606007981 */ /* 0x0080a8000c1e1500 */
[----:B0-----:R-:W3:Y:S04]  /*36c0*/  LDL.LU.64 R6, [R1+0x1110] ;  /* 0x0011100001067983 */ /* 0x001ee80000300a00 */
[----:B--2---:R3:W-:Y:S04]  /*36d0*/  STL [R1+0x84], R0 ;  /* 0x0000840001007387 */ /* 0x0047e80000100800 */
[----:B---3--:R0:W2:Y:S04]  /*36e0*/  LDG.E.U16 R0, [R6.64] ;  /* 0x0000000606007981 */ /* 0x0080a8000c1e1500 */
[----:B0-----:R-:W3:Y:S04]  /*36f0*/  LDL.LU.64 R6, [R1+0x1108] ;  /* 0x0011080001067983 */ /* 0x001ee80000300a00 */
[----:B--2---:R3:W-:Y:S04]  /*3700*/  STL [R1+0x80], R0 ;  /* 0x0000800001007387 */ /* 0x0047e80000100800 */
[----:B-1----:R-:W2:Y:S04]  /*3710*/  LDL.LU.64 R18, [R1+0x200] ;  /* 0x0002000001127983 */ /* 0x002ea80000300a00 */
[----:B---3--:R0:W3:Y:S04]  /*3720*/  LDG.E.U16 R0, [R6.64] ;  /* 0x0000000606007981 */ /* 0x0080e8000c1e1500 */
[----:B0-----:R-:W3:Y:S04]  /*3730*/  LDL.LU.64 R6, [R1+0x1e0] ;  /* 0x0001e00001067983 */ /* 0x001ee80000300a00 */
[----:B-----5:R0:W-:Y:S04]  /*3740*/  STL [R1+0x7c], R20 ;  /* 0x00007c1401007387 */ /* 0x0201e80000100800 */
[----:B------:R1:W-:Y:S04]  /*3750*/  STL [R1+0x78], R21 ;  /* 0x0000781501007387 */ /* 0x0003e80000100800 */
[----:B0-----:R0:W5:Y:S04]  /*3760*/  LDG.E.U16 R20, [R16.64] ;  /* 0x0000000610147981 */ /* 0x001168000c1e1500 */
[----:B-1----:R1:W3:Y:S04]  /*3770*/  LDG.E.U16 R21, [R8.64] ;  /* 0x0000000608157981 */ /* 0x0022e8000c1e1500 */
[----:B0-----:R-:W3:Y:S04]  /*3780*/  LDL.LU.64 R16, [R1+0x188] ;  /* 0x0001880001107983 */ /* 0x001ee80000300a00 */
[----:B-1----:R-:W3:Y:S04]  /*3790*/  LDL.LU.64 R8, [R1+0x100] ;  /* 0x0001000001087983 */ /* 0x002ee80000300a00 */
[----:B--2---:R-:W2:Y:S04]  /*37a0*/  LDG.E.U16 R19, [R18.64] ;  /* 0x0000000612137981 */ /* 0x004ea8000c1e1500 */
[----:B---3--:R0:W-:Y:S04]  /*37b0*/  STL.64 [R1+0x10e0], R8 ;  /* 0x0010e00801007387 */ /* 0x0081e80000100a00 */
[----:B0-----:R-:W3:Y:S04]  /*37c0*/  LDL.LU.64 R8, [R1+0x160] ;  /* 0x0001600001087983 */ /* 0x001ee80000300a00 */
[----:B------:R4:W-:Y:S04]  /*37d0*/  STL [R1+0x74], R0 ;  /* 0x0000740001007387 */ /* 0x0009e80000100800 */
[----:B----4-:R0:W4:Y:S04]  /*37e0*/  LDG.E.U16 R0, [R10.64] ;  /* 0x000000060a007981 */ /* 0x010128000c1e1500 */
[----:B------:R-:W-:Y:S04]  /*37f0*/  STL [R1+0x6c], R21 ;  /* 0x00006c1501007387 */ /* 0x000fe80000100800 */
[----:B-----5:R1:W-:Y:S04]  /*3800*/  STL [R1+0x70], R20 ;  /* 0x0000701401007387 */ /* 0x0203e80000100800 */
[----:B-1----:R-:W5:Y:S04]  /*3810*/  LDL.LU.64 R20, [R1+0x1d8] ;  /* 0x0001d80001147983 */ /* 0x002f680000300a00 */
[----:B0-----:R-:W2:Y:S04]  /*3820*/  LDL.LU.64 R10, [R1+0x180] ;  /* 0x00018000010a7983 */ /* 0x001ea80000300a00 */
[----:B----4-:R0:W-:Y:S04]  /*3830*/  STL [R1+0x68], R0 ;  /* 0x0000680001007387 */ /* 0x0101e80000100800 */
[----:B0-----:R0:W4:Y:S04]  /*3840*/  LDG.E.U16 R0, [R4.64] ;  /* 0x0000000604007981 */ /* 0x001128000c1e1500 */
[----:B0-----:R-:W2:Y:S04]  /*3850*/  LDL.LU.64 R4, [R1+0x230] ;  /* 0x0002300001047983 */ /* 0x001ea80000300a00 */
[----:B----4-:R0:W-:Y:S04]  /*3860*/  STL [R1+0x5c], R0 ;  /* 0x00005c0001007387 */ /* 0x0101e80000100800 */
[----:B0-----:R0:W4:Y:S04]  /*3870*/  LDG.E.U16 R0, [R2.64] ;  /* 0x0000000602007981 */ /* 0x001128000c1e1500 */
[----:B--2---:R-:W2:Y:S04]  /*3880*/  LDG.E.U16 R4, [R4.64] ;  /* 0x0000000604047981 */ /* 0x004ea8000c1e1500 */
[----:B0-----:R-:W2:Y:S04]  /*3890*/  LDL.LU.64 R2, [R1+0x1100] ;  /* 0x0011000001027983 */ /* 0x001ea80000300a00 */
[----:B----4-:R2:W-:Y:S04]  /*38a0*/  STL [R1+0x58], R0 ;  /* 0x0000580001007387 */ /* 0x0105e80000100800 */
[----:B--2---:R0:W2:Y:S04]  /*38b0*/  LDG.E.U16 R0, [R2.64] ;  /* 0x0000000602007981 */ /* 0x0040a8000c1e1500 */
[----:B0-----:R-:W4:Y:S04]  /*38c0*/  LDL.LU.64 R2, [R1+0x238] ;  /* 0x0002380001027983 */ /* 0x001f280000300a00 */
[----:B--2---:R0:W-:Y:S04]  /*38d0*/  STL [R1+0x54], R0 ;  /* 0x0000540001007387 */ /* 0x0041e80000100800 */
[----:B0-----:R0:W2:Y:S04]  /*38e0*/  LDG.E.U16 R0, [R28.64] ;  /* 0x000000061c007981 */ /* 0x0010a8000c1e1500 */
[----:B----4-:R1:W4:Y:S04]  /*38f0*/  LDG.E.U16 R3, [R2.64] ;  /* 0x0000000602037981 */ /* 0x010328000c1e1500 */
[----:B0-----:R-:W3:Y:S04]  /*3900*/  LDL.LU.64 R28, [R1+0x10f8] ;  /* 0x0010f800011c7983 */ /* 0x001ee80000300a00 */
[----:B--2---:R0:W-:Y:S04]  /*3910*/  STL [R1+0x50], R0 ;  /* 0x0000500001007387 */ /* 0x0041e80000100800 */
[----:B0-----:R0:W2:Y:S04]  /*3920*/  LDG.E.U16 R0, [R22.64] ;  /* 0x0000000616007981 */ /* 0x0010a8000c1e1500 */
[----:B0-----:R-:W1:Y:S04]  /*3930*/  LDL.LU.64 R22, [R1+0x240] ;  /* 0x0002400001167983 */ /* 0x001e680000300a00 */
[----:B--2---:R0:W-:Y:S04]  /*3940*/  STL [R1+0x4c], R0 ;  /* 0x00004c0001007387 */ /* 0x0041e80000100800 */
[----:B0-----:R0:W2:Y:S04]  /*3950*/  LDG.E.U16 R0, [R26.64] ;  /* 0x000000061a007981 */ /* 0x0010a8000c1e1500 */
[----:B-1----:R1:W3:Y:S04]  /*3960*/  LDG.E.U16 R2, [R22.64] ;  /* 0x0000000616027981 */ /* 0x0022e8000c1e1500 */
[----:B0-----:R-:W3:Y:S04]  /*3970*/  LDL.LU.64 R26, [R1+0x10f0] ;  /* 0x0010f000011a7983 */ /* 0x001ee80000300a00 */
        /* <DEDUP_REMOVED lines=9> */
[----:B------:R1:W3:Y:S04]  /*3a10*/  LDG.E.U16 R15, [R26.64] ;  /* 0x000000061a0f7981 */ /* 0x0002e8000c1e1500 */
[----:B0-----:R-:W3:Y:S04]  /*3a20*/  LDL.LU.64 R24, [R1+0x250] ;  /* 0x0002500001187983 */ /* 0x001ee80000300a00 */
[----:B-1----:R-:W3:Y:S04]  /*3a30*/  LDL.LU.64 R26, [R1+0xc8] ;  /* 0x0000c800011a7983 */ /* 0x002ee80000300a00 */
[----:B--2---:R0:W-:Y:S04]  /*3a40*/  STL [R1+0x3c], R0 ;  /* 0x00003c0001007387 */ /* 0x0041e80000100800 */
[----:B0-----:R0:W2:Y:S04]  /*3a50*/  LDG.E.U16 R0, [R28.64] ;  /* 0x000000061c007981 */ /* 0x0010a8000c1e1500 */
[----:B0-----:R-:W4:Y:S04]  /*3a60*/  LDL.LU.64 R28, [R1+0x130] ;  /* 0x00013000011c7983 */ /* 0x001f280000300a00 */
[----:B---3--:R-:W-:Y:S04]  /*3a70*/  STL [R1+0x34], R15 ;  /* 0x0000340f01007387 */ /* 0x008fe80000100800 */
[----:B------:R0:W-:Y:S04]  /*3a80*/  STL [R1+0x38], R14 ;  /* 0x0000380e01007387 */ /* 0x0001e80000100800 */
[----:B------:R-:W3:Y:S04]  /*3a90*/  LDG.E.U16 R27, [R26.64] ;  /* 0x000000061a1b7981 */ /* 0x000ee8000c1e1500 */
[----:B0-----:R-:W3:Y:S04]  /*3aa0*/  LDL.LU.64 R14, [R1+0x258] ;  /* 0x00025800010e7983 */ /* 0x001ee80000300a00 */
[----:B--2---:R0:W-:Y:S04]  /*3ab0*/  STL [R1+0x30], R0 ;  /* 0x0000300001007387 */ /* 0x0041e80000100800 */
[----:B0-----:R0:W2:Y:S04]  /*3ac0*/  LDG.E.U16 R0, [R6.64] ;  /* 0x0000000606007981 */ /* 0x0010a8000c1e1500 */
[----:B------:R1:W-:Y:S04]  /*3ad0*/  STL [R1+0x2c], R19 ;  /* 0x00002c1301007387 */ /* 0x0003e80000100800 */
[----:B----4-:R5:W4:Y:S04]  /*3ae0*/  LDG.E.U16 R28, [R28.64] ;  /* 0x000000061c1c7981 */ /* 0x010b28000c1e1500 */
[----:B-1----:R-:W3:Y:S04]  /*3af0*/  LDL.LU.64 R18, [R1+0x268] ;  /* 0x0002680001127983 */ /* 0x002ee80000300a00 */
[----:B0-----:R-:W3:Y:S04]  /*3b00*/  LDL.LU.64 R6, [R1+0x270] ;  /* 0x0002700001067983 */ /* 0x001ee80000300a00 */
[----:B-----5:R0:W5:Y:S04]  /*3b10*/  LDG.E.U16 R29, [R20.64] ;  /* 0x00000006141d7981 */ /* 0x020168000c1e1500 */
[----:B--2---:R1:W-:Y:S04]  /*3b20*/  STL [R1+0x28], R0 ;  /* 0x0000280001007387 */ /* 0x0043e80000100800 */
[----:B-1----:R1:W2:Y:S04]  /*3b30*/  LDG.E.U16 R0, [R16.64] ;  /* 0x0000000610007981 */ /* 0x0022a8000c1e1500 */
[----:B---3--:R3:W3:Y:S04]  /*3b40*/  LDG.E.U16 R6, [R6.64] ;  /* 0x0000000606067981 */ /* 0x0086e8000c1e1500 */
[----:B-1----:R-:W3:Y:S04]  /*3b50*/  LDL.LU.64 R16, [R1+0x278] ;  /* 0x0002780001107983 */ /* 0x002ee80000300a00 */
[----:B--2---:R1:W-:Y:S04]  /*3b60*/  STL [R1+0x24], R0 ;  /* 0x0000240001007387 */ /* 0x0043e80000100800 */
[----:B-1----:R1:W2:Y:S04]  /*3b70*/  LDG.E.U16 R0, [R8.64] ;  /* 0x0000000608007981 */ /* 0x0022a8000c1e1500 */
[----:B---3--:R3:W3:Y:S04]  /*3b80*/  LDG.E.U16 R7, [R16.64] ;  /* 0x0000000610077981 */ /* 0x0086e8000c1e1500 */
[----:B-1----:R-:W3:Y:S04]  /*3b90*/  LDL.LU.64 R8, [R1+0x10e0] ;  /* 0x0010e00001087983 */ /* 0x002ee80000300a00 */
[----:B--2---:R3:W-:Y:S04]  /*3ba0*/  STL [R1+0x20], R0 ;  /* 0x0000200001007387 */ /* 0x0047e80000100800 */
[----:B---3--:R1:W2:Y:S04]  /*3bb0*/  LDG.E.U16 R0, [R8.64] ;  /* 0x0000000608007981 */ /* 0x0082a8000c1e1500 */
[----:B-1----:R-:W3:Y:S04]  /*3bc0*/  LDL.LU.64 R8, [R1+0x280] ;  /* 0x0002800001087983 */ /* 0x002ee80000300a00 */
[----:B----4-:R1:W-:Y:S04]  /*3bd0*/  STL [R1+0x1c], R28 ;  /* 0x00001c1c01007387 */ /* 0x0103e80000100800 */
[----:B0-----:R-:W4:Y:S04]  /*3be0*/  LDL.LU.64 R20, [R1+0x288] ;  /* 0x0002880001147983 */ /* 0x001f280000300a00 */
[----:B------:R0:W-:Y:S04]  /*3bf0*/  STL [R1+0x108c], R4 ;  /* 0x00108c0401007387 */ /* 0x0001e80000100800 */
[----:B-1----:R1:W4:Y:S04]  /*3c00*/  LDG.E.U16 R28, [R10.64] ;  /* 0x000000060a1c7981 */ /* 0x002328000c1e1500 */
[----:B0-----:R-:W4:Y:S04]  /*3c10*/  LDL.LU.64 R4, [R1+0x260] ;  /* 0x0002600001047983 */ /* 0x001f280000300a00 */
[----:B-1----:R-:W5:Y:S04]  /*3c20*/  LDL.LU.64 R10, [R1+0x290] ;  /* 0x00029000010a7983 */ /* 0x002f680000300a00 */
[----:B------:R-:W-:Y:S04]  /*3c30*/  STL [R1+0x1090], R3 ;  /* 0x0010900301007387 */ /* 0x000fe80000100800 */
[----:B------:R-:W5:Y:S04]  /*3c40*/  LDL.LU.64 R22, [R1+0x298] ;  /* 0x0002980001167983 */ /* 0x000f680000300a00 */
[----:B------:R-:W-:Y:S04]  /*3c50*/  STL [R1+0x1094], R2 ;  /* 0x0010940201007387 */ /* 0x000fe80000100800 */
[----:B--2---:R0:W-:Y:S04]  /*3c60*/  STL [R1+0x18], R0 ;  /* 0x0000180001007387 */ /* 0x0041e80000100800 */
[----:B0-----:R0:W2:Y:S04]  /*3c70*/  LDG.E.U16 R0, [R12.64] ;  /* 0x000000060c007981 */ /* 0x0010a8000c1e1500 */
[----:B------:R1:W-:Y:S04]  /*3c80*/  STL [R1+0x14], R27 ;  /* 0x0000141b01007387 */ /* 0x0003e80000100800 */
[----:B---3--:R3:W2:Y:S04]  /*3c90*/  LDG.E.U16 R8, [R8.64] ;  /* 0x0000000608087981 */ /* 0x0086a8000c1e1500 */
[----:B-1----:R-:W2:Y:S04]  /*3ca0*/  LDL.LU.64 R26, [R1+0x2a0] ;  /* 0x0002a000011a7983 */ /* 0x002ea80000300a00 */
[----:B0-----:R-:W2:Y:S04]  /*3cb0*/  LDL.LU.64 R12, [R1+0x2a8] ;  /* 0x0002a800010c7983 */ /* 0x001ea80000300a00 */
[----:B----4-:R-:W4:Y:S04]  /*3cc0*/  LDG.E.U16 R5, [R4.64] ;  /* 0x0000000604057981 */ /* 0x010f28000c1e1500 */
[----:B---3--:R0:W3:Y:S04]  /*3cd0*/  LDG.E.U16 R9, [R20.64] ;  /* 0x0000000614097981 */ /* 0x0080e8000c1e1500 */
[----:B-----5:R1:W5:Y:S04]  /*3ce0*/  LDG.E.U16 R10, [R10.64] ;  /* 0x000000060a0a7981 */ /* 0x020368000c1e1500 */
[----:B-1----:R1:W3:Y:S04]  /*3cf0*/  LDG.E.U16 R11, [R22.64] ;  /* 0x00000006160b7981 */ /* 0x0022e8000c1e1500 */
[----:B--2---:R2:W-:Y:S04]  /*3d00*/  STL [R1+0x1098], R0 ;  /* 0x0010980001007387 */ /* 0x0045e80000100800 */
[----:B------:R0:W-:Y:S04]  /*3d10*/  STL [R1+0x10], R29 ;  /* 0x0000101d01007387 */ /* 0x0001e80000100800 */
[----:B--2---:R2:W2:Y:S04]  /*3d20*/  LDG.E.U16 R0, [R18.64] ;  /* 0x0000000612007981 */ /* 0x0044a8000c1e1500 */
[----:B0-----:R0:W2:Y:S04]  /*3d30*/  LDG.E.U16 R29, [R24.64] ;  /* 0x00000006181d7981 */ /* 0x0010a8000c1e1500 */
[----:B------:R1:W3:Y:S04]  /*3d40*/  LDG.E.U16 R12, [R12.64] ;  /* 0x000000060c0c7981 */ /* 0x0002e8000c1e1500 */
[----:B0-----:R-:W1:Y:S04]  /*3d50*/  LDL.LU.64 R24, [R1+0x2b0] ;  /* 0x0002b00001187983 */ /* 0x001e680000300a00 */
[----:B--2---:R0:W-:Y:S04]  /*3d60*/  STL [R1+0x1070], R29 ;  /* 0x0010701d01007387 */ /* 0x0041e80000100800 */
[----:B0-----:R0:W2:Y:S04]  /*3d70*/  LDG.E.U16 R29, [R14.64] ;  /* 0x000000060e1d7981 */ /* 0x0010a8000c1e1500 */
[----:B-1----:R1:W2:Y:S04]  /*3d80*/  LDG.E.U16 R13, [R24.64] ;  /* 0x00000006180d7981 */ /* 0x0022a8000c1e1500 */
[----:B0-----:R-:W2:Y:S04]  /*3d90*/  LDL.LU.64 R14, [R1+0x2b8] ;  /* 0x0002b800010e7983 */ /* 0x001ea80000300a00 */
[----:B----4-:R-:W-:Y:S04]  /*3da0*/  STL [R1+0x1074], R5 ;  /* 0x0010740501007387 */ /* 0x010fe80000100800 */
[----:B------:R-:W-:Y:S04]  /*3db0*/  STL [R1+0x1078], R6 ;  /* 0x0010780601007387 */ /* 0x000fe80000100800 */
[----:B------:R-:W4:Y:S04]  /*3dc0*/  LDL.LU.64 R16, [R1+0x2c8] ;  /* 0x0002c80001107983 */ /* 0x000f280000300a00 */
[----:B------:R0:W-:Y:S04]  /*3dd0*/  STL [R1+0x1088], R7 ;  /* 0x0010880701007387 */ /* 0x0001e80000100800 */
[----:B0-----:R-:W5:Y:S04]  /*3de0*/  LDL.LU.64 R6, [R1+0x2c0] ;  /* 0x0002c00001067983 */ /* 0x001f680000300a00 */
[----:B------:R-:W5:Y:S04]  /*3df0*/  LDL.LU.64 R18, [R1+0x2d8] ;  /* 0x0002d80001127983 */ /* 0x000f680000300a00 */
[----:B------:R-:W-:Y:S04]  /*3e00*/  STL [R1+0x8], R28 ;  /* 0x0000081c01007387 */ /* 0x000fe80000100800 */
[----:B------:R-:W5:Y:S04]  /*3e10*/  LDL.LU.64 R2, [R1+0x2e0] ;  /* 0x0002e00001027983 */ /* 0x000f680000300a00 */
[----:B------:R-:W-:Y:S04]  /*3e20*/  STL [R1+0x109c], R8 ;  /* 0x00109c0801007387 */ /* 0x000fe80000100800 */
[----:B------:R-:W5:Y:S04]  /*3e30*/  LDL.LU.64 R20, [R1+0x2e8] ;  /* 0x0002e80001147983 */ /* 0x000f680000300a00 */
[----:B---3--:R0:W-:Y:S04]  /*3e40*/  STL [R1+0x10a0], R9 ;  /* 0x0010a00901007387 */ /* 0x0081e80000100800 */
[----:B0-----:R-:W3:Y:S04]  /*3e50*/  LDL.LU.64 R8, [R1+0x2d0] ;  /* 0x0002d00001087983 */ /* 0x001ee80000300a00 */
[----:B------:R-:W3:Y:S04]  /*3e60*/  LDL.LU.64 R4, [R1+0x2f0] ;  /* 0x0002f00001047983 */ /* 0x000ee80000300a00 */
[----:B--2---:R5:W2:Y:S04]  /*3e70*/  LDG.E.U16 R14, [R14.64] ;  /* 0x000000060e0e7981 */ /* 0x004aa8000c1e1500 */
[----:B----4-:R3:W4:Y:S04]  /*3e80*/  LDG.E.U16 R16, [R16.64] ;  /* 0x0000000610107981 */ /* 0x010728000c1e1500 */
[----:B-----5:R0:W5:Y:S04]  /*3e90*/  LDG.E.U16 R15, [R6.64] ;  /* 0x00000006060f7981 */ /* 0x020168000c1e1500 */
[----:B------:R-:W-:Y:S04]  /*3ea0*/  STL [R1+0x10a4], R10 ;  /* 0x0010a40a01007387 */ /* 0x000fe80000100800 */
[----:B------:R-:W4:Y:S04]  /*3eb0*/  LDL.LU.64 R22, [R1+0x2f8] ;  /* 0x0002f80001167983 */ /* 0x000f280000300a00 */
[----:B------:R0:W-:Y:S04]  /*3ec0*/  STL [R1+0xc], R29 ;  /* 0x00000c1d01007387 */ /* 0x0001e80000100800 */
[----:B------:R1:W4:Y:S04]  /*3ed0*/  LDG.E.U16 R18, [R18.64] ;  /* 0x0000000612127981 */ /* 0x000328000c1e1500 */
[----:B------:R1:W4:Y:S04]  /*3ee0*/  LDG.E.U16 R20, [R20.64] ;  /* 0x0000000614147981 */ /* 0x000328000c1e1500 */
[----:B0-----:R-:W4:Y:S04]  /*3ef0*/  LDL.LU.64 R28, [R1+0x300] ;  /* 0x00030000011c7983 */ /* 0x001f280000300a00 */
[----:B------:R-:W-:Y:S04]  /*3f00*/  STL [R1+0x107c], R11 ;  /* 0x00107c0b01007387 */ /* 0x000fe80000100800 */
[----:B------:R0:W-:Y:S04]  /*3f10*/  STL [R1+0x4], R0 ;  /* 0x0000040001007387 */ /* 0x0001e80000100800 */
[----:B------:R-:W-:Y:S04]  /*3f20*/  STL [R1+0x1080], R12 ;  /* 0x0010800c01007387 */ /* 0x000fe80000100800 */
[----:B-1----:R-:W4:Y:S04]  /*3f30*/  LDL.LU.64 R24, [R1+0x308] ;  /* 0x0003080001187983 */ /* 0x002f280000300a00 */
[----:B0-----:R0:W4:Y:S04]  /*3f40*/  LDG.E.U16 R0, [R26.64] ;  /* 0x000000061a007981 */ /* 0x001128000c1e1500 */
[----:B------:R-:W-:Y:S04]  /*3f50*/  STL [R1+0x1084], R13 ;  /* 0x0010840d01007387 */ /* 0x000fe80000100800 */
[----:B---3--:R-:W3:Y:S04]  /*3f60*/  LDG.E.U16 R17, [R8.64] ;  /* 0x0000000608117981 */ /* 0x008ee8000c1e1500 */
[----:B0-----:R-:W3:Y:S04]  /*3f70*/  LDL.LU.64 R26, [R1+0x318] ;  /* 0x00031800011a7983 */ /* 0x001ee80000300a00 */
[----:B------:R-:W3:Y:S04]  /*3f80*/  LDG.E.U16 R19, [R2.64] ;  /* 0x0000000602137981 */ /* 0x000ee8000c1e1500 */
[----:B------:R0:W3:Y:S04]  /*3f90*/  LDG.E.U16 R21, [R4.64] ;  /* 0x0000000604157981 */ /* 0x0000e8000c1e1500 */
[----:B--2---:R-:W-:Y:S04]  /*3fa0*/  STL [R1+0x10a8], R14 ;  /* 0x0010a80e01007387 */ /* 0x004fe80000100800 */
[----:B------:R-:W2:Y:S04]  /*3fb0*/  LDL.LU.64 R10, [R1+0x320] ;  /* 0x00032000010a7983 */ /* 0x000ea80000300a00 */
[----:B------:R-:W2:Y:S04]  /*3fc0*/  LDL.LU.64 R6, [R1+0x328] ;  /* 0x0003280001067983 */ /* 0x000ea80000300a00 */
[----:B-----5:R1:W-:Y:S04]  /*3fd0*/  STL [R1+0x10ac], R15 ;  /* 0x0010ac0f01007387 */ /* 0x0203e80000100800 */
[----:B----4-:R4:W5:Y:S04]  /*3fe0*/  LDG.E.U16 R22, [R22.64] ;  /* 0x0000000616167981 */ /* 0x010968000c1e1500 */
[----:B-1----:R-:W5:Y:S04]  /*3ff0*/  LDL.LU.64 R14, [R1+0x310] ;  /* 0x00031000010e7983 */ /* 0x002f680000300a00 */
[----:B----4-:R2:W4:Y:S04]  /*4000*/  LDG.E.U16 R23, [R28.64] ;  /* 0x000000061c177981 */ /* 0x010528000c1e1500 */
[----:B------:R-:W-:Y:S04]  /*4010*/  STL [R1+0x10b0], R16 ;  /* 0x0010b01001007387 */ /* 0x000fe80000100800 */
[----:B------:R5:W4:Y:S04]  /*4020*/  LDG.E.U16 R24, [R24.64] ;  /* 0x0000000618187981 */ /* 0x000b28000c1e1500 */
[----:B---3--:R1:W3:Y:S04]  /*4030*/  LDG.E.U16 R26, [R26.64] ;  /* 0x000000061a1a7981 */ /* 0x0082e8000c1e1500 */
[----:B------:R-:W-:Y:S04]  /*4040*/  STL [R1+0x10b4], R17 ;  /* 0x0010b41101007387 */ /* 0x000fe80000100800 */
[----:B------:R-:W-:Y:S04]  /*4050*/  STL [R1+0x10b8], R18 ;  /* 0x0010b81201007387 */ /* 0x000fe80000100800 */
[----:B------:R-:W-:Y:S04]  /*4060*/  STL [R1+0x10bc], R19 ;  /* 0x0010bc1301007387 */ /* 0x000fe80000100800 */
[----:B------:R-:W3:Y:S04]  /*4070*/  LDL.LU R3, [R1+0x3a4] ;  /* 0x0003a40001037983 */ /* 0x000ee80000300800 */
[----:B------:R-:W-:Y:S04]  /*4080*/  STL [R1+0x10c0], R20 ;  /* 0x0010c01401007387 */ /* 0x000fe80000100800 */
[----:B0-----:R-:W3:Y:S04]  /*4090*/  LDL.LU R4, [R1+0x3ac] ;  /* 0x0003ac0001047983 */ /* 0x001ee80000300800 */
[----:B------:R-:W0:Y:S04]  /*40a0*/  S2R R2, SR_TID.X ;  /* 0x0000000000027919 */ /* 0x000e280000002100 */
[----:B--2---:R0:W2:Y:S04]  /*40b0*/  LDG.E.U16 R28, [R6.64] ;  /* 0x00000006061c7981 */ /* 0x0040a8000c1e1500 */
[----:B-----5:R-:W5:Y:S04]  /*40c0*/  LDG.E.U16 R25, [R14.64] ;  /* 0x000000060e197981 */ /* 0x020f68000c1e1500 */
[----:B------:R-:W-:Y:S04]  /*40d0*/  STL [R1+0x10c4], R21 ;  /* 0x0010c41501007387 */ /* 0x000fe80000100800 */
[----:B------:R-:W-:Y:S04]  /*40e0*/  STL [R1+0x10c8], R22 ;  /* 0x0010c81601007387 */ /* 0x000fe80000100800 */
[----:B------:R0:W-:Y:S04]  /*40f0*/  STL [R1], R0 ;  /* 0x0000000001007387 */ /* 0x0001e80000100800 */
[----:B------:R-:W2:Y:S04]  /*4100*/  LDL.LU R12, [R1+0x398] ;  /* 0x00039800010c7983 */ /* 0x000ea80000300800 */
[----:B------:R-:W2:Y:S04]  /*4110*/  LDL.LU R8, [R1+0x38c] ;  /* 0x00038c0001087983 */ /* 0x000ea80000300800 */
[----:B------:R-:W2:Y:S04]  /*4120*/  LDL.LU R5, [R1+0x380] ;  /* 0x0003800001057983 */ /* 0x000ea80000300800 */
[----:B------:R-:W2:Y:S01]  /*4130*/  LDL.LU R29, [R1+0x37c] ;  /* 0x00037c00011d7983 */ /* 0x000ea20000300800 */
[----:B0-----:R-:W-:-:S03]  /*4140*/  LOP3.LUT R7, R2, 0x7f, RZ, 0xc0, !PT ;  /* 0x0000007f02077812 */ /* 0x001fc600078ec0ff */
[----:B----4-:R0:W-:Y:S04]  /*4150*/  STL [R1+0x10cc], R23 ;  /* 0x0010cc1701007387 */ /* 0x0101e80000100800 */
[----:B------:R-:W-:Y:S04]  /*4160*/  STL [R1+0x10d0], R24 ;  /* 0x0010d01801007387 */ /* 0x000fe80000100800 */
[----:B-1----:R1:W4:Y:S02]  /*4170*/  LDG.E.U16 R27, [R10.64] ;  /* 0x000000060a1b7981 */ /* 0x002324000c1e1500 */
[----:B-1----:R-:W-:-:S05]  /*4180*/  IMAD.SHL.U32 R11, R7, 0x2, RZ ;  /* 0x00000002070b7824 */ /* 0x002fca00078e00ff */
[----:B---3--:R1:W-:Y:S04]  /*4190*/  STS.U16 [R11+0x800], R3 ;  /* 0x000800030b007388 */ /* 0x0083e80000000400 */
[----:B------:R3:W-:Y:S04]  /*41a0*/  STS.U16 [R11], R4 ;  /* 0x000000040b007388 */ /* 0x0007e80000000400 */
[----:B-----5:R-:W-:Y:S04]  /*41b0*/  STL [R1+0x10d4], R25 ;  /* 0x0010d41901007387 */ /* 0x020fe80000100800 */
[----:B------:R-:W-:Y:S04]  /*41c0*/  STL [R1+0x10d8], R26 ;  /* 0x0010d81a01007387 */ /* 0x000fe80000100800 */
[----:B------:R-:W5:Y:S04]  /*41d0*/  LDL.LU R0, [R1+0x384] ;  /* 0x0003840001007983 */ /* 0x000f680000300800 */
[----:B0-----:R-:W4:Y:S04]  /*41e0*/  LDL.LU R23, [R1+0x378] ;  /* 0x0003780001177983 */ /* 0x001f280000300800 */
[----:B------:R-:W4:Y:S04]  /*41f0*/  LDL.LU R22, [R1+0x374] ;  /* 0x0003740001167983 */ /* 0x000f280000300800 */
[----:B------:R-:W4:Y:S04]  /*4200*/  LDL.LU R21, [R1+0x370] ;  /* 0x0003700001157983 */ /* 0x000f280000300800 */
[----:B------:R-:W4:Y:S04]  /*4210*/  LDL.LU R20, [R1+0x36c] ;  /* 0x00036c0001147983 */ /* 0x000f280000300800 */
[----:B------:R-:W4:Y:S04]  /*4220*/  LDL.LU R10, [R1+0x368] ;  /* 0x00036800010a7983 */ /* 0x000f280000300800 */
[----:B------:R-:W4:Y:S04]  /*4230*/  LDL.LU R19, [R1+0x364] ;  /* 0x0003640001137983 */ /* 0x000f280000300800 */
[----:B------:R-:W4:Y:S04]  /*4240*/  LDL.LU R18, [R1+0x35c] ;  /* 0x00035c0001127983 */ /* 0x000f280000300800 */
[----:B------:R-:W4:Y:S04]  /*4250*/  LDL.LU R2, [R1+0x358] ;  /* 0x0003580001027983 */ /* 0x000f280000300800 */
[----:B-1----:R-:W4:Y:S04]  /*4260*/  LDL.LU R3, [R1+0x354] ;  /* 0x0003540001037983 */ /* 0x002f280000300800 */
[----:B------:R-:W4:Y:S04]  /*4270*/  LDL.LU R17, [R1+0x3a0] ;  /* 0x0003a00001117983 */ /* 0x000f280000300800 */
[----:B------:R-:W4:Y:S04]  /*4280*/  LDL.LU R9, [R1+0x350] ;  /* 0x0003500001097983 */ /* 0x000f280000300800 */
[----:B------:R-:W4:Y:S04]  /*4290*/  LDL.LU R6, [R1+0x34c] ;  /* 0x00034c0001067983 */ /* 0x000f280000300800 */
[----:B---3--:R-:W3:Y:S04]  /*42a0*/  LDL.LU R4, [R1+0x348] ;  /* 0x0003480001047983 */ /* 0x008ee80000300800 */
[----:B--2---:R-:W-:Y:S04]  /*42b0*/  STS.U16 [R11+0x1000], R12 ;  /* 0x0010000c0b007388 */ /* 0x004fe80000000400 */
[----:B------:R-:W-:Y:S04]  /*42c0*/  STS.U16 [R11+0x2000], R8 ;  /* 0x002000080b007388 */ /* 0x000fe80000000400 */
[----:B------:R0:W-:Y:S04]  /*42d0*/  STS.U16 [R11+0x4000], R5 ;  /* 0x004000050b007388 */ /* 0x0001e80000000400 */
[----:B------:R1:W-:Y:S04]  /*42e0*/  STS.U16 [R11+0x4800], R29 ;  /* 0x0048001d0b007388 */ /* 0x0003e80000000400 */
[----:B0-----:R-:W2:Y:S04]  /*42f0*/  LDL.LU R5, [R1+0x344] ;  /* 0x0003440001057983 */ /* 0x001ea80000300800 */
[----:B------:R-:W2:Y:S04]  /*4300*/  LDL.LU R16, [R1+0x340] ;  /* 0x0003400001107983 */ /* 0x000ea80000300800 */
[----:B------:R-:W2:Y:S04]  /*4310*/  LDL.LU R15, [R1+0x33c] ;  /* 0x00033c00010f7983 */ /* 0x000ea80000300800 */
[----:B------:R-:W2:Y:S04]  /*4320*/  LDL.LU R14, [R1+0x338] ;  /* 0x00033800010e7983 */ /* 0x000ea80000300800 */
[----:B------:R-:W2:Y:S04]  /*4330*/  LDL.LU R13, [R1+0x334] ;  /* 0x00033400010d7983 */ /* 0x000ea80000300800 */
[----:B------:R-:W2:Y:S04]  /*4340*/  LDL.LU R12, [R1+0x330] ;  /* 0x00033000010c7983 */ /* 0x000ea80000300800 */
[----:B------:R-:W2:Y:S04]  /*4350*/  LDL.LU R8, [R1+0x1d4] ;  /* 0x0001d40001087983 */ /* 0x000ea80000300800 */
[----:B-1----:R-:W2:Y:S04]  /*4360*/  LDL.LU R29, [R1+0x1d0] ;  /* 0x0001d000011d7983 */ /* 0x002ea80000300800 */
[----:B-----5:R0:W-:Y:S04]  /*4370*/  STS.U16 [R11+0x2800], R0 ;  /* 0x002800000b007388 */ /* 0x0201e80000000400 */
[----:B----4-:R-:W-:Y:S04]  /*4380*/  STS.U16 [R11+0x5000], R23 ;  /* 0x005000170b007388 */ /* 0x010fe80000000400 */
[----:B------:R-:W-:Y:S04]  /*4390*/  STS.U16 [R11+0x5800], R22 ;  /* 0x005800160b007388 */ /* 0x000fe80000000400 */
[----:B------:R-:W-:Y:S04]  /*43a0*/  STS.U16 [R11+0x1800], R21 ;  /* 0x001800150b007388 */ /* 0x000fe80000000400 */
[----:B------:R-:W-:Y:S04]  /*43b0*/  STS.U16 [R11+0x3000], R20 ;  /* 0x003000140b007388 */ /* 0x000fe80000000400 */
[----:B------:R1:W-:Y:S04]  /*43c0*/  STS.U16 [R11+0x6000], R10 ;  /* 0x0060000a0b007388 */ /* 0x0003e80000000400 */
[----:B0-----:R-:W4:Y:S04]  /*43d0*/  LDL.LU R0, [R1+0x1b4] ;  /* 0x0001b40001007983 */ /* 0x001f280000300800 */
[----:B------:R-:W-:Y:S01]  /*43e0*/  STS.U16 [R11+0x6800], R19 ;  /* 0x006800130b007388 */ /* 0x000fe20000000400 */
[----:B-1----:R-:W-:-:S03]  /*43f0*/  LOP3.LUT R10, R11, 0x10, RZ, 0x3c, !PT ;  /* 0x000000100b0a7812 */ /* 0x002fc600078e3cff */
[----:B------:R-:W-:Y:S04]  /*4400*/  STS.U16 [R11+0x3800], R18 ;  /* 0x003800120b007388 */ /* 0x000fe80000000400 */
[----:B------:R0:W-:Y:S04]  /*4410*/  STS.U16 [R11+0x7000], R2 ;  /* 0x007000020b007388 */ /* 0x0001e80000000400 */
[----:B------:R1:W-:Y:S04]  /*4420*/  STS.U16 [R11+0x7800], R3 ;  /* 0x007800030b007388 */ /* 0x0003e80000000400 */
[----:B------:R-:W-:Y:S04]  /*4430*/  STS.U16 [R10+0x900], R17 ;  /* 0x000900110a007388 */ /* 0x000fe80000000400 */
[----:B0-----:R-:W5:Y:S04]  /*4440*/  LDL.LU R2, [R1+0x1b0] ;  /* 0x0001b00001027983 */ /* 0x001f680000300800 */
[----:B-1----:R-:W5:Y:S04]  /*4450*/  LDL.LU R3, [R1+0x1ac] ;  /* 0x0001ac0001037983 */ /* 0x002f680000300800 */
[----:B------:R0:W-:Y:S04]  /*4460*/  STS.U16 [R10+0x4100], R9 ;  /* 0x004100090a007388 */ /* 0x0001e80000000400 */
[----:B------:R1:W-:Y:S04]  /*4470*/  STS.U16 [R10+0x4900], R6 ;  /* 0x004900060a007388 */ /* 0x0003e80000000400 */
[----:B---3--:R3:W-:Y:S04]  /*4480*/  STS.U16 [R10+0x5100], R4 ;  /* 0x005100040a007388 */ /* 0x0087e80000000400 */
[----:B0-----:R-:W5:Y:S04]  /*4490*/  LDL.LU R9, [R1+0x1a8] ;  /* 0x0001a80001097983 */ /* 0x001f680000300800 */
[----:B-1----:R-:W5:Y:S04]  /*44a0*/  LDL.LU R6, [R1+0x39c] ;  /* 0x00039c0001067983 */ /* 0x002f680000300800 */
[----:B---3--:R-:W3:Y:S04]  /*44b0*/  LDL.LU R4, [R1+0x394] ;  /* 0x0003940001047983 */ /* 0x008ee80000300800 */
[----:B--2---:R0:W-:Y:S04]  /*44c0*/  STS.U16 [R10+0x5900], R5 ;  /* 0x005900050a007388 */ /* 0x0041e80000000400 */
[----:B------:R-:W-:Y:S04]  /*44d0*/  STS.U16 [R10+0x6100], R16 ;  /* 0x006100100a007388 */ /* 0x000fe80000000400 */
[----:B------:R-:W-:Y:S04]  /*44e0*/  STS.U16 [R10+0x6900], R15 ;  /* 0x0069000f0a007388 */ /* 0x000fe80000000400 */
[----:B0-----:R-:W2:Y:S04]  /*44f0*/  LDL.LU R5, [R1+0x190] ;  /* 0x0001900001057983 */ /* 0x001ea80000300800 */
[----:B------:R-:W2:Y:S04]  /*4500*/  LDL.LU R26, [R1+0x178] ;  /* 0x00017800011a7983 */ /* 0x000ea80000300800 */
[----:B------:R-:W2:Y:S04]  /*4510*/  LDL.LU R25, [R1+0x154] ;  /* 0x0001540001197983 */ /* 0x000ea80000300800 */
[----:B------:R-:W-:Y:S04]  /*4520*/  STS.U16 [R10+0x7100], R14 ;  /* 0x0071000e0a007388 */ /* 0x000fe80000000400 */
[----:B------:R-:W2:Y:S04]  /*4530*/  LDL.LU R24, [R1+0x150] ;  /* 0x0001500001187983 */ /* 0x000ea80000300800 */
[----:B------:R-:W-:Y:S04]  /*4540*/  STS.U16 [R10+0x7900], R13 ;  /* 0x0079000d0a007388 */ /* 0x000fe80000000400 */
[----:B------:R-:W2:Y:S04]  /*4550*/  LDL.LU R23, [R1+0x12c] ;  /* 0x00012c0001177983 */ /* 0x000ea80000300800 */
[----:B------:R-:W-:Y:S04]  /*4560*/  STS.U16 [R10+0x1100], R12 ;  /* 0x0011000c0a007388 */ /* 0x000fe80000000400 */
[----:B------:R-:W2:Y:S04]  /*4570*/  LDL.LU R22, [R1+0x128] ;  /* 0x0001280001167983 */ /* 0x000ea80000300800 */
[----:B------:R0:W-:Y:S04]  /*4580*/  STS.U16 [R10+0x1900], R8 ;  /* 0x001900080a007388 */ /* 0x0001e80000000400 */
[----:B------:R-:W2:Y:S04]  /*4590*/  LDL.LU R21, [R1+0x124] ;  /* 0x0001240001157983 */ /* 0x000ea80000300800 */
[----:B------:R-:W-:Y:S04]  /*45a0*/  STS.U16 [R10+0x2100], R29 ;  /* 0x0021001d0a007388 */ /* 0x000fe80000000400 */
[----:B------:R-:W2:Y:S01]  /*45b0*/  LDL.LU R20, [R1+0x120] ;  /* 0x0001200001147983 */ /* 0x000ea20000300800 */
[----:B0-----:R-:W-:-:S03]  /*45c0*/  LOP3.LUT R8, R11, 0x20, RZ, 0x3c, !PT ;  /* 0x000000200b087812 */ /* 0x001fc600078e3cff */
[----:B------:R-:W2:Y:S04]  /*45d0*/  LDL.LU R19, [R1+0x10c] ;  /* 0x00010c0001137983 */ /* 0x000ea80000300800 */
[----:B----4-:R0:W-:Y:S04]  /*45e0*/  STS.U16 [R10+0x2900], R0 ;  /* 0x002900000a007388 */ /* 0x0101e80000000400 */
[----:B0-----:R-:W4:Y:S04]  /*45f0*/  LDL.LU R0, [R1+0x108] ;  /* 0x0001080001007983 */ /* 0x001f280000300800 */
[----:B------:R-:W4:Y:S04]  /*4600*/  LDL.LU R18, [R1+0xf4] ;  /* 0x0000f40001127983 */ /* 0x000f280000300800 */
[----:B------:R-:W4:Y:S04]  /*4610*/  LDL.LU R29, [R1+0xec] ;  /* 0x0000ec00011d7983 */ /* 0x000f280000300800 */
[----:B------:R-:W4:Y:S04]  /*4620*/  LDL.LU R17, [R1+0xe8] ;  /* 0x0000e80001117983 */ /* 0x000f280000300800 */
[----:B-----5:R0:W-:Y:S04]  /*4630*/  STS.U16 [R10+0x3100], R2 ;  /* 0x003100020a007388 */ /* 0x0201e80000000400 */
[----:B------:R1:W-:Y:S04]  /*4640*/  STS.U16 [R10+0x3900], R3 ;  /* 0x003900030a007388 */ /* 0x0003e80000000400 */
[----:B0-----:R-:W5:Y:S04]  /*4650*/  LDL.LU R2, [R1+0xe0] ;  /* 0x0000e00001027983 */ /* 0x001f680000300800 */
[----:B-1----:R-:W5:Y:S04]  /*4660*/  LDL.LU R3, [R1+0xc4] ;  /* 0x0000c40001037983 */ /* 0x002f680000300800 */
[----:B------:R-:W-:Y:S04]  /*4670*/  STS.U16 [R10+0x100], R9 ;  /* 0x000100090a007388 */ /* 0x000fe80000000400 */
[----:B------:R-:W-:Y:S04]  /*4680*/  STS.U16 [R8+0xa00], R6 ;  /* 0x000a000608007388 */ /* 0x000fe80000000400 */
[----:B---3--:R0:W-:Y:S04]  /*4690*/  STS.U16 [R8+0x1200], R4 ;  /* 0x0012000408007388 */ /* 0x0081e80000000400 */
[----:B0-----:R-:W3:Y:S04]  /*46a0*/  LDL.LU R4, [R1+0xc0] ;  /* 0x0000c00001047983 */ /* 0x001ee80000300800 */
[----:B------:R-:W3:Y:S04]  /*46b0*/  LDL.LU R16, [R1+0xbc] ;  /* 0x0000bc0001107983 */ /* 0x000ee80000300800 */
[----:B--2---:R0:W-:Y:S04]  /*46c0*/  STS.U16 [R8+0x1a00], R5 ;  /* 0x001a000508007388 */ /* 0x0041e80000000400 */
[----:B------:R-:W-:Y:S04]  /*46d0*/  STS.U16 [R8+0x200], R26 ;  /* 0x0002001a08007388 */ /* 0x000fe80000000400 */
[----:B------:R-:W-:Y:S04]  /*46e0*/  STS.U16 [R8+0x4200], R25 ;  /* 0x0042001908007388 */ /* 0x000fe80000000400 */
[----:B------:R-:W2:Y:S04]  /*46f0*/  LDL.LU R15, [R1+0xb8] ;  /* 0x0000b800010f7983 */ /* 0x000ea80000300800 */
        /* <DEDUP_REMOVED lines=9> */
[----:B------:R-:W-:Y:S04]  /*4790*/  STS.U16 [R8+0x7200], R19 ;  /* 0x0072001308007388 */ /* 0x000fe80000000400 */
[----:B------:R-:W2:Y:S04]  /*47a0*/  LDL.LU R9, [R1+0x9c] ;  /* 0x00009c0001097983 */ /* 0x000ea80000300800 */
[----:B------:R-:W2:Y:S04]  /*47b0*/  LDL.LU R6, [R1+0x98] ;  /* 0x0000980001067983 */ /* 0x000ea80000300800 */
[----:B0-----:R-:W2:Y:S04]  /*47c0*/  LDL.LU R5, [R1+0x94] ;  /* 0x0000940001057983 */ /* 0x001ea80000300800 */
[----:B----4-:R0:W-:Y:S04]  /*47d0*/  STS.U16 [R8+0x7a00], R0 ;  /* 0x007a000008007388 */ /* 0x0101e80000000400 */
[----:B------:R-:W-:Y:S04]  /*47e0*/  STS.U16 [R8+0x2200], R18 ;  /* 0x0022001208007388 */ /* 0x000fe80000000400 */
[----:B------:R1:W-:Y:S01]  /*47f0*/  STS.U16 [R8+0x2a00], R29 ;  /* 0x002a001d08007388 */ /* 0x0003e20000000400 */
[----:B0-----:R-:W-:-:S03]  /*4800*/  LOP3.LUT R0, R11, 0x30, RZ, 0x3c, !PT ;  /* 0x000000300b007812 */ /* 0x001fc600078e3cff */
[----:B------:R-:W-:Y:S04]  /*4810*/  STS.U16 [R8+0x3200], R17 ;  /* 0x0032001108007388 */ /* 0x000fe80000000400 */
[----:B-1----:R-:W4:Y:S04]  /*4820*/  LDL.LU R29, [R1+0x90] ;  /* 0x00009000011d7983 */ /* 0x002f280000300800 */
[----:B-----5:R0:W-:Y:S04]  /*4830*/  STS.U16 [R8+0x3a00], R2 ;  /* 0x003a000208007388 */ /* 0x0201e80000000400 */
[----:B------:R1:W-:Y:S04]  /*4840*/  STS.U16 [R0+0x4300], R3 ;  /* 0x0043000300007388 */ /* 0x0003e80000000400 */
[----:B0-----:R-:W5:Y:S04]  /*4850*/  LDL.LU R8, [R1+0x84] ;  /* 0x0000840001087983 */ /* 0x001f680000300800 */
[----:B------:R-:W5:Y:S04]  /*4860*/  LDL.LU R2, [R1+0x80] ;  /* 0x0000800001027983 */ /* 0x000f680000300800 */
[----:B-1----:R-:W5:Y:S04]  /*4870*/  LDL.LU R3, [R1+0x7c] ;  /* 0x00007c0001037983 */ /* 0x002f680000300800 */
[----:B---3--:R0:W-:Y:S04]  /*4880*/  STS.U16 [R0+0x4b00], R4 ;  /* 0x004b000400007388 */ /* 0x0081e80000000400 */
[----:B0-----:R-:W3:Y:S04]  /*4890*/  LDL.LU R4, [R1+0x78] ;  /* 0x0000780001047983 */ /* 0x001ee80000300800 */
[----:B------:R-:W3:Y:S04]  /*48a0*/  LDL.LU R26, [R1+0x390] ;  /* 0x00039000011a7983 */ /* 0x000ee80000300800 */
[----:B------:R-:W3:Y:S04]  /*48b0*/  LDL.LU R25, [R1+0x360] ;  /* 0x0003600001197983 */ /* 0x000ee80000300800 */
[----:B------:R-:W3:Y:S04]  /*48c0*/  LDL.LU R24, [R1+0x388] ;  /* 0x0003880001187983 */ /* 0x000ee80000300800 */
[----:B------:R-:W3:Y:S04]  /*48d0*/  LDL.LU R23, [R1+0x17c] ;  /* 0x00017c0001177983 */ /* 0x000ee80000300800 */
[----:B------:R-:W3:Y:S04]  /*48e0*/  LDL.LU R22, [R1+0x70] ;  /* 0x0000700001167983 */ /* 0x000ee80000300800 */
[----:B------:R-:W-:Y:S04]  /*48f0*/  STS.U16 [R0+0x5300], R16 ;  /* 0x0053001000007388 */ /* 0x000fe80000000400 */
[----:B------:R-:W3:Y:S04]  /*4900*/  LDL.LU R21, [R1+0x68] ;  /* 0x0000680001157983 */ /* 0x000ee80000300800 */
[----:B--2---:R-:W-:Y:S04]  /*4910*/  STS.U16 [R0+0x5b00], R15 ;  /* 0x005b000f00007388 */ /* 0x004fe80000000400 */
[----:B------:R-:W2:Y:S04]  /*4920*/  LDL.LU R20, [R1+0x5c] ;  /* 0x00005c0001147983 */ /* 0x000ea80000300800 */
[----:B------:R-:W-:Y:S04]  /*4930*/  STS.U16 [R0+0x6300], R14 ;  /* 0x0063000e00007388 */ /* 0x000fe80000000400 */
[----:B------:R-:W2:Y:S04]  /*4940*/  LDL.LU R19, [R1+0x58] ;  /* 0x0000580001137983 */ /* 0x000ea80000300800 */
[----:B------:R0:W-:Y:S04]  /*4950*/  STS.U16 [R0+0x6b00], R13 ;  /* 0x006b000d00007388 */ /* 0x0001e80000000400 */
[----:B------:R-:W2:Y:S04]  /*4960*/  LDL.LU R18, [R1+0x54] ;  /* 0x0000540001127983 */ /* 0x000ea80000300800 */
[----:B------:R1:W-:Y:S04]  /*4970*/  STS.U16 [R0+0x7300], R12 ;  /* 0x0073000c00007388 */ /* 0x0003e80000000400 */
[----:B------:R-:W2:Y:S04]  /*4980*/  LDL.LU R17, [R1+0x4c] ;  /* 0x00004c0001117983 */ /* 0x000ea80000300800 */
[----:B------:R-:W-:Y:S04]  /*4990*/  STS.U16 [R0+0x7b00], R10 ;  /* 0x007b000a00007388 */ /* 0x000fe80000000400 */
[----:B0-----:R-:W2:Y:S04]  /*49a0*/  LDL.LU R13, [R1+0x48] ;  /* 0x00004800010d7983 */ /* 0x001ea80000300800 */
[----:B------:R-:W-:Y:S04]  /*49b0*/  STS.U16 [R0+0x300], R9 ;  /* 0x0003000900007388 */ /* 0x000fe80000000400 */
[----:B-1----:R-:W2:Y:S04]  /*49c0*/  LDL.LU R12, [R1+0x44] ;  /* 0x00004400010c7983 */ /* 0x002ea80000300800 */
[----:B------:R0:W-:Y:S04]  /*49d0*/  STS.U16 [R0+0xb00], R6 ;  /* 0x000b000600007388 */ /* 0x0001e80000000400 */
[----:B------:R1:W-:Y:S04]  /*49e0*/  STS.U16 [R0+0x1300], R5 ;  /* 0x0013000500007388 */ /* 0x0003e80000000400 */
[----:B0-----:R-:W2:Y:S04]  /*49f0*/  LDL.LU R6, [R1+0x40] ;  /* 0x0000400001067983 */ /* 0x001ea80000300800 */
[----:B-1----:R-:W2:Y:S04]  /*4a00*/  LDL.LU R5, [R1+0x38] ;  /* 0x0000380001057983 */ /* 0x002ea80000300800 */
[----:B----4-:R0:W-:Y:S04]  /*4a10*/  STS.U16 [R0+0x1b00], R29 ;  /* 0x001b001d00007388 */ /* 0x0101e80000000400 */
[----:B0-----:R-:W4:Y:S04]  /*4a20*/  LDL.LU R29, [R1+0x34] ;  /* 0x00003400011d7983 */ /* 0x001f280000300800 */
[----:B------:R-:W4:Y:S04]  /*4a30*/  LDL.LU R15, [R1+0x30] ;  /* 0x00003000010f7983 */ /* 0x000f280000300800 */
[----:B-----5:R0:W-:Y:S04]  /*4a40*/  STS.U16 [R0+0x2300], R8 ;  /* 0x0023000800007388 */ /* 0x0201e80000000400 */
[----:B------:R-:W5:Y:S04]  /*4a50*/  LDL.LU R14, [R1+0x3a8] ;  /* 0x0003a800010e7983 */ /* 0x000f680000300800 */
[----:B------:R-:W-:Y:S04]  /*4a60*/  STS.U16 [R0+0x2b00], R2 ;  /* 0x002b000200007388 */ /* 0x000fe80000000400 */
[----:B------:R-:W5:Y:S04]  /*4a70*/  LDL.LU R10, [R1+0x194] ;  /* 0x00019400010a7983 */ /* 0x000f680000300800 */
[----:B------:R-:W-:Y:S04]  /*4a80*/  STS.U16 [R0+0x3300], R3 ;  /* 0x0033000300007388 */ /* 0x000fe80000000400 */
[----:B------:R-:W5:Y:S04]  /*4a90*/  LDL.LU R9, [R1+0xf0] ;  /* 0x0000f00001097983 */ /* 0x000f680000300800 */
[----:B0-----:R-:W5:Y:S04]  /*4aa0*/  LDL.LU R8, [R1+0x24] ;  /* 0x0000240001087983 */ /* 0x001f680000300800 */
[----:B---3--:R0:W-:Y:S04]  /*4ab0*/  STS.U16 [R0+0x3b00], R4 ;  /* 0x003b000400007388 */ /* 0x0081e80000000400 */
[----:B0-----:R-:W3:Y:S04]  /*4ac0*/  LDL.LU R0, [R1+0x20] ;  /* 0x0000200001007983 */ /* 0x001ee80000300800 */
[----:B------:R-:W3:Y:S04]  /*4ad0*/  LDL.LU R2, [R1+0x1c] ;  /* 0x00001c0001027983 */ /* 0x000ee80000300800 */
[----:B------:R-:W3:Y:S04]  /*4ae0*/  LDL.LU R3, [R1+0x18] ;  /* 0x0000180001037983 */ /* 0x000ee80000300800 */
[----:B------:R-:W3:Y:S01]  /*4af0*/  LDL.LU R4, [R1+0x14] ;  /* 0x0000140001047983 */ /* 0x000ee20000300800 */
[----:B------:R-:W-:-:S05]  /*4b00*/  LOP3.LUT R16, R11, 0x40, RZ, 0x3c, !PT ;  /* 0x000000400b107812 */ /* 0x000fca00078e3cff */
[----:B------:R0:W-:Y:S04]  /*4b10*/  STS.U16 [R16+0x1400], R26 ;  /* 0x0014001a10007388 */ /* 0x0001e80000000400 */
[----:B------:R1:W-:Y:S04]  /*4b20*/  STS.U16 [R16+0x1c00], R25 ;  /* 0x001c001910007388 */ /* 0x0003e80000000400 */
[----:B------:R1:W-:Y:S04]  /*4b30*/  STS.U16 [R16+0x2400], R24 ;  /* 0x0024001810007388 */ /* 0x0003e80000000400 */
[----:B0-----:R-:W3:Y:S04]  /*4b40*/  LDL.LU R26, [R1+0x10d8] ;  /* 0x0010d800011a7983 */ /* 0x001ee80000300800 */
[----:B-1----:R-:W3:Y:S04]  /*4b50*/  LDL.LU R25, [R1+0x10d4] ;  /* 0x0010d40001197983 */ /* 0x002ee80000300800 */
[----:B------:R0:W-:Y:S04]  /*4b60*/  STS.U16 [R16+0x3400], R23 ;  /* 0x0034001710007388 */ /* 0x0001e80000000400 */
[----:B------:R-:W3:Y:S04]  /*4b70*/  LDL.LU R24, [R1+0x10d0] ;  /* 0x0010d00001187983 */ /* 0x000ee80000300800 */
[----:B------:R1:W-:Y:S04]  /*4b80*/  STS.U16 [R16+0xc00], R22 ;  /* 0x000c001610007388 */ /* 0x0003e80000000400 */
[----:B0-----:R-:W3:Y:S04]  /*4b90*/  LDL.LU R23, [R1+0x10cc] ;  /* 0x0010cc0001177983 */ /* 0x001ee80000300800 */
[----:B------:R0:W-:Y:S04]  /*4ba0*/  STS.U16 [R16+0x2c00], R21 ;  /* 0x002c001510007388 */ /* 0x0001e80000000400 */
[----:B-1----:R-:W3:Y:S04]  /*4bb0*/  LDL.LU R22, [R1+0x10c8] ;  /* 0x0010c80001167983 */ /* 0x002ee80000300800 */
[----:B--2---:R1:W-:Y:S04]  /*4bc0*/  STS.U16 [R16+0x3c00], R20 ;  /* 0x003c001410007388 */ /* 0x0043e80000000400 */
[----:B0-----:R-:W2:Y:S04]  /*4bd0*/  LDL.LU R21, [R1+0x10c4] ;  /* 0x0010c40001157983 */ /* 0x001ea80000300800 */
[----:B------:R0:W-:Y:S04]  /*4be0*/  STS.U16 [R16+0x400], R19 ;  /* 0x0004001310007388 */ /* 0x0001e80000000400 */
[----:B-1----:R-:W2:Y:S04]  /*4bf0*/  LDL.LU R20, [R1+0x10c0] ;  /* 0x0010c00001147983 */ /* 0x002ea80000300800 */
[----:B------:R1:W-:Y:S04]  /*4c00*/  STS.U16 [R16+0x4400], R18 ;  /* 0x0044001210007388 */ /* 0x0003e80000000400 */
[----:B0-----:R-:W2:Y:S04]  /*4c10*/  LDL.LU R19, [R1+0x10bc] ;  /* 0x0010bc0001137983 */ /* 0x001ea80000300800 */
[----:B------:R0:W-:Y:S04]  /*4c20*/  STS.U16 [R16+0x4c00], R17 ;  /* 0x004c001110007388 */ /* 0x0001e80000000400 */
[----:B-1----:R-:W2:Y:S04]  /*4c30*/  LDL.LU R18, [R1+0x10b8] ;  /* 0x0010b80001127983 */ /* 0x002ea80000300800 */
[----:B------:R1:W-:Y:S04]  /*4c40*/  STS.U16 [R16+0x5400], R13 ;  /* 0x0054000d10007388 */ /* 0x0003e80000000400 */
[----:B0-----:R-:W2:Y:S04]  /*4c50*/  LDL.LU R17, [R1+0x10b4] ;  /* 0x0010b40001117983 */ /* 0x001ea80000300800 */
[----:B------:R0:W-:Y:S01]  /*4c60*/  STS.U16 [R16+0x5c00], R12 ;  /* 0x005c000c10007388 */ /* 0x0001e20000000400 */
[----:B-1----:R-:W-:-:S03]  /*4c70*/  LOP3.LUT R13, R11, 0x50, RZ, 0x3c, !PT ;  /* 0x000000500b0d7812 */ /* 0x002fc600078e3cff */
[----:B------:R1:W-:Y:S04]  /*4c80*/  STS.U16 [R16+0x6400], R6 ;  /* 0x0064000610007388 */ /* 0x0003e80000000400 */
[----:B------:R1:W-:Y:S04]  /*4c90*/  STS.U16 [R16+0x6c00], R5 ;  /* 0x006c000510007388 */ /* 0x0003e80000000400 */
[----:B0-----:R-:W2:Y:S04]  /*4ca0*/  LDL.LU R12, [R1+0x74] ;  /* 0x00007400010c7983 */ /* 0x001ea80000300800 */
[----:B------:R-:W2:Y:S04]  /*4cb0*/  LDL.LU R11, [R1+0x28] ;  /* 0x00002800010b7983 */ /* 0x000ea80000300800 */
[----:B-1----:R-:W2:Y:S04]  /*4cc0*/  LDL.LU R6, [R1+0x6c] ;  /* 0x00006c0001067983 */ /* 0x002ea80000300800 */
[----:B------:R-:W2:Y:S04]  /*4cd0*/  LDL.LU R5, [R1+0x8] ;  /* 0x0000080001057983 */ /* 0x000ea80000300800 */
[----:B----4-:R0:W-:Y:S04]  /*4ce0*/  STS.U16 [R16+0x7400], R29 ;  /* 0x0074001d10007388 */ /* 0x0101e80000000400 */
[----:B------:R1:W-:Y:S04]  /*4cf0*/  STS.U16 [R16+0x7c00], R15 ;  /* 0x007c000f10007388 */ /* 0x0003e80000000400 */
[----:B0-----:R-:W4:Y:S04]  /*4d00*/  LDL.LU R29, [R1+0x50] ;  /* 0x00005000011d7983 */ /* 0x001f280000300800 */
[----:B-1----:R-:W2:Y:S04]  /*4d10*/  LDL.LU R16, [R1+0x10b0] ;  /* 0x0010b00001107983 */ /* 0x002ea80000300800 */
[----:B------:R-:W2:Y:S04]  /*4d20*/  LDL.LU R15, [R1+0x10ac] ;  /* 0x0010ac00010f7983 */ /* 0x000ea80000300800 */
[----:B-----5:R0:W-:Y:S04]  /*4d30*/  STS.U16 [R13+0x500], R14 ;  /* 0x0005000e0d007388 */ /* 0x0201e80000000400 */
[----:B------:R1:W-:Y:S04]  /*4d40*/  STS.U16 [R13+0xd00], R10 ;  /* 0x000d000a0d007388 */ /* 0x0003e80000000400 */
[----:B------:R5:W-:Y:S04]  /*4d50*/  STS.U16 [R13+0x1500], R9 ;  /* 0x001500090d007388 */ /* 0x000be80000000400 */
[----:B0-----:R-:W2:Y:S04]  /*4d60*/  LDL.LU R14, [R1+0x10a8] ;  /* 0x0010a800010e7983 */ /* 0x001ea80000300800 */
[----:B-1----:R-:W2:Y:S04]  /*4d70*/  LDL.LU R10, [R1+0x10a4] ;  /* 0x0010a400010a7983 */ /* 0x002ea80000300800 */
[----:B-----5:R-:W5:Y:S04]  /*4d80*/  LDL.LU R9, [R1+0x10a0] ;  /* 0x0010a00001097983 */ /* 0x020f680000300800 */
[----:B------:R0:W-:Y:S04]  /*4d90*/  STS.U16 [R13+0x1d00], R8 ;  /* 0x001d00080d007388 */ /* 0x0001e80000000400 */
[----:B---3--:R1:W-:Y:S04]  /*4da0*/  STS.U16 [R13+0x2500], R0 ;  /* 0x002500000d007388 */ /* 0x0083e80000000400 */
[----:B------:R3:W-:Y:S04]  /*4db0*/  STS.U16 [R13+0x2d00], R2 ;  /* 0x002d00020d007388 */ /* 0x0007e80000000400 */
[----:B0-----:R-:W2:Y:S04]  /*4dc0*/  LDL.LU R8, [R1+0x109c] ;  /* 0x00109c0001087983 */ /* 0x001ea80000300800 */
[----:B-1----:R-:W2:Y:S04]  /*4dd0*/  LDL.LU R0, [R1+0x1098] ;  /* 0x0010980001007983 */ /* 0x002ea80000300800 */
[----:B---3--:R-:W3:Y:S04]  /*4de0*/  LDL.LU R2, [R1+0x1094] ;  /* 0x0010940001027983 */ /* 0x008ee80000300800 */
[----:B------:R0:W-:Y:S04]  /*4df0*/  STS.U16 [R13+0x3500], R3 ;  /* 0x003500030d007388 */ /* 0x0001e80000000400 */
[----:B------:R1:W-:Y:S04]  /*4e00*/  STS.U16 [R13+0x3d00], R4 ;  /* 0x003d00040d007388 */ /* 0x0003e80000000400 */
[----:B0-----:R-:W2:Y:S04]  /*4e10*/  LDL.LU R3, [R1+0x1090] ;  /* 0x0010900001037983 */ /* 0x001ea80000300800 */
[----:B-1----:R-:W2:Y:S04]  /*4e20*/  LDL.LU R4, [R1+0x108c] ;  /* 0x00108c0001047983 */ /* 0x002ea80000300800 */
[----:B--2---:R0:W-:Y:S04]  /*4e30*/  STS.U16 [R13+0x4500], R4 ;  /* 0x004500040d007388 */ /* 0x0041e80000000400 */
[----:B------:R1:W-:Y:S04]  /*4e40*/  STS.U16 [R13+0x4d00], R3 ;  /* 0x004d00030d007388 */ /* 0x0003e80000000400 */
[----:B---3--:R-:W-:Y:S04]  /*4e50*/  STS.U16 [R13+0x5500], R2 ;  /* 0x005500020d007388 */ /* 0x008fe80000000400 */
[----:B------:R2:W-:Y:S04]  /*4e60*/  STS.U16 [R13+0x5d00], R0 ;  /* 0x005d00000d007388 */ /* 0x0005e80000000400 */
[----:B0-----:R-:W3:Y:S04]  /*4e70*/  LDL.LU R4, [R1] ;  /* 0x0000000001047983 */ /* 0x001ee80000300800 */
[----:B-1----:R-:W3:Y:S01]  /*4e80*/  LDL.LU R3, [R1+0x4] ;  /* 0x0000040001037983 */ /* 0x002ee20000300800 */
[----:B--2---:R-:W-:-:S03]  /*4e90*/  SHF.L.U32 R0, R7, 0x1, RZ ;  /* 0x0000000107007819 */ /* 0x004fc600000006ff */
[----:B------:R-:W2:Y:S01]  /*4ea0*/  LDL.LU R2, [R1+0xc] ;  /* 0x00000c0001027983 */ /* 0x000ea20000300800 */
[----:B------:R-:W-:-:S06]  /*4eb0*/  LOP3.LUT R7, R0, 0x60, RZ, 0x3c, !PT ;  /* 0x0000006000077812 */ /* 0x000fcc00078e3cff */
[----:B------:R-:W2:Y:S04]  /*4ec0*/  LDL.LU R7, [R1+0x1088] ;  /* 0x0010880001077983 */ /* 0x000ea80000300800 */
[----:B--2---:R0:W-:Y:S04]  /*4ed0*/  STS.U16 [R13+0x6500], R7 ;  /* 0x006500070d007388 */ /* 0x0041e80000000400 */
[----:B------:R1:W-:Y:S04]  /*4ee0*/  STS.U16 [R13+0x6d00], R8 ;  /* 0x006d00080d007388 */ /* 0x0003e80000000400 */
[----:B-----5:R2:W-:Y:S04]  /*4ef0*/  STS.U16 [R13+0x7500], R9 ;  /* 0x007500090d007388 */ /* 0x0205e80000000400 */
[----:B0-----:R-:W5:Y:S04]  /*4f00*/  LDL.LU R7, [R1+0x10] ;  /* 0x0000100001077983 */ /* 0x001f680000300800 */
[----:B-1----:R-:W3:Y:S01]  /*4f10*/  LDL.LU R8, [R1+0x2c] ;  /* 0x00002c0001087983 */ /* 0x002ee20000300800 */
[----:B--2---:R-:W-:-:S03]  /*4f20*/  LOP3.LUT R9, R0, 0x60, RZ, 0x3c, !PT ;  /* 0x0000006000097812 */ /* 0x004fc600078e3cff */
[----:B------:R0:W-:Y:S04]  /*4f30*/  STS.U16 [R13+0x7d00], R10 ;  /* 0x007d000a0d007388 */ /* 0x0001e80000000400 */
[----:B------:R1:W-:Y:S04]  /*4f40*/  STS.U16 [R9+0x600], R12 ;  /* 0x0006000c09007388 */ /* 0x0003e80000000400 */
[----:B------:R2:W-:Y:S04]  /*4f50*/  STS.U16 [R9+0xe00], R11 ;  /* 0x000e000b09007388 */ /* 0x0005e80000000400 */
[----:B0-----:R-:W3:Y:S04]  /*4f60*/  LDL.LU R13, [R1+0x1084] ;  /* 0x00108400010d7983 */ /* 0x001ee80000300800 */
[----:B------:R-:W3:Y:S04]  /*4f70*/  LDL.LU R10, [R1+0x3c] ;  /* 0x00003c00010a7983 */ /* 0x000ee80000300800 */
[----:B-1----:R-:W3:Y:S04]  /*4f80*/  LDL.LU R12, [R1+0x1080] ;  /* 0x00108000010c7983 */ /* 0x002ee80000300800 */
[----:B--2---:R-:W2:Y:S04]  /*4f90*/  LDL.LU R11, [R1+0x107c] ;  /* 0x00107c00010b7983 */ /* 0x004ea80000300800 */
[----:B------:R0:W-:Y:S04]  /*4fa0*/  STS.U16 [R9+0x1600], R6 ;  /* 0x0016000609007388 */ /* 0x0001e80000000400 */
[----:B------:R1:W-:Y:S04]  /*4fb0*/  STS.U16 [R9+0x1e00], R5 ;  /* 0x001e000509007388 */ /* 0x0003e80000000400 */
[----:B----4-:R4:W-:Y:S04]  /*4fc0*/  STS.U16 [R9+0x2600], R29 ;  /* 0x0026001d09007388 */ /* 0x0109e80000000400 */
[----:B0-----:R-:W2:Y:S04]  /*4fd0*/  LDL.LU R6, [R1+0x1078] ;  /* 0x0010780001067983 */ /* 0x001ea80000300800 */
[----:B-1----:R-:W2:Y:S04]  /*4fe0*/  LDL.LU R5, [R1+0x1074] ;  /* 0x0010740001057983 */ /* 0x002ea80000300800 */
[----:B----4-:R-:W4:Y:S01]  /*4ff0*/  LDL.LU R29, [R1+0x1070] ;  /* 0x00107000011d7983 */ /* 0x010f220000300800 */
[----:B------:R-:W-:-:S03]  /*5000*/  LOP3.LUT R0, R0, 0x70, RZ, 0x3c, !PT ;  /* 0x0000007000007812 */ /* 0x000fc600078e3cff */
[----:B----4-:R-:W-:Y:S04]  /*5010*/  STS.U16 [R9+0x2e00], R29 ;  /* 0x002e001d09007388 */ /* 0x010fe80000000400 */
[----:B---3--:R-:W-:Y:S04]  /*5020*/  STS.U16 [R9+0x3600], R10 ;  /* 0x0036000a09007388 */ /* 0x008fe80000000400 */
[----:B--2---:R-:W-:Y:S04]  /*5030*/  STS.U16 [R9+0x3e00], R5 ;  /* 0x003e000509007388 */ /* 0x004fe80000000400 */
[----:B------:R-:W-:Y:S04]  /*5040*/  STS.U16 [R9+0x4600], R11 ;  /* 0x0046000b09007388 */ /* 0x000fe80000000400 */
        /* <DEDUP_REMOVED lines=8> */
[----:B-----5:R-:W-:Y:S04]  /*50d0*/  STS.U16 [R0+0xf00], R7 ;  /* 0x000f000700007388 */ /* 0x020fe80000000400 */
[----:B------:R0:W-:Y:S04]  /*50e0*/  STS.U16 [R0+0x1700], R2 ;  /* 0x0017000200007388 */ /* 0x0001e80000000400 */
[----:B------:R1:W-:Y:S04]  /*50f0*/  STS.U16 [R0+0x1f00], R3 ;  /* 0x001f000300007388 */ /* 0x0003e80000000400 */
[----:B------:R-:W-:Y:S04]  /*5100*/  STS.U16 [R0+0x2700], R4 ;  /* 0x0027000400007388 */ /* 0x000fe80000000400 */
[----:B------:R-:W-:Y:S04]  /*5110*/  STS.U16 [R0+0x2f00], R14 ;  /* 0x002f000e00007388 */ /* 0x000fe80000000400 */
[----:B------:R-:W-:Y:S04]  /*5120*/  STS.U16 [R0+0x3700], R17 ;  /* 0x0037001100007388 */ /* 0x000fe80000000400 */
[----:B------:R-:W-:Y:S04]  /*5130*/  STS.U16 [R0+0x3f00], R21 ;  /* 0x003f001500007388 */ /* 0x000fe80000000400 */
[----:B------:R-:W-:Y:S01]  /*5140*/  STS.U16 [R0+0x7f00], R6 ;  /* 0x007f000600007388 */ /* 0x000fe20000000400 */
[----:B0-----:R-:W-:-:S03]  /*5150*/  IMAD.MOV.U32 R2, RZ, RZ, 0x3f800000 ;  /* 0x3f800000ff027424 */ /* 0x001fc600078e00ff */
[----:B------:R-:W-:Y:S04]  /*5160*/  STS.U16 [R0+0x4700], R22 ;  /* 0x0047001600007388 */ /* 0x000fe80000000400 */
[----:B------:R-:W-:Y:S04]  /*5170*/  STS.U16 [R0+0x4f00], R23 ;  /* 0x004f001700007388 */ /* 0x000fe80000000400 */
[----:B------:R-:W-:Y:S04]  /*5180*/  STS.U16 [R0+0x5700], R24 ;  /* 0x0057001800007388 */ /* 0x000fe80000000400 */
[----:B------:R-:W-:Y:S04]  /*5190*/  STS.U16 [R0+0x5f00], R25 ;  /* 0x005f001900007388 */ /* 0x000fe80000000400 */
[----:B------:R-:W-:Y:S01]  /*51a0*/  STS.U16 [R0+0x6700], R26 ;  /* 0x0067001a00007388 */ /* 0x000fe20000000400 */
[----:B-1----:R-:W-:-:S03]  /*51b0*/  IMAD.MOV.U32 R3, RZ, RZ, -0x800000 ;  /* 0xff800000ff037424 */ /* 0x002fc600078e00ff */
[----:B------:R-:W-:Y:S04]  /*51c0*/  STS.U16 [R0+0x6f00], R27 ;  /* 0x006f001b00007388 */ /* 0x000fe80000000400 */
[----:B------:R0:W-:Y:S04]  /*51d0*/  STS.U16 [R0+0x7700], R28 ;  /* 0x0077001c00007388 */ /* 0x0001e80000000400 */
[----:B------:R1:W-:Y:S01]  /*51e0*/  STL [R1+0x840], R2 ;  /* 0x0008400201007387 */ /* 0x0003e20000100800 */
[----:B0-----:R-:W-:Y:S02]  /*51f0*/  MOV R0, 0xff800000 ;  /* 0xff80000000007802 */ /* 0x001fe40000000f00 */
[----:B-1----:R-:W-:-:S03]  /*5200*/  MOV R2, 0xff800000 ;  /* 0xff80000000027802 */ /* 0x002fc60000000f00 */
[----:B------:R-:W-:Y:S04]  /*5210*/  STL [R1+0x318], R0 ;  /* 0x0003180001007387 */ /* 0x000fe80000100800 */
[----:B------:R0:W-:Y:S04]  /*5220*/  STL [R1+0x31c], R3 ;  /* 0x00031c0301007387 */ /* 0x0001e80000100800 */
[----:B------:R1:W-:Y:S04]  /*5230*/  STL [R1+0x320], R2 ;  /* 0x0003200201007387 */ /* 0x0003e80000100800 */
[----:B------:R2:W-:Y:S01]  /*5240*/  STL [R1+0x324], R0 ;  /* 0x0003240001007387 */ /* 0x0005e20000100800 */
[----:B0-----:R-:W-:Y:S01]  /*5250*/  IMAD.MOV.U32 R3, RZ, RZ, 0x3f800000 ;  /* 0x3f800000ff037424 */ /* 0x001fe200078e00ff */
[----:B-1----:R-:W-:-:S04]  /*5260*/  MOV R2, 0x3f800000 ;  /* 0x3f80000000027802 */ /* 0x002fc80000000f00 */
[----:B------:R-:W-:Y:S01]  /*5270*/  STL [R1+0x844], R3 ;  /* 0x0008440301007387 */ /* 0x000fe20000100800 */
[----:B--2---:R-:W-:-:S03]  /*5280*/  IMAD.MOV.U32 R0, RZ, RZ, 0x3f800000 ;  /* 0x3f800000ff007424 */ /* 0x004fc600078e00ff */
[----:B------:R-:W-:Y:S04]  /*5290*/  STL [R1+0x848], R2 ;  /* 0x0008480201007387 */ /* 0x000fe80000100800 */
[----:B------:R-:W-:Y:S04]  /*52a0*/  STL [R1+0x740], RZ ;  /* 0x000740ff01007387 */ /* 0x000fe80000100800 */
[----:B------:R0:W-:Y:S04]  /*52b0*/  STL [R1+0x84c], R0 ;  /* 0x00084c0001007387 */ /* 0x0001e80000100800 */
[----:B------:R1:W-:Y:S04]  /*52c0*/  STL [R1+0x744], RZ ;  /* 0x000744ff01007387 */ /* 0x0003e80000100800 */
        /* <DEDUP_REMOVED lines=99> */
[----:B------:R-:W2:Y:S04]  /*5900*/  S2R R9, SR_CTAID.X ;  /* 0x0000000000097919 */ /* 0x000ea80000002500 */
        /* <DEDUP_REMOVED lines=19> */
[----:B------:R1:W-:Y:S01]  /*5a40*/  STL [R1+0x6a0], RZ ;  /* 0x0006a0ff01007387 */ /* 0x0003e20000100800 */
[----:B--2---:R-:W-:-:S03]  /*5a50*/  SHF.L.U32 R9, R9, 0x7, RZ ;  /* 0x0000000709097819 */ /* 0x004fc600000006ff */
[----:B------:R1:W-:Y:S04]  /*5a60*/  STL [R1+0x6a4], RZ ;  /* 0x0006a4ff01007387 */ /* 0x0003e80000100800 */
[----:B------:R1:W-:Y:S04]  /*5a70*/  STL [R1+0x6a8], RZ ;  /* 0x0006a8ff01007387 */ /* 0x0003e80000100800 */
[----:B------:R1:W-:Y:S04]  /*5a80*/  STL [R1+0x6ac], RZ ;  /* 0x0006acff01007387 */ /* 0x0003e80000100800 */
[----:B------:R-:W2:Y:S04]  /*5a90*/  S2R R13, SR_TID.X ;  /* 0x00000000000d7919 */ /* 0x000ea80000002100 */
[----:B------:R1:W-:Y:S01]  /*5aa0*/  STL [R1+0x6c0], RZ ;  /* 0x0006c0ff01007387 */ /* 0x0003e20000100800 */
[----:B0-----:R-:W-:-:S03]  /*5ab0*/  IADD3 R0, R9, 0x80, RZ ;  /* 0x0000008009007810 */ /* 0x001fc60007ffe0ff */
[----:B------:R1:W-:Y:S04]  /*5ac0*/  STL [R1+0x6c4], RZ ;  /* 0x0006c4ff01007387 */ /* 0x0003e80000100800 */
[----:B------:R1:W-:Y:S04]  /*5ad0*/  STL [R1+0x6c8], RZ ;  /* 0x0006c8ff01007387 */ /* 0x0003e80000100800 */
[----:B------:R1:W-:Y:S01]  /*5ae0*/  STL [R1+0x6cc], RZ ;  /* 0x0006ccff01007387 */ /* 0x0003e20000100800 */
[----:B------:R-:W-:Y:S02]  /*5af0*/  ISETP.GE.AND P0, PT, R0, 0x1, PT ;  /* 0x000000010000780c */ /* 0x000fe40003f06270 */
[C---:B--2---:R-:W-:Y:S01]  /*5b00*/  LOP3.LUT R8, R13.reuse, 0x60, RZ, 0xc0, !PT ;  /* 0x000000600d087812 */ /* 0x044fe200078ec0ff */
[C---:B------:R-:W-:Y:S01]  /*5b10*/  IMAD.SHL.U32 R14, R13.reuse, 0x2, RZ ;  /* 0x000000020d0e7824 */ /* 0x040fe200078e00ff */
[----:B------:R-:W-:-:S09]  /*5b20*/  LOP3.LUT R12, R13, 0x1c, RZ, 0xc0, !PT ;  /* 0x0000001c0d0c7812 */ /* 0x000fd200078ec0ff */
[----:B------:R-:W-:Y:S05]  /*5b30*/  @!P0 BRA `(.L_x_0) ;  /* 0x00035b6000008947 */ /* 0x000fea0003800000 */
[----:B-1----:R-:W0:Y:S01]  /*5b40*/  S2R R4, SR_TID.X ;  /* 0x0000000000047919 */ /* 0x002e220000002100 */
[----:B------:R-:W-:Y:S01]  /*5b50*/  SHF.R.U32.HI R8, RZ, 0x1, R8 ;  /* 0x00000001ff087819 */ /* 0x000fe20000011608 */
[----:B------:R-:W-:Y:S02]  /*5b60*/  UMOV UR4, URZ ;  /* 0x0000003f00047c82 */ /* 0x000fe40008000000 */
[----:B------:R-:W1:Y:S01]  /*5b70*/  S2R R2, SR_CTAID.Y ;  /* 0x0000000000027919 */ /* 0x000e620000002600 */
[----:B------:R-:W-:-:S05]  /*5b80*/  LEA.HI R8, R12, R8, RZ, 0x1e ;  /* 0x000000080c087211 */ /* 0x000fca00078ff0ff */
[----:B------:R-:W-:Y:S01]  /*5b90*/  IMAD.IADD R8, R9, 0x1, R8 ;  /* 0x0000000109087824 */ /* 0x000fe200078e0208 */
[----:B0-----:R-:W-:Y:S01]  /*5ba0*/  LOP3.LUT R3, R4, 0x7f, RZ, 0xc0, !PT ;  /* 0x0000007f04037812 */ /* 0x001fe200078ec0ff */
[----:B-1----:R-:W-:-:S04]  /*5bb0*/  IMAD R0, R2, c[0x0][0x1a0], RZ ;  /* 0x0000680002007a24 */ /* 0x002fc800078e02ff */
[C---:B------:R-:W-:Y:S02]  /*5bc0*/  IMAD R4, R3.reuse, c[0x0][0x1a8], RZ ;  /* 0x00006a0003047a24 */ /* 0x040fe400078e02ff */
[----:B------:R-:W-:Y:S02]  /*5bd0*/  IMAD R2, R2, c[0x0][0x1b0], RZ ;  /* 0x00006c0002027a24 */ /* 0x000fe400078e02ff */
[----:B------:R-:W-:Y:S01]  /*5be0*/  IMAD R5, R3, c[0x0][0x1b4], RZ ;  /* 0x00006d0003057a24 */ /* 0x000fe200078e02ff */
[----:B------:R-:W-:Y:S01]  /*5bf0*/  SHF.L.U32 R3, R0, 0x1, RZ ;  /* 0x0000000100037819 */ /* 0x000fe200000006ff */
[----:B------:R-:W-:Y:S01]  /*5c00*/  IMAD.SHL.U32 R6, R4, 0x2, RZ ;  /* 0x0000000204067824 */ /* 0x000fe200078e00ff */
[----:B------:R-:W-:Y:S01]  /*5c10*/  SHF.L.U32 R7, R2, 0x1, RZ ;  /* 0x0000000102077819 */ /* 0x000fe200000006ff */
[----:B------:R-:W-:Y:S02]  /*5c20*/  IMAD.SHL.U32 R10, R5, 0x2, RZ ;  /* 0x00000002050a7824 */ /* 0x000fe400078e00ff */
[----:B------:R-:W-:Y:S01]  /*5c30*/  IMAD.HI R0, R0, 0x2, RZ ;  /* 0x0000000200007827 */ /* 0x000fe200078e02ff */
[----:B------:R-:W-:-:S02]  /*5c40*/  IADD3 R28, P0, P1, R6, c[0x0][0x168], R3 ;  /* 0x00005a00061c7a10 */ /* 0x000fc4000791e003 */
[----:B------:R-:W-:Y:S01]  /*5c50*/  LOP3.LUT R3, R13, 0x7, RZ, 0xc0, !PT ;  /* 0x000000070d037812 */ /* 0x000fe200078ec0ff */
[----:B------:R-:W-:Y:S01]  /*5c60*/  IMAD.HI R4, R4, 0x2, RZ ;  /* 0x0000000204047827 */ /* 0x000fe200078e02ff */
[----:B------:R-:W-:Y:S02]  /*5c70*/  IADD3 R10, P2, P3, R10, c[0x0][0x170], R7 ;  /* 0x00005c000a0a7a10 */ /* 0x000fe40007b5e007 */
[----:B------:R-:W-:Y:S01]  /*5c80*/  LOP3.LUT R7, R14, 0x10, RZ, 0xc0, !PT ;  /* 0x000000100e077812 */ /* 0x000fe200078ec0ff */
[----:B------:R-:W-:Y:S01]  /*5c90*/  IMAD R3, R3, 0x110, RZ ;  /* 0x0000011003037824 */ /* 0x000fe200078e02ff */
[----:B------:R-:W-:Y:S01]  /*5ca0*/  SHF.L.U32 R6, R13, 0x7, RZ ;  /* 0x000000070d067819 */ /* 0x000fe200000006ff */
[----:B------:R-:W-:Y:S01]  /*5cb0*/  IMAD.HI R2, R2, 0x2, RZ ;  /* 0x0000000202027827 */ /* 0x000fe200078e02ff */
[----:B------:R-:W-:Y:S02]  /*5cc0*/  LOP3.LUT R7, R7, 0x60, R13, 0xf8, !PT ;  /* 0x0000006007077812 */ /* 0x000fe400078ef80d */
[----:B------:R-:W-:Y:S01]  /*5cd0*/  LOP3.LUT R6, R6, 0x800, RZ, 0xc0, !PT ;  /* 0x0000080006067812 */ /* 0x000fe200078ec0ff */
[----:B------:R-:W-:Y:S01]  /*5ce0*/  IMAD.HI R5, R5, 0x2, RZ ;  /* 0x0000000205057827 */ /* 0x000fe200078e02ff */
[----:B------:R-:W-:-:S02]  /*5cf0*/  LOP3.LUT R7, R3, R7, RZ, 0x3c, !PT ;  /* 0x0000000703077212 */ /* 0x000fc400078e3cff */
[----:B------:R-:W-:Y:S02]  /*5d00*/  IADD3.X R29, R4, c[0x0][0x16c], R0, P0, P1 ;  /* 0x00005b00041d7a10 */ /* 0x000fe400007e2400 */
[----:B------:R-:W-:Y:S01]  /*5d10*/  IADD3.X R11, R5, c[0x0][0x174], R2, P2, P3 ;  /* 0x00005d00050b7a10 */ /* 0x000fe200017e6402 */
[----:B------:R-:W-:Y:S01]  /*5d20*/  IMAD.MOV.U32 R5, RZ, RZ, -0x800000 ;  /* 0xff800000ff057424 */ /* 0x000fe200078e00ff */
[----:B------:R-:W-:Y:S01]  /*5d30*/  IADD3 R0, R6, R7, RZ ;  /* 0x0000000706007210 */ /* 0x000fe20007ffe0ff */
[----:B------:R-:W-:Y:S01]  /*5d40*/  STL.64 [R1+0x540], R28 ;  /* 0x0005401c01007387 */ /* 0x000fe20000100a00 */
[----:B------:R-:W-:Y:S01]  /*5d50*/  MOV R4, 0x3f800000 ;  /* 0x3f80000000047802 */ /* 0x000fe20000000f00 */
[----:B------:R-:W-:Y:S01]  /*5d60*/  IMAD.MOV.U32 R6, RZ, RZ, 0x3f800000 ;  /* 0x3f800000ff067424 */ /* 0x000fe200078e00ff */
[----:B------:R-:W-:Y:S01]  /*5d70*/  MOV R2, c[0x0][0x1b8] ;  /* 0x00006e0000027a02 */ /* 0x000fe20000000f00 */
[----:B------:R-:W-:Y:S04]  /*5d80*/  STL.64 [R1+0x508], R10 ;  /* 0x0005080a01007387 */ /* 0x000fe80000100a00 */
[----:B------:R0:W-:Y:S04]  /*5d90*/  STL [R1+0x548], R0 ;  /* 0x0005480001007387 */ /* 0x0001e80000100800 */
[----:B------:R1:W-:Y:S04]  /*5da0*/  STL [R1+0x82c], R5 ;  /* 0x00082c0501007387 */ /* 0x0003e80000100800 */
[----:B------:R-:W-:Y:S01]  /*5db0*/  STL [R1+0x2e4], RZ ;  /* 0x0002e4ff01007387 */ /* 0x000fe20000100800 */
[----:B0-----:R-:W-:-:S03]  /*5dc0*/  IMAD.MOV.U32 R0, RZ, RZ, c[0x0][0x1a4] ;  /* 0x00006900ff007624 */ /* 0x001fc600078e00ff */
[----:B------:R-:W-:Y:S01]  /*5dd0*/  STL [R1+0x840], R4 ;  /* 0x0008400401007387 */ /* 0x000fe20000100800 */
[----:B-1----:R-:W-:Y:S01]  /*5de0*/  MOV R5, 0x3f800000 ;  /* 0x3f80000000057802 */ /* 0x002fe20000000f00 */
[C---:B------:R-:W-:Y:S02]  /*5df0*/  IMAD R8, R0.reuse, 0x12, RZ ;  /* 0x0000001200087824 */ /* 0x040fe400078e02ff */
[----:B------:R-:W-:Y:S01]  /*5e00*/  STL [R1+0x2e0], RZ ;  /* 0x0002e0ff01007387 */ /* 0x000fe20000100800 */
[C---:B------:R-:W-:Y:S02]  /*5e10*/  IMAD R9, R0.reuse, 0x24, RZ ;  /* 0x0000002400097824 */ /* 0x040fe400078e02ff */
[C---:B------:R-:W-:Y:S01]  /*5e20*/  IMAD R10, R0.reuse, 0x48, RZ ;  /* 0x00000048000a7824 */ /* 0x040fe200078e02ff */
[----:B------:R0:W-:Y:S01]  /*5e30*/  STL [R1+0x844], R6 ;  /* 0x0008440601007387 */ /* 0x0001e20000100800 */
[C---:B------:R-:W-:Y:S02]  /*5e40*/  IMAD R11, R0.reuse, 0x4a, RZ ;  /* 0x0000004a000b7824 */ /* 0x040fe400078e02ff */
[C---:B------:R-:W-:Y:S01]  /*5e50*/  IMAD R12, R0.reuse, 0x26, RZ ;  /* 0x00000026000c7824 */ /* 0x040fe200078e02ff */
[----:B------:R1:W-:Y:S01]  /*5e60*/  STL [R1+0x848], R5 ;  /* 0x0008480501007387 */ /* 0x0003e20000100800 */
[----:B------:R-:W-:-:S02]  /*5e70*/  IMAD R13, R0, 0x4c, RZ ;  /* 0x0000004c000d7824 */ /* 0x000fc400078e02ff */
[C---:B------:R-:W-:Y:S01]  /*5e80*/  IMAD R14, R0.reuse, 0x4e, RZ ;  /* 0x0000004e000e7824 */ /* 0x040fe200078e02ff */
[----:B------:R2:W-:Y:S01]  /*5e90*/  STL [R1+0x84c], R4 ;  /* 0x00084c0401007387 */ /* 0x0005e20000100800 */
[C---:B------:R-:W-:Y:S02]  /*5ea0*/  IMAD R15, R0.reuse, 0xa, RZ ;  /* 0x0000000a000f7824 */ /* 0x040fe400078e02ff */
[----:B0-----:R-:W-:Y:S02]  /*5eb0*/  IMAD.MOV.U32 R6, RZ, RZ, -0x800000 ;  /* 0xff800000ff067424 */ /* 0x001fe400078e00ff */
[C---:B------:R-:W-:Y:S01]  /*5ec0*/  IMAD R16, R0.reuse, 0x14, RZ ;  /* 0x0000001400107824 */ /* 0x040fe200078e02ff */
[----:B-1----:R-:W-:Y:S01]  /*5ed0*/  MOV R5, 0xff800000 ;  /* 0xff80000000057802 */ /* 0x002fe20000000f00 */
[C---:B------:R-:W-:Y:S01]  /*5ee0*/  IMAD R17, R0.reuse, 0x28, RZ ;  /* 0x0000002800117824 */ /* 0x040fe200078e02ff */
[----:B------:R-:W-:Y:S01]  /*5ef0*/  STL [R1+0x828], R6 ;  /* 0x0008280601007387 */ /* 0x000fe20000100800 */
[----:B------:R-:W-:-:S02]  /*5f00*/  IMAD R18, R0, 0x50, RZ ;  /* 0x0000005000127824 */ /* 0x000fc400078e02ff */
[----:B--2---:R-:W-:Y:S01]  /*5f10*/  IMAD.MOV.U32 R4, RZ, RZ, -0x800000 ;  /* 0xff800000ff047424 */ /* 0x004fe200078e00ff */
[----:B------:R-:W-:Y:S01]  /*5f20*/  STL [R1+0x834], R5 ;  /* 0x0008340501007387 */ /* 0x000fe20000100800 */
[C---:B------:R-:W-:Y:S02]  /*5f30*/  IMAD R19, R0.reuse, 0x52, RZ ;  /* 0x0000005200137824 */ /* 0x040fe400078e02ff */
[C---:B------:R-:W-:Y:S01]  /*5f40*/  IMAD R20, R0.reuse, 0x2a, RZ ;  /* 0x0000002a00147824 */ /* 0x040fe200078e02ff */
[----:B------:R-:W-:Y:S01]  /*5f50*/  STL [R1+0x740], RZ ;  /* 0x000740ff01007387 */ /* 0x000fe20000100800 */
[C---:B------:R-:W-:Y:S02]  /*5f60*/  IMAD R21, R0.reuse, 0x54, RZ ;  /* 0x0000005400157824 */ /* 0x040fe400078e02ff */
[C---:B------:R-:W-:Y:S01]  /*5f70*/  IMAD R22, R0.reuse, 0x56, RZ ;  /* 0x0000005600167824 */ /* 0x040fe200078e02ff */
[----:B------:R0:W-:Y:S01]  /*5f80*/  STL [R1+0x838], R4 ;  /* 0x0008380401007387 */ /* 0x0001e20000100800 */
[----:B------:R-:W-:-:S02]  /*5f90*/  IMAD R23, R0, 0x16, RZ ;  /* 0x0000001600177824 */ /* 0x000fc400078e02ff */
[C---:B------:R-:W-:Y:S01]  /*5fa0*/  IMAD R24, R0.reuse, 0x2c, RZ ;  /* 0x0000002c00187824 */ /* 0x040fe200078e02ff */
[----:B------:R-:W-:Y:S01]  /*5fb0*/  STL [R1+0x744], RZ ;  /* 0x000744ff01007387 */ /* 0x000fe20000100800 */
[C---:B------:R-:W-:Y:S02]  /*5fc0*/  IMAD R25, R0.reuse, 0x58, RZ ;  /* 0x0000005800197824 */ /* 0x040fe400078e02ff */
[C---:B------:R-:W-:Y:S01]  /*5fd0*/  IMAD R26, R0.reuse, 0x5a, RZ ;  /* 0x0000005a001a7824 */ /* 0x040fe200078e02ff */
[----:B------:R-:W-:Y:S01]  /*5fe0*/  STL [R1+0x748], RZ ;  /* 0x000748ff01007387 */ /* 0x000fe20000100800 */
[C---:B------:R-:W-:Y:S02]  /*5ff0*/  IMAD R27, R0.reuse, 0x2e, RZ ;  /* 0x0000002e001b7824 */ /* 0x040fe400078e02ff */
[C---:B0-----:R-:W-:Y:S01]  /*6000*/  IMAD R4, R0.reuse, 0x42, RZ ;  /* 0x0000004200047824 */ /* 0x041fe200078e02ff */
[----:B------:R-:W-:Y:S01]  /*6010*/  STL [R1+0x74c], RZ ;  /* 0x00074cff01007387 */ /* 0x000fe20000100800 */
[----:B------:R-:W-:-:S02]  /*6020*/  IMAD R6, R0, 0x44, RZ ;  /* 0x0000004400067824 */ /* 0x000fc400078e02ff */
[C---:B------:R-:W-:Y:S01]  /*6030*/  IMAD R5, R0.reuse, 0x22, RZ ;  /* 0x0000002200057824 */ /* 0x040fe200078e02ff */
[----:B------:R-:W-:Y:S01]  /*6040*/  STL [R1+0x730], RZ ;  /* 0x000730ff01007387 */ /* 0x000fe20000100800 */
[----:B------:R-:W-:-:S03]  /*6050*/  IMAD R7, R0, 0x46, RZ ;  /* 0x0000004600077824 */ /* 0x000fc600078e02ff */
[----:B------:R-:W-:Y:S04]  /*6060*/  STL [R1+0x734], RZ ;  /* 0x000734ff01007387 */ /* 0x000fe80000100800 */
        /* <DEDUP_REMOVED lines=86> */
[----:B------:R0:W-:Y:S04]  /*65d0*/  STL.64 [R1+0x10b0], R8 ;  /* 0x0010b00801007387 */ /* 0x0001e80000100a00 */
[----:B------:R-:W-:Y:S04]  /*65e0*/  STL.64 [R1+0x10b8], R10 ;  /* 0x0010b80a01007387 */ /* 0x000fe80000100a00 */
[----:B------:R-:W-:Y:S01]  /*65f0*/  STL.64 [R1+0x10a8], R12 ;  /* 0x0010a80c01007387 */ /* 0x000fe20000100a00 */
[----:B0-----:R-:W-:-:S03]  /*6600*/  IMAD.MOV.U32 R9, RZ, RZ, R29 ;  /* 0x000000ffff097224 */ /* 0x001fc600078e001d */
[----:B------:R-:W-:Y:S01]  /*6610*/  STL.64 [R1+0x10a0], R14 ;  /* 0x0010a00e01007387 */ /* 0x000fe20000100a00 */
[----:B------:R-:W-:Y:S01]  /*6620*/  MOV R8, R28 ;  /* 0x0000001c00087202 */ /* 0x000fe20000000f00 */
[C---:B------:R-:W-:Y:S02]  /*6630*/  IMAD R28, R0.reuse, 0x5c, RZ ;  /* 0x0000005c001c7824 */ /* 0x040fe400078e02ff */
[----:B------:R0:W-:Y:S01]  /*6640*/  STL.64 [R1+0x1098], R16 ;  /* 0x0010981001007387 */ /* 0x0001e20000100a00 */
[----:B------:R-:W-:-:S03]  /*6650*/  IMAD R29, R0, 0x5e, RZ ;  /* 0x0000005e001d7824 */ /* 0x000fc600078e02ff */
[----:B------:R1:W-:Y:S04]  /*6660*/  STL.64 [R1+0x1090], R18 ;  /* 0x0010901201007387 */ /* 0x0003e80000100a00 */
[----:B------:R2:W-:Y:S04]  /*6670*/  STL.64 [R1+0x1080], R20 ;  /* 0x0010801401007387 */ /* 0x0005e80000100a00 */
[----:B------:R3:W-:Y:S01]  /*6680*/  STL.64 [R1+0x1070], R22 ;  /* 0x0010701601007387 */ /* 0x0007e20000100a00 */
[C---:B0-----:R-:W-:Y:S02]  /*6690*/  IMAD R16, R0.reuse, 0x41, RZ ;  /* 0x0000004100107824 */ /* 0x041fe400078e02ff */
[C---:B------:R-:W-:Y:S01]  /*66a0*/  IMAD R17, R0.reuse, 0x8e, RZ ;  /* 0x0000008e00117824 */ /* 0x040fe200078e02ff */
[----:B-1----:R-:W-:Y:S01]  /*66b0*/  MOV R18, R8 ;  /* 0x0000000800127202 */ /* 0x002fe20000000f00 */
[----:B------:R-:W-:Y:S01]  /*66c0*/  IMAD.MOV.U32 R19, RZ, RZ, R9 ;  /* 0x000000ffff137224 */ /* 0x000fe200078e0009 */
[----:B------:R0:W-:Y:S01]  /*66d0*/  STL.64 [R1+0x1078], R24 ;  /* 0x0010781801007387 */ /* 0x0001e20000100a00 */
[----:B------:R-:W-:Y:S01]  /*66e0*/  IMAD R8, R0, 0x82, RZ ;  /* 0x0000008200087824 */ /* 0x000fe200078e02ff */
[----:B--2---:R-:W-:-:S02]  /*66f0*/  IADD3 R20, P2, R4, R18, RZ ;  /* 0x0000001204147210 */ /* 0x004fc40007f5e0ff */
[----:B------:R-:W1:Y:S01]  /*6700*/  S2R R9, SR_TID.X ;  /* 0x0000000000097919 */ /* 0x000e620000002100 */
[C---:B---3--:R-:W-:Y:S02]  /*6710*/  IMAD R23, R0.reuse, 0x21, RZ ;  /* 0x0000002100177824 */ /* 0x048fe400078e02ff */
[----:B------:R-:W-:Y:S01]  /*6720*/  IMAD R22, R0, 0x8c, RZ ;  /* 0x0000008c00167824 */ /* 0x000fe200078e02ff */
[----:B------:R2:W-:Y:S02]  /*6730*/  STL.64 [R1+0x1088], R26 ;  /* 0x0010881a01007387 */ /* 0x0005e40000100a00 */
[----:B------:R-:W-:Y:S02]  /*6740*/  LEA.HI.X.SX32 R21, R23, R19, 0x1, P2 ;  /* 0x0000001317157211 */ /* 0x000fe400010f0eff */
[----:B0-----:R-:W-:Y:S01]  /*6750*/  IADD3 R24, P1, R8, R18, RZ ;  /* 0x0000001208187210 */ /* 0x001fe20007f3e0ff */
[----:B------:R-:W-:-:S03]  /*6760*/  IMAD R8, R0, 0x88, RZ ;  /* 0x0000008800087824 */ /* 0x000fc600078e02ff */
[----:B------:R-:W-:Y:S02]  /*6770*/  LEA.HI.X.SX32 R25, R16, R19, 0x1, P1 ;  /* 0x0000001310197211 */ /* 0x000fe400008f0eff */
[-C--:B------:R-:W-:Y:S02]  /*6780*/  IADD3 R14, P3, R8, R18.reuse, RZ ;  /* 0x00000012080e7210 */ /* 0x080fe40007f7e0ff */
[-C--:B--2---:R-:W-:Y:S01]  /*6790*/  IADD3 R26, P4, R22, R18.reuse, RZ ;  /* 0x00000012161a7210 */ /* 0x084fe20007f9e0ff */
[----:B------:R0:W-:Y:S01]  /*67a0*/  STL.64 [R1+0xe40], R24 ;  /* 0x000e401801007387 */ /* 0x0001e20000100a00 */
[----:B------:R-:W-:-:S03]  /*67b0*/  IADD3 R16, P1, R17, R18, RZ ;  /* 0x0000001211107210 */ /* 0x000fc60007f3e0ff */
[----:B------:R2:W-:Y:S01]  /*67c0*/  STL.64 [R1+0xf40], R20 ;  /* 0x000f401401007387 */ /* 0x0005e20000100a00 */
[----:B-1----:R-:W-:Y:S01]  /*67d0*/  SHF.L.U32 R11, R9, 0x1, RZ ;  /* 0x00000001090b7819 */ /* 0x002fe200000006ff */
[----:B------:R-:W-:-:S03]  /*67e0*/  IMAD R9, R0, 0x84, RZ ;  /* 0x0000008400097824 */ /* 0x000fc600078e02ff */
[----:B------:R-:W-:Y:S01]  /*67f0*/  LOP3.LUT R3, R3, 0x30, R11, 0x78, !PT ;  /* 0x0000003003037812 */ /* 0x000fe200078e780b */
[C---:B------:R-:W-:Y:S01]  /*6800*/  IMAD R11, R0.reuse, 0x86, RZ ;  /* 0x00000086000b7824 */ /* 0x040fe200078e02ff */
[-C--:B------:R-:W-:Y:S01]  /*6810*/  IADD3 R12, P0, R9, R18.reuse, RZ ;  /* 0x00000012090c7210 */ /* 0x080fe20007f1e0ff */
[----:B------:R-:W-:Y:S01]  /*6820*/  IMAD R9, R0, 0x8a, RZ ;  /* 0x0000008a00097824 */ /* 0x000fe200078e02ff */
[-C--:B0-----:R-:W-:Y:S02]  /*6830*/  IADD3 R24, P2, R5, R18.reuse, RZ ;  /* 0x0000001205187210 */ /* 0x081fe40007f5e0ff */
[-C--:B------:R-:W-:Y:S01]  /*6840*/  LEA.HI.X.SX32 R13, R4, R19.reuse, 0x1, P0 ;  /* 0x00000013040d7211 */ /* 0x080fe200000f0eff */
[----:B--2---:R-:W-:Y:S01]  /*6850*/  IMAD R20, R0, 0x43, RZ ;  /* 0x0000004300147824 */ /* 0x004fe200078e02ff */
[-C--:B------:R-:W-:Y:S01]  /*6860*/  IADD3 R22, P0, R6, R18.reuse, RZ ;  /* 0x0000001206167210 */ /* 0x080fe20007f1e0ff */
[----:B------:R-:W-:Y:S01]  /*6870*/  IMAD R21, R0, 0x90, RZ ;  /* 0x0000009000157824 */ /* 0x000fe200078e02ff */
[----:B------:R-:W-:Y:S01]  /*6880*/  IADD3 R10, P6, R11, R18, RZ ;  /* 0x000000120b0a7210 */ /* 0x000fe20007fde0ff */
[----:B------:R0:W-:Y:S01]  /*6890*/  STL.64 [R1+0xe38], R12 ;  /* 0x000e380c01007387 */ /* 0x0001e20000100a00 */
[----:B------:R-:W-:-:S02]  /*68a0*/  LEA.HI.X.SX32 R23, R5, R19, 0x1, P0 ;  /* 0x0000001305177211 */ /* 0x000fc400000f0eff */
[-C--:B------:R-:W-:Y:S02]  /*68b0*/  LEA.HI.X.SX32 R11, R20, R19.reuse, 0x1, P6 ;  /* 0x00000013140b7211 */ /* 0x080fe400030f0eff */
[----:B------:R-:W-:Y:S02]  /*68c0*/  MOV R5, R19 ;  /* 0x0000001300057202 */ /* 0x000fe40000000f00 */
[----:B------:R-:W-:Y:S01]  /*68d0*/  IADD3 R8, P5, R9, R18, RZ ;  /* 0x0000001209087210 */ /* 0x000fe20007fbe0ff */
[----:B------:R1:W-:Y:S01]  /*68e0*/  STL.64 [R1+0xe30], R10 ;  /* 0x000e300a01007387 */ /* 0x0003e20000100a00 */
[----:B0-----:R-:W-:Y:S01]  /*68f0*/  IMAD R12, R0, 0x11, RZ ;  /* 0x00000011000c7824 */ /* 0x001fe200078e02ff */
[----:B------:R-:W-:Y:S01]  /*6900*/  LEA.HI.X.SX32 R15, R6, R5, 0x1, P3 ;  /* 0x00000005060f7211 */ /* 0x000fe200018f0eff */
[----:B------:R-:W-:Y:S02]  /*6910*/  IMAD.MOV.U32 R4, RZ, RZ, R18 ;  /* 0x000000ffff047224 */ /* 0x000fe400078e0012 */
[----:B------:R-:W-:Y:S01]  /*6920*/  IMAD R13, R0, 0x92, RZ ;  /* 0x00000092000d7824 */ /* 0x000fe200078e02ff */
[----:B------:R-:W-:Y:S01]  /*6930*/  LEA.HI.X.SX32 R25, R12, R19, 0x1, P2 ;  /* 0x000000130c197211 */ /* 0x000fe200010f0eff */
[----:B-1----:R-:W2:Y:S01]  /*6940*/  LDL.LU.64 R10, [R1+0x10b8] ;  /* 0x0010b800010a7983 */ /* 0x002ea20000300a00 */
[----:B------:R-:W-:-:S02]  /*6950*/  LEA.HI.X.SX32 R27, R7, R5, 0x1, P4 ;  /* 0x00000005071b7211 */ /* 0x000fc400020f0eff */
[-C--:B------:R-:W-:Y:S01]  /*6960*/  IADD3 R20, P6, R21, R18.reuse, RZ ;  /* 0x0000001215147210 */ /* 0x080fe20007fde0ff */
[----:B------:R0:W-:Y:S01]  /*6970*/  STL.64 [R1+0xfc0], R24 ;  /* 0x000fc01801007387 */ /* 0x0001e20000100a00 */
[----:B------:R-:W-:Y:S01]  /*6980*/  IADD3 R12, P2, R13, R18, RZ ;  /* 0x000000120d0c7210 */ /* 0x000fe20007f5e0ff */
[C---:B------:R-:W-:Y:S02]  /*6990*/  IMAD R6, R0.reuse, 0x25, RZ ;  /* 0x0000002500067824 */ /* 0x040fe400078e02ff */
[----:B------:R1:W-:Y:S01]  /*69a0*/  STL.64 [R1+0xf38], R22 ;  /* 0x000f381601007387 */ /* 0x0003e20000100a00 */
[----:B------:R-:W-:-:S03]  /*69b0*/  IMAD R19, R0, 0x94, RZ ;  /* 0x0000009400137824 */ /* 0x000fc600078e02ff */
[----:B------:R3:W-:Y:S01]  /*69c0*/  STL.64 [R1+0xe28], R14 ;  /* 0x000e280e01007387 */ /* 0x0007e20000100a00 */
[C---:B------:R-:W-:Y:S01]  /*69d0*/  IMAD R21, R0.reuse, 0x9, RZ ;  /* 0x0000000900157824 */ /* 0x040fe200078e02ff */
[-C--:B------:R-:W-:Y:S01]  /*69e0*/  IADD3 R18, P3, R19, R4.reuse, RZ ;  /* 0x0000000413127210 */ /* 0x080fe20007f7e0ff */
[C---:B0-----:R-:W-:Y:S01]  /*69f0*/  IMAD R25, R0.reuse, 0x23, RZ ;  /* 0x0000002300197824 */ /* 0x041fe200078e02ff */
[----:B-1----:R-:W-:Y:S01]  /*6a00*/  IADD3 R22, P0, R7, R4, RZ ;  /* 0x0000000407167210 */ /* 0x002fe20007f1e0ff */
[C---:B---3--:R-:W-:Y:S02]  /*6a10*/  IMAD R14, R0.reuse, 0x45, RZ ;  /* 0x00000045000e7824 */ /* 0x048fe400078e02ff */
[----:B------:R-:W-:-:S03]  /*6a20*/  IMAD R15, R0, 0x96, RZ ;  /* 0x00000096000f7824 */ /* 0x000fc600078e02ff */
[----:B------:R-:W-:-:S05]  /*6a30*/  LEA.HI.X.SX32 R9, R14, R5, 0x1, P5 ;  /* 0x000000050e097211 */ /* 0x000fca00028f0eff */
[----:B------:R0:W-:Y:S04]  /*6a40*/  STL.64 [R1+0xe20], R8 ;  /* 0x000e200801007387 */ /* 0x0001e80000100a00 */
[----:B0-----:R-:W3:Y:S01]  /*6a50*/  LDL.LU.64 R8, [R1+0x10b0] ;  /* 0x0010b00001087983 */ /* 0x001ee20000300a00 */
[----:B------:R-:W-:Y:S02]  /*6a60*/  LEA.HI.X.SX32 R23, R25, R5, 0x1, P0 ;  /* 0x0000000519177211 */ /* 0x000fe400000f0eff */
[----:B------:R-:W-:-:S03]  /*6a70*/  IADD3 R14, P5, R15, R4, RZ ;  /* 0x000000040f0e7210 */ /* 0x000fc60007fbe0ff */
[----:B------:R0:W-:Y:S04]  /*6a80*/  STL.64 [R1+0xf30], R22 ;  /* 0x000f301601007387 */ /* 0x0001e80000100a00 */
[----:B------:R-:W-:Y:S01]  /*6a90*/  STL.64 [R1+0xe18], R26 ;  /* 0x000e181a01007387 */ /* 0x000fe20000100a00 */
[----:B0-----:R-:W-:-:S05]  /*6aa0*/  IMAD R23, R0, 0x47, RZ ;  /* 0x0000004700177824 */ /* 0x001fca00078e02ff */
[----:B------:R-:W-:-:S05]  /*6ab0*/  LEA.HI.X.SX32 R17, R23, R5, 0x1, P1 ;  /* 0x0000000517117211 */ /* 0x000fca00008f0eff */
[----:B------:R0:W-:Y:S02]  /*6ac0*/  STL.64 [R1+0xe10], R16 ;  /* 0x000e101001007387 */ /* 0x0001e40000100a00 */
[C---:B0-----:R-:W-:Y:S02]  /*6ad0*/  IMAD R16, R0.reuse, 0x98, RZ ;  /* 0x0000009800107824 */ /* 0x041fe400078e02ff */
[----:B------:R-:W-:Y:S01]  /*6ae0*/  IMAD R17, R0, 0x9a, RZ ;  /* 0x0000009a00117824 */ /* 0x000fe200078e02ff */
[-C--:B--2---:R-:W-:Y:S02]  /*6af0*/  IADD3 R22, P1, R10, R4.reuse, RZ ;  /* 0x000000040a167210 */ /* 0x084fe40007f3e0ff */
[-C--:B---3--:R-:W-:Y:S02]  /*6b00*/  IADD3 R24, P0, R8, R4.reuse, RZ ;  /* 0x0000000408187210 */ /* 0x088fe40007f1e0ff */
[----:B------:R-:W-:Y:S02]  /*6b10*/  IADD3 R26, P4, R9, R4, RZ ;  /* 0x00000004091a7210 */ /* 0x000fe40007f9e0ff */
[----:B------:R-:W-:-:S02]  /*6b20*/  LEA.HI.X.SX32 R25, R21, R5, 0x1, P0 ;  /* 0x0000000515197211 */ /* 0x000fc400000f0eff */
[-C--:B------:R-:W-:Y:S02]  /*6b30*/  LEA.HI.X.SX32 R23, R9, R5.reuse, 0x1, P1 ;  /* 0x0000000509177211 */ /* 0x080fe400008f0eff */
[-C--:B------:R-:W-:Y:S01]  /*6b40*/  LEA.HI.X.SX32 R27, R8, R5.reuse, 0x1, P4 ;  /* 0x00000005081b7211 */ /* 0x080fe200020f0eff */
[----:B------:R0:W-:Y:S01]  /*6b50*/  STL.64 [R1+0x1000], R24 ;  /* 0x0010001801007387 */ /* 0x0001e20000100a00 */
[----:B------:R-:W-:-:S03]  /*6b60*/  LEA.HI.X.SX32 R21, R10, R5, 0x1, P6 ;  /* 0x000000050a157211 */ /* 0x000fc600030f0eff */
[----:B------:R1:W-:Y:S04]  /*6b70*/  STL.64 [R1+0xf28], R22 ;  /* 0x000f281601007387 */ /* 0x0003e80000100a00 */
[----:B------:R2:W-:Y:S04]  /*6b80*/  STL.64 [R1+0xfb8], R26 ;  /* 0x000fb81a01007387 */ /* 0x0005e80000100a00 */
[----:B------:R3:W-:Y:S01]  /*6b90*/  STL.64 [R1+0xe08], R20 ;  /* 0x000e081401007387 */ /* 0x0007e20000100a00 */
[----:B------:R-:W-:Y:S02]  /*6ba0*/  LEA.HI.X.SX32 R19, R11, R5, 0x1, P3 ;  /* 0x000000050b137211 */ /* 0x000fe400018f0eff */
[----:B0-----:R-:W-:-:S02]  /*6bb0*/  IADD3 R24, P0, R16, R4, RZ ;  /* 0x0000000410187210 */ /* 0x001fc40007f1e0ff */
[-C--:B-1----:R-:W-:Y:S02]  /*6bc0*/  IADD3 R22, P1, R11, R4.reuse, RZ ;  /* 0x000000040b167210 */ /* 0x082fe40007f3e0ff */
[----:B------:R-:W-:Y:S01]  /*6bd0*/  IADD3 R16, P4, R17, R4, RZ ;  /* 0x0000000411107210 */ /* 0x000fe20007f9e0ff */
[C---:B--2---:R-:W-:Y:S02]  /*6be0*/  IMAD R27, R0.reuse, 0x9c, RZ ;  /* 0x0000009c001b7824 */ /* 0x044fe400078e02ff */
[----:B---3--:R-:W-:Y:S01]  /*6bf0*/  IMAD R20, R0, 0x49, RZ ;  /* 0x0000004900147824 */ /* 0x008fe200078e02ff */
[----:B------:R-:W-:Y:S01]  /*6c00*/  LEA.HI.X.SX32 R23, R6, R5, 0x1, P1 ;  /* 0x0000000506177211 */ /* 0x000fe200008f0eff */
[----:B------:R-:W-:Y:S01]  /*6c10*/  IMAD R21, R0, 0x9e, RZ ;  /* 0x0000009e00157824 */ /* 0x000fe200078e02ff */
[----:B------:R-:W-:Y:S02]  /*6c20*/  MOV R11, R9 ;  /* 0x00000009000b7202 */ /* 0x000fe40000000f00 */
[----:B------:R-:W-:-:S02]  /*6c30*/  LEA.HI.X.SX32 R13, R20, R5, 0x1, P2 ;  /* 0x00000005140d7211 */ /* 0x000fc400010f0eff */
[----:B------:R-:W-:-:S03]  /*6c40*/  IADD3 R26, P6, R27, R4, RZ ;  /* 0x000000041b1a7210 */ /* 0x000fc60007fde0ff */
[----:B------:R0:W-:Y:S04]  /*6c50*/  STL.64 [R1+0xe00], R12 ;  /* 0x000e000c01007387 */ /* 0x0001e80000100a00 */
[----:B0-----:R-:W2:Y:S01]  /*6c60*/  LDL.LU.64 R12, [R1+0x10a8] ;  /* 0x0010a800010c7983 */ /* 0x001ea20000300a00 */
[----:B------:R-:W-:Y:S01]  /*6c70*/  IMAD R6, R0, 0x27, RZ ;  /* 0x0000002700067824 */ /* 0x000fe200078e02ff */
[-C--:B------:R-:W-:Y:S02]  /*6c80*/  IADD3 R20, P2, R21, R4.reuse, RZ ;  /* 0x0000000415147210 */ /* 0x080fe40007f5e0ff */
[----:B--2---:R-:W-:-:S05]  /*6c90*/  IADD3 R8, P1, R12, R4, RZ ;  /* 0x000000040c087210 */ /* 0x004fca0007f3e0ff */
[----:B------:R0:W-:Y:S01]  /*6ca0*/  STL [R1+0xfb0], R8 ;  /* 0x000fb00801007387 */ /* 0x0001e20000100800 */
[----:B------:R-:W-:-:S03]  /*6cb0*/  IMAD.MOV.U32 R10, RZ, RZ, R8 ;  /* 0x000000ffff0a7224 */ /* 0x000fc600078e0008 */
[----:B------:R1:W-:Y:S04]  /*6cc0*/  STL.64 [R1+0xf20], R22 ;  /* 0x000f201601007387 */ /* 0x0003e80000100a00 */
[----:B------:R2:W-:Y:S01]  /*6cd0*/  STL.64 [R1+0xdf8], R18 ;  /* 0x000df81201007387 */ /* 0x0005e20000100a00 */
[C---:B0-----:R-:W-:Y:S01]  /*6ce0*/  IADD3 R8, P3, R13.reuse, R4, RZ ;  /* 0x000000040d087210 */ /* 0x041fe20007f7e0ff */
[C---:B-1----:R-:W-:Y:S01]  /*6cf0*/  IMAD R22, R0.reuse, 0x4b, RZ ;  /* 0x0000004b00167824 */ /* 0x042fe200078e02ff */
[-C--:B------:R-:W-:Y:S01]  /*6d00*/  LEA.HI.X.SX32 R25, R13, R5.reuse, 0x1, P0 ;  /* 0x000000050d197211 */ /* 0x080fe200000f0eff */
[C---:B------:R-:W-:Y:S02]  /*6d10*/  IMAD R21, R0.reuse, 0x4f, RZ ;  /* 0x0000004f00157824 */ /* 0x040fe400078e02ff */
[----:B--2---:R-:W-:Y:S01]  /*6d20*/  IMAD R18, R0, 0x13, RZ ;  /* 0x0000001300127824 */ /* 0x004fe200078e02ff */
[----:B------:R-:W-:Y:S01]  /*6d30*/  LEA.HI.X.SX32 R15, R22, R5, 0x1, P5 ;  /* 0x00000005160f7211 */ /* 0x000fe200028f0eff */
[----:B------:R-:W-:-:S02]  /*6d40*/  IMAD R19, R0, 0xa2, RZ ;  /* 0x000000a200137824 */ /* 0x000fc400078e02ff */
[----:B------:R-:W-:Y:S02]  /*6d50*/  IMAD R23, R0, 0xa0, RZ ;  /* 0x000000a000177824 */ /* 0x000fe400078e02ff */
[----:B------:R0:W-:Y:S04]  /*6d60*/  STL.64 [R1+0xdf0], R14 ;  /* 0x000df00e01007387 */ /* 0x0001e80000100a00 */
[----:B0-----:R-:W2:Y:S01]  /*6d70*/  LDL.LU.64 R14, [R1+0x10a0] ;  /* 0x0010a000010e7983 */ /* 0x001ea20000300a00 */
[-C--:B------:R-:W-:Y:S02]  /*6d80*/  LEA.HI.X.SX32 R11, R18, R5.reuse, 0x1, P1 ;  /* 0x00000005120b7211 */ /* 0x080fe400008f0eff */
[-C--:B------:R-:W-:Y:S02]  /*6d90*/  LEA.HI.X.SX32 R9, R12, R5.reuse, 0x1, P3 ;  /* 0x000000050c097211 */ /* 0x080fe400018f0eff */
[----:B------:R-:W-:Y:S01]  /*6da0*/  IADD3 R10, P1, R19, R4, RZ ;  /* 0x00000004130a7210 */ /* 0x000fe20007f3e0ff */
[----:B------:R-:W-:Y:S01]  /*6db0*/  STL [R1+0xfb4], R11 ;  /* 0x000fb40b01007387 */ /* 0x000fe20000100800 */
[----:B------:R-:W-:-:S02]  /*6dc0*/  LEA.HI.X.SX32 R21, R21, R5, 0x1, P2 ;  /* 0x0000000515157211 */ /* 0x000fc400010f0eff */
[-C--:B------:R-:W-:Y:S01]  /*6dd0*/  IADD3 R22, P5, R23, R4.reuse, RZ ;  /* 0x0000000417167210 */ /* 0x080fe20007fbe0ff */
[----:B------:R-:W-:Y:S04]  /*6de0*/  STL.64 [R1+0xf18], R8 ;  /* 0x000f180801007387 */ /* 0x000fe80000100a00 */
[----:B------:R0:W-:Y:S01]  /*6df0*/  STL.64 [R1+0xde8], R24 ;  /* 0x000de81801007387 */ /* 0x0001e20000100a00 */
[----:B--2---:R-:W-:Y:S01]  /*6e00*/  IADD3 R18, P3, R14, R4, RZ ;  /* 0x000000040e127210 */ /* 0x004fe20007f7e0ff */
[----:B0-----:R-:W-:Y:S01]  /*6e10*/  IMAD R24, R0, 0x4d, RZ ;  /* 0x0000004d00187824 */ /* 0x001fe200078e02ff */
[-C--:B------:R-:W-:Y:S01]  /*6e20*/  LEA.HI.X.SX32 R27, R14, R5.reuse, 0x1, P6 ;  /* 0x000000050e1b7211 */ /* 0x080fe200030f0eff */
[----:B------:R-:W-:Y:S01]  /*6e30*/  IMAD R23, R0, 0xa8, RZ ;  /* 0x000000a800177824 */ /* 0x000fe200078e02ff */
[-C--:B------:R-:W-:Y:S01]  /*6e40*/  LEA.HI.X.SX32 R19, R6, R5.reuse, 0x1, P3 ;  /* 0x0000000506137211 */ /* 0x080fe200018f0eff */
[----:B------:R-:W-:Y:S01]  /*6e50*/  IMAD R8, R0, 0xa4, RZ ;  /* 0x000000a400087824 */ /* 0x000fe200078e02ff */
[----:B------:R-:W-:Y:S01]  /*6e60*/  LEA.HI.X.SX32 R17, R24, R5, 0x1, P4 ;  /* 0x0000000518117211 */ /* 0x000fe200020f0eff */
[----:B------:R-:W-:-:S02]  /*6e70*/  IMAD R6, R0, 0x5, RZ ;  /* 0x0000000500067824 */ /* 0x000fc400078e02ff */
[----:B------:R-:W-:Y:S01]  /*6e80*/  IMAD R11, R0, 0x51, RZ ;  /* 0x00000051000b7824 */ /* 0x000fe200078e02ff */
[----:B------:R-:W-:Y:S01]  /*6e90*/  IADD3 R8, P0, R8, R4, RZ ;  /* 0x0000000408087210 */ /* 0x000fe20007f1e0ff */
[----:B------:R0:W-:Y:S01]  /*6ea0*/  STL.64 [R1+0xde0], R16 ;  /* 0x000de01001007387 */ /* 0x0001e20000100a00 */
[C---:B------:R-:W-:Y:S02]  /*6eb0*/  IMAD R9, R0.reuse, 0xac, RZ ;  /* 0x000000ac00097824 */ /* 0x040fe400078e02ff */
[----:B------:R-:W-:Y:S01]  /*6ec0*/  IMAD R25, R0, 0xa6, RZ ;  /* 0x000000a600197824 */ /* 0x000fe200078e02ff */
[----:B0-----:R-:W2:Y:S01]  /*6ed0*/  LDL.LU.64 R16, [R1+0x1098] ;  /* 0x0010980001107983 */ /* 0x001ea20000300a00 */
[----:B------:R-:W-:-:S03]  /*6ee0*/  LEA.HI.X.SX32 R11, R11, R5, 0x1, P1 ;  /* 0x000000050b0b7211 */ /* 0x000fc600008f0eff */
[-C--:B------:R-:W-:Y:S01]  /*6ef0*/  IADD3 R24, P4, R25, R4.reuse, RZ ;  /* 0x0000000419187210 */ /* 0x080fe20007f9e0ff */
[----:B------:R0:W-:Y:S04]  /*6f00*/  STL.64 [R1+0xf10], R18 ;  /* 0x000f101201007387 */ /* 0x0001e80000100a00 */
[----:B------:R-:W-:Y:S04]  /*6f10*/  STL.64 [R1+0xdd8], R26 ;  /* 0x000dd81a01007387 */ /* 0x000fe80000100a00 */
[----:B------:R-:W-:Y:S01]  /*6f20*/  STL.64 [R1+0xdd0], R20 ;  /* 0x000dd01401007387 */ /* 0x000fe20000100a00 */
[----:B0-----:R-:W-:-:S04]  /*6f30*/  IADD3 R18, P3, R15, R4, RZ ;  /* 0x000000040f127210 */ /* 0x001fc80007f7e0ff */
[----:B------:R-:W-:-:S05]  /*6f40*/  LEA.HI.X.SX32 R19, R6, R5, 0x1, P3 ;  /* 0x0000000506137211 */ /* 0x000fca00018f0eff */
[----:B------:R0:W-:Y:S04]  /*6f50*/  STL.64 [R1+0x1020], R18 ;  /* 0x0010201201007387 */ /* 0x0001e80000100a00 */
[----:B0-----:R-:W3:Y:S01]  /*6f60*/  LDL.LU.64 R18, [R1+0x1090] ;  /* 0x0010900001127983 */ /* 0x001ee20000300a00 */
[CC--:B--2---:R-:W-:Y:S02]  /*6f70*/  IADD3 R26, P6, R16.reuse, R4.reuse, RZ ;  /* 0x00000004101a7210 */ /* 0x0c4fe40007fde0ff */
[----:B------:R-:W-:Y:S02]  /*6f80*/  IADD3 R20, P2, R17, R4, RZ ;  /* 0x0000000411147210 */ /* 0x000fe40007f5e0ff */
[-C--:B------:R-:W-:Y:S02]  /*6f90*/  LEA.HI.X.SX32 R27, R15, R5.reuse, 0x1, P6 ;  /* 0x000000050f1b7211 */ /* 0x080fe400030f0eff */
[----:B------:R-:W-:-:S03]  /*6fa0*/  LEA.HI.X.SX32 R21, R16, R5, 0x1, P2 ;  /* 0x0000000510157211 */ /* 0x000fc600010f0eff */
[----:B------:R0:W-:Y:S04]  /*6fb0*/  STL.64 [R1+0xff8], R26 ;  /* 0x000ff81a01007387 */ /* 0x0001e80000100a00 */
[----:B0-----:R-:W2:Y:S01]  /*6fc0*/  LDL.LU.64 R26, [R1+0x1088] ;  /* 0x00108800011a7983 */ /* 0x001ea20000300a00 */
[----:B---3--:R-:W-:-:S05]  /*6fd0*/  IADD3 R12, P3, R18, R4, RZ ;  /* 0x00000004120c7210 */ /* 0x008fca0007f7e0ff */
[----:B------:R-:W-:Y:S04]  /*6fe0*/  STL [R1+0xf08], R12 ;  /* 0x000f080c01007387 */ /* 0x000fe80000100800 */
[----:B------:R0:W-:Y:S04]  /*6ff0*/  STL.64 [R1+0xfa8], R20 ;  /* 0x000fa81401007387 */ /* 0x0001e80000100a00 */
[----:B0-----:R-:W3:Y:S01]  /*7000*/  LDL.LU.64 R20, [R1+0x1080] ;  /* 0x0010800001147983 */ /* 0x001ee20000300a00 */
[----:B------:R-:W-:Y:S01]  /*7010*/  IMAD R6, R0, 0xaa, RZ ;  /* 0x000000aa00067824 */ /* 0x000fe200078e02ff */
[----:B------:R-:W-:Y:S01]  /*7020*/  MOV R15, R13 ;  /* 0x0000000d000f7202 */ /* 0x000fe20000000f00 */
[----:B------:R-:W-:Y:S01]  /*7030*/  IMAD.MOV.U32 R14, RZ, RZ, R12 ;  /* 0x000000ffff0e7224 */ /* 0x000fe200078e000c */
[----:B------:R-:W-:-:S02]  /*7040*/  LEA.HI.X.SX32 R15, R17, R5, 0x1, P3 ;  /* 0x00000005110f7211 */ /* 0x000fc400018f0eff */
[-C--:B------:R-:W-:Y:S02]  /*7050*/  IADD3 R12, P6, R23, R4.reuse, RZ ;  /* 0x00000004170c7210 */ /* 0x080fe40007fde0ff */
[-C--:B------:R-:W-:Y:S02]  /*7060*/  IADD3 R6, P2, R6, R4.reuse, RZ ;  /* 0x0000000406067210 */ /* 0x080fe40007f5e0ff */
[----:B------:R-:W-:Y:S01]  /*7070*/  LEA.HI.X.SX32 R23, R18, R5, 0x1, P5 ;  /* 0x0000000512177211 */ /* 0x000fe200028f0eff */
[----:B------:R-:W-:Y:S01]  /*7080*/  STL [R1+0xf0c], R15 ;  /* 0x000f0c0f01007387 */ /* 0x000fe20000100800 */
[----:B------:R-:W-:-:S03]  /*7090*/  IADD3 R14, P3, R19, R4, RZ ;  /* 0x00000004130e7210 */ /* 0x000fc60007f7e0ff */
[----:B------:R-:W-:Y:S04]  /*70a0*/  STL [R1+0xda0], R6 ;  /* 0x000da00601007387 */ /* 0x000fe80000100800 */
[----:B------:R0:W-:Y:S01]  /*70b0*/  STL.64 [R1+0xdc8], R22 ;  /* 0x000dc81601007387 */ /* 0x0001e20000100a00 */
[----:B------:R-:W-:Y:S02]  /*70c0*/  IADD3 R16, P5, R9, R4, RZ ;  /* 0x0000000409107210 */ /* 0x000fe40007fbe0ff */
[----:B------:R-:W-:Y:S01]  /*70d0*/  LEA.HI.X.SX32 R9, R19, R5, 0x1, P0 ;  /* 0x0000000513097211 */ /* 0x000fe200000f0eff */
[C---:B0-----:R-:W-:Y:S02]  /*70e0*/  IMAD R23, R0.reuse, 0x29, RZ ;  /* 0x0000002900177824 */ /* 0x041fe400078e02ff */
[----:B------:R-:W-:-:S03]  /*70f0*/  IMAD R22, R0, 0xae, RZ ;  /* 0x000000ae00167824 */ /* 0x000fc600078e02ff */
[-C--:B------:R-:W-:Y:S01]  /*7100*/  LEA.HI.X.SX32 R15, R23, R5.reuse, 0x1, P3 ;  /* 0x00000005170f7211 */ /* 0x080fe200018f0eff */
[----:B------:R0:W-:Y:S01]  /*7110*/  STL.64 [R1+0xdc0], R10 ;  /* 0x000dc00a01007387 */ /* 0x0001e20000100a00 */
[----:B------:R-:W-:Y:S01]  /*7120*/  MOV R19, R5 ;  /* 0x0000000500137202 */ /* 0x000fe20000000f00 */
[----:B------:R-:W-:Y:S02]  /*7130*/  IMAD R5, R0, 0x53, RZ ;  /* 0x0000005300057824 */ /* 0x000fe400078e02ff */
[----:B------:R1:W-:Y:S03]  /*7140*/  STL.64 [R1+0xf00], R14 ;  /* 0x000f000e01007387 */ /* 0x0003e60000100a00 */
[----:B------:R-:W-:Y:S02]  /*7150*/  LEA.HI.X.SX32 R25, R5, R19, 0x1, P4 ;  /* 0x0000001305197211 */ /* 0x000fe400020f0eff */
[-C--:B0-----:R-:W-:Y:S01]  /*7160*/  IADD3 R10, P1, R22, R4.reuse, RZ ;  /* 0x00000004160a7210 */ /* 0x081fe20007f3e0ff */
[----:B-1----:R-:W-:Y:S01]  /*7170*/  IMAD R15, R0, 0x15, RZ ;  /* 0x00000015000f7824 */ /* 0x002fe200078e02ff */
[----:B------:R-:W-:Y:S04]  /*7180*/  STL.64 [R1+0xdb8], R8 ;  /* 0x000db80801007387 */ /* 0x000fe80000100a00 */
[----:B------:R0:W-:Y:S04]  /*7190*/  STL.64 [R1+0xdb0], R24 ;  /* 0x000db01801007387 */ /* 0x0001e80000100a00 */
[----:B0-----:R-:W4:Y:S01]  /*71a0*/  LDL.LU.64 R24, [R1+0x1078] ;  /* 0x0010780001187983 */ /* 0x001f220000300a00 */
[----:B---3--:R-:W-:-:S04]  /*71b0*/  IADD3 R22, P3, R20, R4, RZ ;  /* 0x0000000414167210 */ /* 0x008fc80007f7e0ff */
[----:B------:R-:W-:-:S05]  /*71c0*/  LEA.HI.X.SX32 R23, R15, R19, 0x1, P3 ;  /* 0x000000130f177211 */ /* 0x000fca00018f0eff */
[----:B------:R0:W-:Y:S04]  /*71d0*/  STL.64 [R1+0xfa0], R22 ;  /* 0x000fa01601007387 */ /* 0x0001e80000100a00 */
[----:B0-----:R-:W3:Y:S01]  /*71e0*/  LDL.LU.64 R22, [R1+0x1070] ;  /* 0x0010700001167983 */ /* 0x001ee20000300a00 */
[----:B------:R-:W-:-:S05]  /*71f0*/  IMAD.MOV.U32 R18, RZ, RZ, R4 ;  /* 0x000000ffff127224 */ /* 0x000fca00078e0004 */
[C---:B------:R-:W-:Y:S02]  /*7200*/  IADD3 R8, P0, R21.reuse, R18, RZ ;  /* 0x0000001215087210 */ /* 0x040fe40007f1e0ff */
[-C--:B------:R-:W-:Y:S02]  /*7210*/  LEA.HI.X.SX32 R13, R21, R19.reuse, 0x1, P6 ;  /* 0x00000013150d7211 */ /* 0x080fe400030f0eff */
[----:B------:R-:W-:Y:S01]  /*7220*/  LEA.HI.X.SX32 R9, R20, R19, 0x1, P0 ;  /* 0x0000001314097211 */ /* 0x000fe200000f0eff */
[----:B------:R-:W-:-:S04]  /*7230*/  IMAD R17, R0, 0x55, RZ ;  /* 0x0000005500117824 */ /* 0x000fc800078e02ff */
[----:B------:R-:W-:Y:S04]  /*7240*/  STL.64 [R1+0xef8], R8 ;  /* 0x000ef80801007387 */ /* 0x000fe80000100a00 */
[----:B------:R0:W-:Y:S01]  /*7250*/  STL.64 [R1+0xda8], R12 ;  /* 0x000da80c01007387 */ /* 0x0001e20000100a00 */
[----:B------:R-:W-:Y:S02]  /*7260*/  MOV R21, R7 ;  /* 0x0000000700157202 */ /* 0x000fe40000000f00 */
[----:B------:R-:W-:Y:S01]  /*7270*/  LEA.HI.X.SX32 R21, R17, R19, 0x1, P2 ;  /* 0x0000001311157211 */ /* 0x000fe200010f0eff */
[----:B0-----:R-:W-:-:S04]  /*7280*/  IMAD R12, R0, 0x2b, RZ ;  /* 0x0000002b000c7824 */ /* 0x001fc800078e02ff */
[----:B------:R-:W-:Y:S01]  /*7290*/  STL [R1+0xda4], R21 ;  /* 0x000da41501007387 */ /* 0x000fe20000100800 */
[----:B------:R-:W-:Y:S02]  /*72a0*/  IMAD R13, R0, 0xb6, RZ ;  /* 0x000000b6000d7824 */ /* 0x000fe400078e02ff */
[----:B------:R-:W-:-:S03]  /*72b0*/  IMAD.MOV.U32 R20, RZ, RZ, R6 ;  /* 0x000000ffff147224 */ /* 0x000fc600078e0006 */
[-C--:B------:R-:W-:Y:S02]  /*72c0*/  IADD3 R20, P2, R13, R18.reuse, RZ ;  /* 0x000000120d147210 */ /* 0x080fe40007f5e0ff */
[----:B---3--:R-:W-:-:S04]  /*72d0*/  IADD3 R8, P0, R22, R18, RZ ;  /* 0x0000001216087210 */ /* 0x008fc80007f1e0ff */
[-C--:B------:R-:W-:Y:S02]  /*72e0*/  LEA.HI.X.SX32 R9, R12, R19.reuse, 0x1, P0 ;  /* 0x000000130c097211 */ /* 0x080fe400000f0eff */
[----:B------:R-:W-:-:S03]  /*72f0*/  LEA.HI.X.SX32 R17, R22, R19, 0x1, P5 ;  /* 0x0000001316117211 */ /* 0x000fc600028f0eff */
[----:B------:R0:W-:Y:S01]  /*7300*/  STL.64 [R1+0xef0], R8 ;  /* 0x000ef00801007387 */ /* 0x0001e20000100a00 */
[----:B------:R-:W-:-:S03]  /*7310*/  IADD3 R12, P0, R23, R18, RZ ;  /* 0x00000012170c7210 */ /* 0x000fc60007f1e0ff */
[----:B------:R4:W-:Y:S01]  /*7320*/  STL.64 [R1+0xd98], R16 ;  /* 0x000d981001007387 */ /* 0x0009e20000100a00 */
[C---:B0-----:R-:W-:Y:S02]  /*7330*/  IMAD R8, R0.reuse, 0x57, RZ ;  /* 0x0000005700087824 */ /* 0x041fe400078e02ff */
[----:B------:R-:W-:-:S03]  /*7340*/  IMAD R9, R0, 0xb, RZ ;  /* 0x0000000b00097824 */ /* 0x000fc600078e02ff */
[-C--:B------:R-:W-:Y:S02]  /*7350*/  LEA.HI.X.SX32 R11, R8, R19.reuse, 0x1, P1 ;  /* 0x00000013080b7211 */ /* 0x080fe400008f0eff */
[-C--:B------:R-:W-:Y:S02]  /*7360*/  LEA.HI.X.SX32 R13, R9, R19.reuse, 0x1, P0 ;  /* 0x00000013090d7211 */ /* 0x080fe400000f0eff */
[-C--:B----4-:R-:W-:Y:S01]  /*7370*/  IADD3 R16, P5, R24, R18.reuse, RZ ;  /* 0x0000001218107210 */ /* 0x090fe20007fbe0ff */
[----:B------:R0:W-:Y:S03]  /*7380*/  STL.64 [R1+0xd90], R10 ;  /* 0x000d900a01007387 */ /* 0x0001e60000100a00 */
[----:B------:R-:W-:Y:S01]  /*7390*/  LEA.HI.X.SX32 R17, R23, R19, 0x1, P5 ;  /* 0x0000001317117211 */ /* 0x000fe200028f0eff */
[----:B------:R1:W-:Y:S04]  /*73a0*/  STL.64 [R1+0xff0], R12 ;  /* 0x000ff00c01007387 */ /* 0x0003e80000100a00 */
[----:B------:R-:W3:Y:S01]  /*73b0*/  LDL.64 R22, [R1+0x540] ;  /* 0x0005400001167983 */ /* 0x000ee20000100a00 */
[C---:B------:R-:W-:Y:S01]  /*73c0*/  IMAD R4, R0.reuse, 0xb0, RZ ;  /* 0x000000b000047824 */ /* 0x040fe200078e02ff */
[----:B0-----:R-:W-:Y:S01]  /*73d0*/  IADD3 R10, P1, R25, R18, RZ ;  /* 0x00000012190a7210 */ /* 0x001fe20007f3e0ff */
[----:B------:R-:W-:-:S02]  /*73e0*/  IMAD R14, R0, 0xb2, RZ ;  /* 0x000000b2000e7824 */ /* 0x000fc400078e02ff */
[C---:B------:R-:W-:Y:S02]  /*73f0*/  IMAD R6, R0.reuse, 0xb4, RZ ;  /* 0x000000b400067824 */ /* 0x040fe400078e02ff */
[C---:B------:R-:W-:Y:S02]  /*7400*/  IMAD R8, R0.reuse, 0xb8, RZ ;  /* 0x000000b800087824 */ /* 0x040fe400078e02ff */
[----:B-1----:R-:W-:Y:S01]  /*7410*/  IMAD R12, R0, 0xba, RZ ;  /* 0x000000ba000c7824 */ /* 0x002fe200078e02ff */
[----:B------:R0:W-:Y:S01]  /*7420*/  STL.64 [R1+0xf98], R16 ;  /* 0x000f981001007387 */ /* 0x0001e20000100a00 */
[-C--:B------:R-:W-:Y:S02]  /*7430*/  IADD3 R4, P4, R4, R18.reuse, RZ ;  /* 0x0000001204047210 */ /* 0x080fe40007f9e0ff */
[-C--:B------:R-:W-:Y:S02]  /*7440*/  IADD3 R14, P3, R14, R18.reuse, RZ ;  /* 0x000000120e0e7210 */ /* 0x080fe40007f7e0ff */
[----:B------:R-:W-:-:S02]  /*7450*/  IADD3 R6, P6, R6, R18, RZ ;  /* 0x0000001206067210 */ /* 0x000fc40007fde0ff */
[----:B------:R-:W-:Y:S01]  /*7460*/  IADD3 R8, P0, R8, R18, RZ ;  /* 0x0000001208087210 */ /* 0x000fe20007f1e0ff */
[C---:B0-----:R-:W-:Y:S02]  /*7470*/  IMAD R16, R0.reuse, 0x59, RZ ;  /* 0x0000005900107824 */ /* 0x041fe400078e02ff */
[----:B------:R-:W-:Y:S01]  /*7480*/  IMAD R13, R0, 0xbe, RZ ;  /* 0x000000be000d7824 */ /* 0x000fe200078e02ff */
[-C--:B---3--:R-:W-:Y:S02]  /*7490*/  LEA.HI.X.SX32 R11, R24, R23.reuse, 0x1, P1 ;  /* 0x00000017180b7211 */ /* 0x088fe400008f0eff */
[----:B------:R-:W-:Y:S01]  /*74a0*/  IADD3 R18, P5, R12, R22, RZ ;  /* 0x000000160c127210 */ /* 0x000fe20007fbe0ff */
[----:B------:R-:W-:Y:S02]  /*74b0*/  IMAD R12, R0, 0x2d, RZ ;  /* 0x0000002d000c7824 */ /* 0x000fe400078e02ff */
[----:B------:R0:W-:Y:S01]  /*74c0*/  STL.64 [R1+0xee8], R10 ;  /* 0x000ee80a01007387 */ /* 0x0001e20000100a00 */
[----:B------:R-:W-:-:S02]  /*74d0*/  LEA.HI.X.SX32 R5, R25, R23, 0x1, P4 ;  /* 0x0000001719057211 */ /* 0x000fc400020f0eff */
[-C--:B------:R-:W-:Y:S02]  /*74e0*/  LEA.HI.X.SX32 R15, R16, R23.reuse, 0x1, P3 ;  /* 0x00000017100f7211 */ /* 0x080fe400018f0eff */
[C---:B--2---:R-:W-:Y:S01]  /*74f0*/  LEA.HI.X.SX32 R7, R26.reuse, R23, 0x1, P6 ;  /* 0x000000171a077211 */ /* 0x044fe200030f0eff */
[----:B------:R-:W-:Y:S01]  /*7500*/  STL.64 [R1+0xd88], R4 ;  /* 0x000d880401007387 */ /* 0x000fe20000100a00 */
[----:B0-----:R-:W-:-:S03]  /*7510*/  IADD3 R10, P1, R26, R22, RZ ;  /* 0x000000161a0a7210 */ /* 0x001fc60007f3e0ff */
[----:B------:R0:W-:Y:S01]  /*7520*/  STL.64 [R1+0xd80], R14 ;  /* 0x000d800e01007387 */ /* 0x0001e20000100a00 */
[----:B------:R-:W-:-:S03]  /*7530*/  LEA.HI.X.SX32 R11, R12, R23, 0x1, P1 ;  /* 0x000000170c0b7211 */ /* 0x000fc600008f0eff */
[----:B------:R1:W-:Y:S01]  /*7540*/  STL.64 [R1+0xd78], R6 ;  /* 0x000d780601007387 */ /* 0x0003e20000100a00 */
[----:B------:R-:W-:-:S03]  /*7550*/  IADD3 R12, P1, R27, R22, RZ ;  /* 0x000000161b0c7210 */ /* 0x000fc60007f3e0ff */
[----:B------:R2:W-:Y:S01]  /*7560*/  STL.64 [R1+0xee0], R10 ;  /* 0x000ee00a01007387 */ /* 0x0005e20000100a00 */
[----:B0-----:R-:W-:Y:S01]  /*7570*/  IMAD R15, R0, 0x5b, RZ ;  /* 0x0000005b000f7824 */ /* 0x001fe200078e02ff */
[-C--:B------:R-:W-:Y:S02]  /*7580*/  IADD3 R16, P3, R13, R22.reuse, RZ ;  /* 0x000000160d107210 */ /* 0x080fe40007f7e0ff */
[----:B-1----:R-:W-:Y:S01]  /*7590*/  IADD3 R6, P6, R28, R22, RZ ;  /* 0x000000161c067210 */ /* 0x002fe20007fde0ff */
[----:B--2---:R-:W-:Y:S01]  /*75a0*/  IMAD R11, R0, 0x17, RZ ;  /* 0x00000017000b7824 */ /* 0x004fe200078e02ff */
[-C--:B------:R-:W-:Y:S02]  /*75b0*/  LEA.HI.X.SX32 R21, R15, R23.reuse, 0x1, P2 ;  /* 0x000000170f157211 */ /* 0x080fe400010f0eff */
[-C--:B------:R-:W-:Y:S02]  /*75c0*/  LEA.HI.X.SX32 R7, R27, R23.reuse, 0x1, P6 ;  /* 0x000000171b077211 */ /* 0x080fe400030f0eff */
[-C--:B------:R-:W-:Y:S01]  /*75d0*/  LEA.HI.X.SX32 R13, R11, R23.reuse, 0x1, P1 ;  /* 0x000000170b0d7211 */ /* 0x080fe200008f0eff */
[----:B------:R0:W-:Y:S01]  /*75e0*/  STL.64 [R1+0xd70], R20 ;  /* 0x000d701401007387 */ /* 0x0001e20000100a00 */
[----:B------:R-:W-:-:S03]  /*75f0*/  LEA.HI.X.SX32 R9, R28, R23, 0x1, P0 ;  /* 0x000000171c097211 */ /* 0x000fc600000f0eff */
[----:B------:R-:W-:Y:S01]  /*7600*/  STL.64 [R1+0xf90], R12 ;  /* 0x000f900c01007387 */ /* 0x000fe20000100a00 */
[----:B------:R-:W-:-:S03]  /*7610*/  IMAD R14, R0, 0xc0, RZ ;  /* 0x000000c0000e7824 */ /* 0x000fc600078e02ff */
[----:B------:R1:W-:Y:S01]  /*7620*/  STL.64 [R1+0xed8], R6 ;  /* 0x000ed80601007387 */ /* 0x0003e20000100a00 */
[----:B------:R-:W-:-:S03]  /*7630*/  IMAD R4, R0, 0xbc, RZ ;  /* 0x000000bc00047824 */ /* 0x000fc600078e02ff */
[----:B------:R2:W-:Y:S01]  /*7640*/  STL.64 [R1+0xd68], R8 ;  /* 0x000d680801007387 */ /* 0x0005e20000100a00 */
[-C--:B0-----:R-:W-:Y:S01]  /*7650*/  IADD3 R20, P2, R14, R22.reuse, RZ ;  /* 0x000000160e147210 */ /* 0x081fe20007f5e0ff */
[C---:B-1----:R-:W-:Y:S02]  /*7660*/  IMAD R7, R0.reuse, 0xc4, RZ ;  /* 0x000000c400077824 */ /* 0x042fe400078e02ff */
[C---:B------:R-:W-:Y:S01]  /*7670*/  IMAD R6, R0.reuse, 0x5d, RZ ;  /* 0x0000005d00067824 */ /* 0x040fe200078e02ff */
[-C--:B------:R-:W-:Y:S02]  /*7680*/  IADD3 R14, P6, R29, R22.reuse, RZ ;  /* 0x000000161d0e7210 */ /* 0x080fe40007fde0ff */
[-C--:B--2---:R-:W-:Y:S01]  /*7690*/  IADD3 R8, P0, R7, R22.reuse, RZ ;  /* 0x0000001607087210 */ /* 0x084fe20007f1e0ff */
[----:B------:R-:W-:Y:S01]  /*76a0*/  IMAD R7, R0, 0x2f, RZ ;  /* 0x0000002f00077824 */ /* 0x000fe200078e02ff */
[----:B------:R-:W-:Y:S02]  /*76b0*/  LEA.HI.X.SX32 R19, R6, R23, 0x1, P5 ;  /* 0x0000001706137211 */ /* 0x000fe400028f0eff */
[----:B------:R-:W-:-:S02]  /*76c0*/  IADD3 R4, P4, R4, R22, RZ ;  /* 0x0000001604047210 */ /* 0x000fc40007f9e0ff */
[-C--:B------:R-:W-:Y:S01]  /*76d0*/  LEA.HI.X.SX32 R15, R7, R23.reuse, 0x1, P6 ;  /* 0x00000017070f7211 */ /* 0x080fe200030f0eff */
[C---:B------:R-:W-:Y:S01]  /*76e0*/  IMAD R7, R0.reuse, 0x5f, RZ ;  /* 0x0000005f00077824 */ /* 0x040fe200078e02ff */
[----:B------:R0:W-:Y:S01]  /*76f0*/  STL.64 [R1+0xd60], R18 ;  /* 0x000d601201007387 */ /* 0x0001e20000100a00 */
[C---:B------:R-:W-:Y:S01]  /*7700*/  IMAD R6, R0.reuse, 0x6, RZ ;  /* 0x0000000600067824 */ /* 0x040fe200078e02ff */
[-C--:B------:R-:W-:Y:S02]  /*7710*/  LEA.HI.X.SX32 R5, R29, R23.reuse, 0x1, P4 ;  /* 0x000000171d057211 */ /* 0x080fe400020f0eff */
[----:B------:R1:W-:Y:S01]  /*7720*/  STL.64 [R1+0xed0], R14 ;  /* 0x000ed00e01007387 */ /* 0x0003e20000100a00 */
[----:B------:R-:W-:Y:S01]  /*7730*/  LEA.HI.X.SX32 R17, R7, R23, 0x1, P3 ;  /* 0x0000001707117211 */ /* 0x000fe200018f0eff */
[C---:B------:R-:W-:Y:S02]  /*7740*/  IMAD R24, R0.reuse, 0x18, RZ ;  /* 0x0000001800187824 */ /* 0x040fe400078e02ff */
[----:B------:R-:W-:Y:S01]  /*7750*/  IMAD R25, R0, 0x3, RZ ;  /* 0x0000000300197824 */ /* 0x000fe200078e02ff */
[----:B------:R2:W-:Y:S01]  /*7760*/  STL.64 [R1+0xd58], R4 ;  /* 0x000d580401007387 */ /* 0x0005e20000100a00 */
[----:B0-----:R-:W-:Y:S01]  /*7770*/  IADD3 R18, P6, R6, R22, RZ ;  /* 0x0000001606127210 */ /* 0x001fe20007fde0ff */
[----:B-1----:R-:W-:-:S02]  /*7780*/  IMAD R15, R0, 0xc, RZ ;  /* 0x0000000c000f7824 */ /* 0x002fc400078e02ff */
[----:B------:R0:W-:Y:S01]  /*7790*/  STL.64 [R1+0xd50], R16 ;  /* 0x000d501001007387 */ /* 0x0001e20000100a00 */
[-C--:B------:R-:W-:Y:S02]  /*77a0*/  LEA.HI.X.SX32 R19, R25, R23.reuse, 0x1, P6 ;  /* 0x0000001719137211 */ /* 0x080fe400030f0eff */
[-C--:B--2---:R-:W-:Y:S01]  /*77b0*/  IADD3 R4, P4, R15, R22.reuse, RZ ;  /* 0x000000160f047210 */ /* 0x084fe20007f9e0ff */
[C---:B------:R-:W-:Y:S02]  /*77c0*/  IMAD R14, R0.reuse, 0x30, RZ ;  /* 0x00000030000e7824 */ /* 0x040fe400078e02ff */
[----:B------:R-:W-:Y:S01]  /*77d0*/  IMAD R7, R0, 0x60, RZ ;  /* 0x0000006000077824 */ /* 0x000fe200078e02ff */
[----:B------:R-:W-:Y:S02]  /*77e0*/  LEA.HI.X.SX32 R5, R6, R23, 0x1, P4 ;  /* 0x0000001706057211 */ /* 0x000fe400020f0eff */
[----:B0-----:R-:W-:Y:S01]  /*77f0*/  IADD3 R16, P3, R24, R22, RZ ;  /* 0x0000001618107210 */ /* 0x001fe20007f7e0ff */
[----:B------:R0:W-:Y:S01]  /*7800*/  STL.64 [R1+0x1030], R18 ;  /* 0x0010301201007387 */ /* 0x0001e20000100a00 */
[----:B------:R-:W-:-:S02]  /*7810*/  IMAD R6, R0, 0xc8, RZ ;  /* 0x000000c800067824 */ /* 0x000fc400078e02ff */
[----:B------:R-:W-:Y:S01]  /*7820*/  LEA.HI.X.SX32 R17, R15, R23, 0x1, P3 ;  /* 0x000000170f117211 */ /* 0x000fe200018f0eff */
[----:B------:R1:W-:Y:S01]  /*7830*/  STL.64 [R1+0x1018], R4 ;  /* 0x0010180401007387 */ /* 0x0003e20000100a00 */
[----:B------:R-:W-:-:S03]  /*7840*/  IMAD R10, R0, 0xc2, RZ ;  /* 0x000000c2000a7824 */ /* 0x000fc600078e02ff */
[----:B------:R2:W-:Y:S01]  /*7850*/  STL.64 [R1+0xfe8], R16 ;  /* 0x000fe81001007387 */ /* 0x0005e20000100a00 */
[-C--:B0-----:R-:W-:Y:S02]  /*7860*/  IADD3 R18, P6, R14, R22.reuse, RZ ;  /* 0x000000160e127210 */ /* 0x081fe40007fde0ff */
[CC--:B-1----:R-:W-:Y:S02]  /*7870*/  IADD3 R4, P4, R7.reuse, R22.reuse, RZ ;  /* 0x0000001607047210 */ /* 0x0c2fe40007f9e0ff */
[-C--:B------:R-:W-:Y:S02]  /*7880*/  LEA.HI.X.SX32 R19, R24, R23.reuse, 0x1, P6 ;  /* 0x0000001718137211 */ /* 0x080fe400030f0eff */
[-C--:B--2---:R-:W-:Y:S01]  /*7890*/  IADD3 R16, P3, R6, R22.reuse, RZ ;  /* 0x0000001606107210 */ /* 0x084fe20007f7e0ff */
[----:B------:R-:W-:Y:S01]  /*78a0*/  IMAD R6, R0, 0x62, RZ ;  /* 0x0000006200067824 */ /* 0x000fe200078e02ff */
[-C--:B------:R-:W-:Y:S01]  /*78b0*/  LEA.HI.X.SX32 R5, R14, R23.reuse, 0x1, P4 ;  /* 0x000000170e057211 */ /* 0x080fe200020f0eff */
[C---:B------:R-:W-:Y:S01]  /*78c0*/  IMAD R15, R0.reuse, 0xca, RZ ;  /* 0x000000ca000f7824 */ /* 0x040fe200078e02ff */
[----:B------:R-:W-:Y:S01]  /*78d0*/  LEA.HI.X.SX32 R21, R7, R23, 0x1, P2 ;  /* 0x0000001707157211 */ /* 0x000fe200010f0eff */
[----:B------:R0:W-:Y:S01]  /*78e0*/  STL.64 [R1+0xf88], R18 ;  /* 0x000f881201007387 */ /* 0x0001e20000100a00 */
[----:B------:R-:W-:Y:S01]  /*78f0*/  IMAD R7, R0, 0x31, RZ ;  /* 0x0000003100077824 */ /* 0x000fe200078e02ff */
[-C--:B------:R-:W-:Y:S01]  /*7900*/  IADD3 R12, P1, R10, R22.reuse, RZ ;  /* 0x000000160a0c7210 */ /* 0x080fe20007f3e0ff */
[----:B------:R-:W-:Y:S01]  /*7910*/  IMAD R10, R0, 0xc6, RZ ;  /* 0x000000c6000a7824 */ /* 0x000fe200078e02ff */
[----:B------:R1:W-:Y:S01]  /*7920*/  STL.64 [R1+0xec8], R4 ;  /* 0x000ec80401007387 */ /* 0x0003e20000100a00 */
[----:B------:R-:W-:-:S03]  /*7930*/  IADD3 R14, P4, R6, R22, RZ ;  /* 0x00000016060e7210 */ /* 0x000fc60007f9e0ff */
[-C--:B------:R-:W-:Y:S02]  /*7940*/  IADD3 R10, P5, R10, R22.reuse, RZ ;  /* 0x000000160a0a7210 */ /* 0x080fe40007fbe0ff */
[----:B0-----:R-:W-:Y:S01]  /*7950*/  IADD3 R18, P6, R15, R22, RZ ;  /* 0x000000160f127210 */ /* 0x001fe20007fde0ff */
[C---:B-1----:R-:W-:Y:S01]  /*7960*/  IMAD R5, R0.reuse, 0x61, RZ ;  /* 0x0000006100057824 */ /* 0x042fe200078e02ff */
[----:B------:R-:W-:Y:S01]  /*7970*/  LEA.HI.X.SX32 R15, R7, R23, 0x1, P4 ;  /* 0x00000017070f7211 */ /* 0x000fe200020f0eff */
[----:B------:R-:W-:-:S03]  /*7980*/  IMAD R7, R0, 0x63, RZ ;  /* 0x0000006300077824 */ /* 0x000fc600078e02ff */
[-C--:B------:R-:W-:Y:S01]  /*7990*/  LEA.HI.X.SX32 R13, R5, R23.reuse, 0x1, P1 ;  /* 0x00000017050d7211 */ /* 0x080fe200008f0eff */
[----:B------:R-:W-:Y:S01]  /*79a0*/  STL.64 [R1+0xd48], R20 ;  /* 0x000d481401007387 */ /* 0x000fe20000100a00 */
[-C--:B------:R-:W-:Y:S02]  /*79b0*/  LEA.HI.X.SX32 R9, R6, R23.reuse, 0x1, P0 ;  /* 0x0000001706097211 */ /* 0x080fe400000f0eff */
[----:B------:R-:W-:Y:S01]  /*79c0*/  LEA.HI.X.SX32 R11, R7, R23, 0x1, P5 ;  /* 0x00000017070b7211 */ /* 0x000fe200028f0eff */
[----:B------:R0:W-:Y:S04]  /*79d0*/  STL.64 [R1+0xd40], R12 ;  /* 0x000d400c01007387 */ /* 0x0001e80000100a00 */
[----:B------:R-:W-:Y:S04]  /*79e0*/  STL.64 [R1+0xec0], R14 ;  /* 0x000ec00e01007387 */ /* 0x000fe80000100a00 */
[----:B------:R1:W-:Y:S01]  /*79f0*/  STL.64 [R1+0xd38], R8 ;  /* 0x000d380801007387 */ /* 0x0003e20000100a00 */
[----:B0-----:R-:W-:-:S02]  /*7a00*/  IMAD R12, R0, 0x32, RZ ;  /* 0x00000032000c7824 */ /* 0x001fc400078e02ff */
[----:B------:R-:W-:Y:S01]  /*7a10*/  IMAD R13, R0, 0x64, RZ ;  /* 0x00000064000d7824 */ /* 0x000fe200078e02ff */
[----:B------:R0:W-:Y:S02]  /*7a20*/  STL.64 [R1+0xd30], R10 ;  /* 0x000d300a01007387 */ /* 0x0001e40000100a00 */
[-C--:B------:R-:W-:Y:S02]  /*7a30*/  IADD3 R24, P4, R12, R22.reuse, RZ ;  /* 0x000000160c187210 */ /* 0x080fe40007f9e0ff */
[----:B-1----:R-:W-:Y:S01]  /*7a40*/  IADD3 R8, P0, R13, R22, RZ ;  /* 0x000000160d087210 */ /* 0x002fe20007f1e0ff */
[----:B0-----:R-:W-:-:S03]  /*7a50*/  IMAD R11, R0, 0x19, RZ ;  /* 0x00000019000b7824 */ /* 0x001fc600078e02ff */
[-C--:B------:R-:W-:Y:S01]  /*7a60*/  LEA.HI.X.SX32 R9, R12, R23.reuse, 0x1, P0 ;  /* 0x000000170c097211 */ /* 0x080fe200000f0eff */
[C---:B------:R-:W-:Y:S01]  /*7a70*/  IMAD R12, R0.reuse, 0xd4, RZ ;  /* 0x000000d4000c7824 */ /* 0x040fe200078e02ff */
[-C--:B------:R-:W-:Y:S02]  /*7a80*/  LEA.HI.X.SX32 R17, R13, R23.reuse, 0x1, P3 ;  /* 0x000000170d117211 */ /* 0x080fe400018f0eff */
[----:B------:R-:W-:Y:S01]  /*7a90*/  LEA.HI.X.SX32 R25, R11, R23, 0x1, P4 ;  /* 0x000000170b197211 */ /* 0x000fe200020f0eff */
[----:B------:R-:W-:-:S04]  /*7aa0*/  IMAD R15, R0, 0x66, RZ ;  /* 0x00000066000f7824 */ /* 0x000fc800078e02ff */
[----:B------:R-:W-:Y:S01]  /*7ab0*/  STL.64 [R1+0xf80], R24 ;  /* 0x000f801801007387 */ /* 0x000fe20000100a00 */
[----:B------:R-:W-:-:S03]  /*7ac0*/  IMAD R14, R0, 0x65, RZ ;  /* 0x00000065000e7824 */ /* 0x000fc600078e02ff */
[----:B------:R0:W-:Y:S01]  /*7ad0*/  STL.64 [R1+0xeb8], R8 ;  /* 0x000eb80801007387 */ /* 0x0001e20000100a00 */
[----:B------:R-:W-:-:S03]  /*7ae0*/  IMAD R4, R0, 0xcc, RZ ;  /* 0x000000cc00047824 */ /* 0x000fc600078e02ff */
[----:B------:R1:W-:Y:S01]  /*7af0*/  STL.64 [R1+0xd28], R16 ;  /* 0x000d281001007387 */ /* 0x0003e20000100a00 */
[----:B------:R-:W-:Y:S02]  /*7b00*/  LEA.HI.X.SX32 R19, R14, R23, 0x1, P6 ;  /* 0x000000170e137211 */ /* 0x000fe400030f0eff */
[-C--:B------:R-:W-:Y:S02]  /*7b10*/  IADD3 R20, P2, R4, R22.reuse, RZ ;  /* 0x0000001604147210 */ /* 0x080fe40007f5e0ff */
[-C--:B0-----:R-:W-:Y:S02]  /*7b20*/  IADD3 R8, P0, R15, R22.reuse, RZ ;  /* 0x000000160f087210 */ /* 0x081fe40007f1e0ff */
[----:B-1----:R-:W-:Y:S01]  /*7b30*/  IADD3 R16, P3, R12, R22, RZ ;  /* 0x000000160c107210 */ /* 0x002fe20007f7e0ff */
[C---:B------:R-:W-:Y:S02]  /*7b40*/  IMAD R12, R0.reuse, 0x33, RZ ;  /* 0x00000033000c7824 */ /* 0x040fe400078e02ff */
[----:B------:R-:W-:-:S03]  /*7b50*/  IMAD R4, R0, 0xce, RZ ;  /* 0x000000ce00047824 */ /* 0x000fc600078e02ff */
[-C--:B------:R-:W-:Y:S01]  /*7b60*/  LEA.HI.X.SX32 R9, R12, R23.reuse, 0x1, P0 ;  /* 0x000000170c097211 */ /* 0x080fe200000f0eff */
[----:B------:R-:W-:Y:S01]  /*7b70*/  IMAD R24, R0, 0x1a, RZ ;  /* 0x0000001a00187824 */ /* 0x000fe200078e02ff */
[----:B------:R-:W-:Y:S01]  /*7b80*/  STL.64 [R1+0xd20], R18 ;  /* 0x000d201201007387 */ /* 0x000fe20000100a00 */
[-C--:B------:R-:W-:Y:S01]  /*7b90*/  IADD3 R4, P1, R4, R22.reuse, RZ ;  /* 0x0000001604047210 */ /* 0x080fe20007f3e0ff */
[C---:B------:R-:W-:Y:S02]  /*7ba0*/  IMAD R13, R0.reuse, 0xd6, RZ ;  /* 0x000000d6000d7824 */ /* 0x040fe400078e02ff */
[----:B------:R0:W-:Y:S01]  /*7bb0*/  STL.64 [R1+0xeb0], R8 ;  /* 0x000eb00801007387 */ /* 0x0001e20000100a00 */
[----:B------:R-:W-:Y:S01]  /*7bc0*/  LEA.HI.X.SX32 R21, R15, R23, 0x1, P2 ;  /* 0x000000170f157211 */ /* 0x000fe200010f0eff */
[----:B------:R-:W-:Y:S01]  /*7bd0*/  IMAD R15, R0, 0xd, RZ ;  /* 0x0000000d000f7824 */ /* 0x000fe200078e02ff */
[----:B------:R-:W-:Y:S01]  /*7be0*/  IADD3 R12, P0, R24, R22, RZ ;  /* 0x00000016180c7210 */ /* 0x000fe20007f1e0ff */
[----:B------:R-:W-:-:S02]  /*7bf0*/  IMAD R6, R0, 0xd0, RZ ;  /* 0x000000d000067824 */ /* 0x000fc400078e02ff */
[C---:B0-----:R-:W-:Y:S01]  /*7c00*/  IMAD R9, R0.reuse, 0x67, RZ ;  /* 0x0000006700097824 */ /* 0x041fe200078e02ff */
[----:B------:R-:W-:Y:S01]  /*7c10*/  IADD3 R18, P6, R13, R22, RZ ;  /* 0x000000160d127210 */ /* 0x000fe20007fde0ff */
[C---:B------:R-:W-:Y:S01]  /*7c20*/  IMAD R8, R0.reuse, 0x68, RZ ;  /* 0x0000006800087824 */ /* 0x040fe200078e02ff */
[-C--:B------:R-:W-:Y:S02]  /*7c30*/  LEA.HI.X.SX32 R13, R15, R23.reuse, 0x1, P0 ;  /* 0x000000170f0d7211 */ /* 0x080fe400000f0eff */
[----:B------:R-:W-:Y:S01]  /*7c40*/  LEA.HI.X.SX32 R5, R9, R23, 0x1, P1 ;  /* 0x0000001709057211 */ /* 0x000fe200008f0eff */
[C---:B------:R-:W-:Y:S01]  /*7c50*/  IMAD R9, R0.reuse, 0xd8, RZ ;  /* 0x000000d800097824 */ /* 0x040fe200078e02ff */
[----:B------:R-:W-:Y:S01]  /*7c60*/  STL.64 [R1+0xd18], R20 ;  /* 0x000d181401007387 */ /* 0x000fe20000100a00 */
[----:B------:R-:W-:-:S03]  /*7c70*/  IMAD R14, R0, 0x34, RZ ;  /* 0x00000034000e7824 */ /* 0x000fc600078e02ff */
[----:B------:R0:W-:Y:S01]  /*7c80*/  STL.64 [R1+0xd10], R4 ;  /* 0x000d100401007387 */ /* 0x0001e20000100a00 */
[----:B------:R-:W-:-:S03]  /*7c90*/  IADD3 R6, P5, R6, R22, RZ ;  /* 0x0000001606067210 */ /* 0x000fc60007fbe0ff */
[----:B------:R1:W-:Y:S01]  /*7ca0*/  STL.64 [R1+0xfe0], R12 ;  /* 0x000fe00c01007387 */ /* 0x0003e20000100a00 */
[----:B------:R-:W-:Y:S01]  /*7cb0*/  IMAD R10, R0, 0xd2, RZ ;  /* 0x000000d2000a7824 */ /* 0x000fe200078e02ff */
[CC--:B------:R-:W-:Y:S02]  /*7cc0*/  LEA.HI.X.SX32 R7, R8.reuse, R23.reuse, 0x1, P5 ;  /* 0x0000001708077211 */ /* 0x0c0fe400028f0eff */
[-C--:B0-----:R-:W-:Y:S02]  /*7cd0*/  IADD3 R4, P1, R8, R22.reuse, RZ ;  /* 0x0000001608047210 */ /* 0x081fe40007f3e0ff */
[-C--:B-1----:R-:W-:Y:S01]  /*7ce0*/  IADD3 R12, P0, R9, R22.reuse, RZ ;  /* 0x00000016090c7210 */ /* 0x082fe20007f1e0ff */
[----:B------:R-:W-:Y:S01]  /*7cf0*/  IMAD R9, R0, 0x6a, RZ ;  /* 0x0000006a00097824 */ /* 0x000fe200078e02ff */
[-C--:B------:R-:W-:Y:S01]  /*7d00*/  LEA.HI.X.SX32 R5, R14, R23.reuse, 0x1, P1 ;  /* 0x000000170e057211 */ /* 0x080fe200008f0eff */
[----:B------:R-:W-:Y:S01]  /*7d10*/  IMAD R15, R0, 0xda, RZ ;  /* 0x000000da000f7824 */ /* 0x000fe200078e02ff */
[-C--:B------:R-:W-:Y:S01]  /*7d20*/  IADD3 R20, P2, R14, R22.reuse, RZ ;  /* 0x000000160e147210 */ /* 0x080fe20007f5e0ff */
[----:B------:R-:W-:Y:S01]  /*7d30*/  IMAD R8, R0, 0x35, RZ ;  /* 0x0000003500087824 */ /* 0x000fe200078e02ff */
[----:B------:R-:W-:Y:S01]  /*7d40*/  IADD3 R14, P1, R9, R22, RZ ;  /* 0x00000016090e7210 */ /* 0x000fe20007f3e0ff */
[----:B------:R0:W-:Y:S01]  /*7d50*/  STL.64 [R1+0xea8], R4 ;  /* 0x000ea80401007387 */ /* 0x0001e20000100a00 */
[----:B------:R-:W-:-:S02]  /*7d60*/  LEA.HI.X.SX32 R21, R24, R23, 0x1, P2 ;  /* 0x0000001718157211 */ /* 0x000fc400010f0eff */
[-C--:B------:R-:W-:Y:S02]  /*7d70*/  IADD3 R10, P4, R10, R22.reuse, RZ ;  /* 0x000000160a0a7210 */ /* 0x080fe40007f9e0ff */
[----:B------:R-:W-:Y:S02]  /*7d80*/  IADD3 R24, P2, R15, R22, RZ ;  /* 0x000000160f187210 */ /* 0x000fe40007f5e0ff */
[-C--:B------:R-:W-:Y:S01]  /*7d90*/  LEA.HI.X.SX32 R15, R8, R23.reuse, 0x1, P1 ;  /* 0x00000017080f7211 */ /* 0x080fe200008f0eff */
[C---:B------:R-:W-:Y:S02]  /*7da0*/  IMAD R8, R0.reuse, 0x6b, RZ ;  /* 0x0000006b00087824 */ /* 0x040fe400078e02ff */
[C---:B0-----:R-:W-:Y:S02]  /*7db0*/  IMAD R4, R0.reuse, 0x69, RZ ;  /* 0x0000006900047824 */ /* 0x041fe400078e02ff */
[----:B------:R-:W-:Y:S01]  /*7dc0*/  IMAD R5, R0, 0xdc, RZ ;  /* 0x000000dc00057824 */ /* 0x000fe200078e02ff */
[----:B------:R-:W-:Y:S02]  /*7dd0*/  STL.64 [R1+0xf78], R20 ;  /* 0x000f781401007387 */ /* 0x000fe40000100a00 */
[----:B------:R-:W-:-:S02]  /*7de0*/  LEA.HI.X.SX32 R11, R4, R23, 0x1, P4 ;  /* 0x00000017040b7211 */ /* 0x000fc400020f0eff */
[----:B------:R0:W-:Y:S01]  /*7df0*/  STL.64 [R1+0xd08], R6 ;  /* 0x000d080601007387 */ /* 0x0001e20000100a00 */
[-C--:B------:R-:W-:Y:S02]  /*7e00*/  LEA.HI.X.SX32 R17, R9, R23.reuse, 0x1, P3 ;  /* 0x0000001709117211 */ /* 0x080fe400018f0eff */
[----:B------:R-:W-:Y:S01]  /*7e10*/  LEA.HI.X.SX32 R19, R8, R23, 0x1, P6 ;  /* 0x0000001708137211 */ /* 0x000fe200030f0eff */
[C---:B------:R-:W-:Y:S01]  /*7e20*/  IMAD R4, R0.reuse, 0x36, RZ ;  /* 0x0000003600047824 */ /* 0x040fe200078e02ff */
[----:B------:R1:W-:Y:S01]  /*7e30*/  STL.64 [R1+0xd00], R10 ;  /* 0x000d000a01007387 */ /* 0x0003e20000100a00 */
[-C--:B0-----:R-:W-:Y:S01]  /*7e40*/  IADD3 R6, P5, R5, R22.reuse, RZ ;  /* 0x0000001605067210 */ /* 0x081fe20007fbe0ff */
[C---:B------:R-:W-:Y:S02]  /*7e50*/  IMAD R5, R0.reuse, 0xde, RZ ;  /* 0x000000de00057824 */ /* 0x040fe400078e02ff */
[----:B------:R0:W-:Y:S03]  /*7e60*/  STL.64 [R1+0xea0], R14 ;  /* 0x000ea00e01007387 */ /* 0x0001e60000100a00 */
[----:B-1----:R-:W-:Y:S01]  /*7e70*/  IADD3 R10, P4, R5, R22, RZ ;  /* 0x00000016050a7210 */ /* 0x002fe20007f9e0ff */
[----:B------:R1:W-:Y:S01]  /*7e80*/  STL.64 [R1+0xcf8], R16 ;  /* 0x000cf81001007387 */ /* 0x0003e20000100a00 */
[----:B------:R-:W-:-:S03]  /*7e90*/  IMAD R5, R0, 0x6c, RZ ;  /* 0x0000006c00057824 */ /* 0x000fc600078e02ff */
[----:B------:R2:W-:Y:S01]  /*7ea0*/  STL.64 [R1+0xcf0], R18 ;  /* 0x000cf01201007387 */ /* 0x0005e20000100a00 */
[----:B------:R-:W-:Y:S01]  /*7eb0*/  IMAD R9, R0, 0xe0, RZ ;  /* 0x000000e000097824 */ /* 0x000fe200078e02ff */
[-C--:B0-----:R-:W-:Y:S01]  /*7ec0*/  IADD3 R14, P1, R4, R22.reuse, RZ ;  /* 0x00000016040e7210 */ /* 0x081fe20007f3e0ff */
[C---:B------:R-:W-:Y:S01]  /*7ed0*/  IMAD R8, R0.reuse, 0xe2, RZ ;  /* 0x000000e200087824 */ /* 0x040fe200078e02ff */
[-C--:B-1----:R-:W-:Y:S01]  /*7ee0*/  IADD3 R16, P3, R5, R22.reuse, RZ ;  /* 0x0000001605107210 */ /* 0x082fe20007f7e0ff */
[----:B--2---:R-:W-:Y:S01]  /*7ef0*/  IMAD R18, R0, 0x1b, RZ ;  /* 0x0000001b00127824 */ /* 0x004fe200078e02ff */
[----:B------:R-:W-:-:S04]  /*7f00*/  IADD3 R20, P6, R9, R22, RZ ;  /* 0x0000001609147210 */ /* 0x000fc80007fde0ff */
[-C--:B------:R-:W-:Y:S01]  /*7f10*/  LEA.HI.X.SX32 R15, R18, R23.reuse, 0x1, P1 ;  /* 0x00000017120f7211 */ /* 0x080fe200008f0eff */
[----:B------:R-:W-:Y:S01]  /*7f20*/  IMAD R9, R0, 0x6e, RZ ;  /* 0x0000006e00097824 */ /* 0x000fe200078e02ff */
[----:B------:R-:W-:-:S03]  /*7f30*/  LEA.HI.X.SX32 R17, R4, R23, 0x1, P3 ;  /* 0x0000001704117211 */ /* 0x000fc600018f0eff */
[----:B------:R0:W-:Y:S01]  /*7f40*/  STL.64 [R1+0xf70], R14 ;  /* 0x000f700e01007387 */ /* 0x0001e20000100a00 */
[----:B------:R-:W-:-:S03]  /*7f50*/  IMAD R18, R0, 0x37, RZ ;  /* 0x0000003700127824 */ /* 0x000fc600078e02ff */
[----:B------:R1:W-:Y:S01]  /*7f60*/  STL.64 [R1+0xe98], R16 ;  /* 0x000e981001007387 */ /* 0x0003e20000100a00 */
[----:B------:R-:W-:Y:S02]  /*7f70*/  LEA.HI.X.SX32 R13, R5, R23, 0x1, P0 ;  /* 0x00000017050d7211 */ /* 0x000fe400000f0eff */
[-C--:B0-----:R-:W-:Y:S01]  /*7f80*/  IADD3 R14, P1, R8, R22.reuse, RZ ;  /* 0x00000016080e7210 */ /* 0x081fe20007f3e0ff */
[----:B------:R-:W-:Y:S01]  /*7f90*/  IMAD R8, R0, 0x6d, RZ ;  /* 0x0000006d00087824 */ /* 0x000fe200078e02ff */
[----:B-1----:R-:W-:-:S04]  /*7fa0*/  IADD3 R16, P3, R9, R22, RZ ;  /* 0x0000001609107210 */ /* 0x002fc80007f7e0ff */
[-C--:B------:R-:W-:Y:S02]  /*7fb0*/  LEA.HI.X.SX32 R25, R8, R23.reuse, 0x1, P2 ;  /* 0x0000001708197211 */ /* 0x080fe400010f0eff */
[-C--:B------:R-:W-:Y:S02]  /*7fc0*/  LEA.HI.X.SX32 R17, R18, R23.reuse, 0x1, P3 ;  /* 0x0000001712117211 */ /* 0x080fe400018f0eff */
[----:B------:R-:W-:Y:S01]  /*7fd0*/  LEA.HI.X.SX32 R7, R9, R23, 0x1, P5 ;  /* 0x0000001709077211 */ /* 0x000fe200028f0eff */
[----:B------:R-:W-:Y:S01]  /*7fe0*/  STL.64 [R1+0xce8], R12 ;  /* 0x000ce80c01007387 */ /* 0x000fe20000100a00 */
[----:B------:R-:W-:-:S03]  /*7ff0*/  IMAD R8, R0, 0xe, RZ ;  /* 0x0000000e00087824 */ /* 0x000fc600078e02ff */
[----:B------:R0:W-:Y:S04]  /*8000*/  STL.64 [R1+0xce0], R24 ;  /* 0x000ce01801007387 */ /* 0x0001e80000100a00 */
[----:B------:R1:W-:Y:S04]  /*8010*/  STL.64 [R1+0xe90], R16 ;  /* 0x000e901001007387 */ /* 0x0003e80000100a00 */
[----:B------:R2:W-:Y:S01]  /*8020*/  STL.64 [R1+0xcd8], R6 ;  /* 0x000cd80601007387 */ /* 0x0005e20000100a00 */
[C---:B0-----:R-:W-:Y:S02]  /*8030*/  IMAD R25, R0.reuse, 0x6f, RZ ;  /* 0x0000006f00197824 */ /* 0x041fe400078e02ff */
[----:B------:R-:W-:Y:S01]  /*8040*/  IMAD R24, R0, 0x1c, RZ ;  /* 0x0000001c00187824 */ /* 0x000fe200078e02ff */
[-C--:B-1----:R-:W-:Y:S01]  /*8050*/  IADD3 R16, P3, R8, R22.reuse, RZ ;  /* 0x0000001608107210 */ /* 0x082fe20007f7e0ff */
[C---:B--2---:R-:W-:Y:S01]  /*8060*/  IMAD R6, R0.reuse, 0x7, RZ ;  /* 0x0000000700067824 */ /* 0x044fe200078e02ff */
[----:B------:R-:W-:Y:S01]  /*8070*/  LEA.HI.X.SX32 R11, R25, R23, 0x1, P4 ;  /* 0x00000017190b7211 */ /* 0x000fe200020f0eff */
[----:B------:R-:W-:Y:S01]  /*8080*/  IMAD R9, R0, 0x70, RZ ;  /* 0x0000007000097824 */ /* 0x000fe200078e02ff */
[----:B------:R-:W-:-:S02]  /*8090*/  IADD3 R18, P5, R24, R22, RZ ;  /* 0x0000001618127210 */ /* 0x000fc40007fbe0ff */
[-C--:B------:R-:W-:Y:S01]  /*80a0*/  LEA.HI.X.SX32 R17, R6, R23.reuse, 0x1, P3 ;  /* 0x0000001706117211 */ /* 0x080fe200018f0eff */
[----:B------:R-:W-:Y:S01]  /*80b0*/  IMAD R7, R0, 0x38, RZ ;  /* 0x0000003800077824 */ /* 0x000fe200078e02ff */
[----:B------:R0:W-:Y:S01]  /*80c0*/  STL.64 [R1+0xcd0], R10 ;  /* 0x000cd00a01007387 */ /* 0x0001e20000100a00 */
[----:B------:R-:W-:Y:S01]  /*80d0*/  LEA.HI.X.SX32 R19, R8, R23, 0x1, P5 ;  /* 0x0000001708137211 */ /* 0x000fe200028f0eff */
[C---:B------:R-:W-:Y:S02]  /*80e0*/  IMAD R6, R0.reuse, 0xe8, RZ ;  /* 0x000000e800067824 */ /* 0x040fe400078e02ff */
[----:B------:R1:W-:Y:S01]  /*80f0*/  STL.64 [R1+0x1010], R16 ;  /* 0x0010101001007387 */ /* 0x0003e20000100a00 */
[----:B------:R-:W-:-:S03]  /*8100*/  IMAD R8, R0, 0xea, RZ ;  /* 0x000000ea00087824 */ /* 0x000fc600078e02ff */
[----:B------:R2:W-:Y:S01]  /*8110*/  STL.64 [R1+0xfd8], R18 ;  /* 0x000fd81201007387 */ /* 0x0005e20000100a00 */
[-C--:B0-----:R-:W-:Y:S02]  /*8120*/  IADD3 R10, P4, R7, R22.reuse, RZ ;  /* 0x00000016070a7210 */ /* 0x081fe40007f9e0ff */
[-C--:B-1----:R-:W-:Y:S02]  /*8130*/  IADD3 R16, P3, R9, R22.reuse, RZ ;  /* 0x0000001609107210 */ /* 0x082fe40007f7e0ff */
[-C--:B------:R-:W-:Y:S02]  /*8140*/  LEA.HI.X.SX32 R11, R24, R23.reuse, 0x1, P4 ;  /* 0x00000017180b7211 */ /* 0x080fe400020f0eff */
[-C--:B------:R-:W-:Y:S01]  /*8150*/  LEA.HI.X.SX32 R17, R7, R23.reuse, 0x1, P3 ;  /* 0x0000001707117211 */ /* 0x080fe200018f0eff */
[----:B------:R-:W-:Y:S01]  /*8160*/  IMAD R7, R0, 0x71, RZ ;  /* 0x0000007100077824 */ /* 0x000fe200078e02ff */
[----:B--2---:R-:W-:Y:S01]  /*8170*/  IADD3 R18, P5, R6, R22, RZ ;  /* 0x0000001606127210 */ /* 0x004fe20007fbe0ff */
[----:B------:R-:W-:Y:S01]  /*8180*/  IMAD R6, R0, 0x72, RZ ;  /* 0x0000007200067824 */ /* 0x000fe200078e02ff */
[----:B------:R0:W-:Y:S01]  /*8190*/  STL.64 [R1+0xf68], R10 ;  /* 0x000f680a01007387 */ /* 0x0001e20000100a00 */
[----:B------:R-:W-:-:S02]  /*81a0*/  LEA.HI.X.SX32 R21, R9, R23, 0x1, P6 ;  /* 0x0000001709157211 */ /* 0x000fc400030f0eff */
[-C--:B------:R-:W-:Y:S01]  /*81b0*/  LEA.HI.X.SX32 R15, R7, R23.reuse, 0x1, P1 ;  /* 0x00000017070f7211 */ /* 0x080fe200008f0eff */
[----:B------:R1:W-:Y:S01]  /*81c0*/  STL.64 [R1+0xe88], R16 ;  /* 0x000e881001007387 */ /* 0x0003e20000100a00 */
[C---:B------:R-:W-:Y:S02]  /*81d0*/  IMAD R7, R0.reuse, 0x39, RZ ;  /* 0x0000003900077824 */ /* 0x040fe400078e02ff */
[C---:B------:R-:W-:Y:S02]  /*81e0*/  IMAD R4, R0.reuse, 0xe4, RZ ;  /* 0x000000e400047824 */ /* 0x040fe400078e02ff */
[----:B------:R-:W-:Y:S01]  /*81f0*/  IMAD R12, R0, 0xe6, RZ ;  /* 0x000000e6000c7824 */ /* 0x000fe200078e02ff */
[-C--:B0-----:R-:W-:Y:S01]  /*8200*/  IADD3 R10, P4, R8, R22.reuse, RZ ;  /* 0x00000016080a7210 */ /* 0x081fe20007f9e0ff */
[----:B------:R-:W-:Y:S01]  /*8210*/  IMAD R8, R0, 0xec, RZ ;  /* 0x000000ec00087824 */ /* 0x000fe200078e02ff */
[-C--:B-1----:R-:W-:Y:S01]  /*8220*/  IADD3 R16, P3, R6, R22.reuse, RZ ;  /* 0x0000001606107210 */ /* 0x082fe20007f7e0ff */
[----:B------:R0:W-:Y:S01]  /*8230*/  STL.64 [R1+0xcc8], R20 ;  /* 0x000cc81401007387 */ /* 0x0001e20000100a00 */
[-C--:B------:R-:W-:Y:S01]  /*8240*/  IADD3 R4, P0, R4, R22.reuse, RZ ;  /* 0x0000001604047210 */ /* 0x080fe20007f1e0ff */
[C---:B------:R-:W-:Y:S01]  /*8250*/  IMAD R9, R0.reuse, 0xee, RZ ;  /* 0x000000ee00097824 */ /* 0x040fe200078e02ff */
[-C--:B------:R-:W-:Y:S01]  /*8260*/  LEA.HI.X.SX32 R17, R7, R23.reuse, 0x1, P3 ;  /* 0x0000001707117211 */ /* 0x080fe200018f0eff */
[----:B------:R-:W-:Y:S01]  /*8270*/  IMAD R7, R0, 0x73, RZ ;  /* 0x0000007300077824 */ /* 0x000fe200078e02ff */
[----:B------:R-:W-:Y:S01]  /*8280*/  IADD3 R12, P2, R12, R22, RZ ;  /* 0x000000160c0c7210 */ /* 0x000fe20007f5e0ff */
[----:B------:R1:W-:Y:S01]  /*8290*/  STL.64 [R1+0xcc0], R14 ;  /* 0x000cc00e01007387 */ /* 0x0003e20000100a00 */
[----:B------:R-:W-:-:S02]  /*82a0*/  LEA.HI.X.SX32 R5, R6, R23, 0x1, P0 ;  /* 0x0000001706057211 */ /* 0x000fc400000f0eff */
[-C--:B0-----:R-:W-:Y:S01]  /*82b0*/  IADD3 R20, P6, R8, R22.reuse, RZ ;  /* 0x0000001608147210 */ /* 0x081fe20007fde0ff */
[C---:B------:R-:W-:Y:S01]  /*82c0*/  IMAD R8, R0.reuse, 0x3a, RZ ;  /* 0x0000003a00087824 */ /* 0x040fe200078e02ff */
[----:B------:R0:W-:Y:S01]  /*82d0*/  STL.64 [R1+0xe80], R16 ;  /* 0x000e801001007387 */ /* 0x0001e20000100a00 */
[----:B------:R-:W-:Y:S01]  /*82e0*/  LEA.HI.X.SX32 R13, R7, R23, 0x1, P2 ;  /* 0x00000017070d7211 */ /* 0x000fe200010f0eff */
[C---:B------:R-:W-:Y:S01]  /*82f0*/  IMAD R24, R0.reuse, 0x1d, RZ ;  /* 0x0000001d00187824 */ /* 0x040fe200078e02ff */
[-C--:B-1----:R-:W-:Y:S01]  /*8300*/  IADD3 R14, P1, R9, R22.reuse, RZ ;  /* 0x00000016090e7210 */ /* 0x082fe20007f3e0ff */
[----:B------:R-:W-:Y:S01]  /*8310*/  IMAD R9, R0, 0x74, RZ ;  /* 0x0000007400097824 */ /* 0x000fe200078e02ff */
[----:B------:R1:W-:Y:S01]  /*8320*/  STL.64 [R1+0xcb8], R4 ;  /* 0x000cb80401007387 */ /* 0x0003e20000100a00 */
[----:B0-----:R-:W-:-:S03]  /*8330*/  IADD3 R16, P3, R8, R22, RZ ;  /* 0x0000001608107210 */ /* 0x001fc60007f7e0ff */
[----:B------:R0:W-:Y:S01]  /*8340*/  STL.64 [R1+0xcb0], R12 ;  /* 0x000cb00c01007387 */ /* 0x0001e20000100a00 */
[----:B------:R-:W-:Y:S02]  /*8350*/  LEA.HI.X.SX32 R17, R24, R23, 0x1, P3 ;  /* 0x0000001718117211 */ /* 0x000fe400018f0eff */
[----:B-1----:R-:W-:-:S03]  /*8360*/  IADD3 R4, P0, R9, R22, RZ ;  /* 0x0000001609047210 */ /* 0x002fc60007f1e0ff */
[----:B------:R1:W-:Y:S01]  /*8370*/  STL.64 [R1+0xf60], R16 ;  /* 0x000f601001007387 */ /* 0x0003e20000100a00 */
[----:B0-----:R-:W-:Y:S01]  /*8380*/  IMAD R13, R0, 0xf2, RZ ;  /* 0x000000f2000d7824 */ /* 0x001fe200078e02ff */
[-C--:B------:R-:W-:Y:S01]  /*8390*/  LEA.HI.X.SX32 R5, R8, R23.reuse, 0x1, P0 ;  /* 0x0000001708057211 */ /* 0x080fe200000f0eff */
[C---:B------:R-:W-:Y:S02]  /*83a0*/  IMAD R8, R0.reuse, 0xf4, RZ ;  /* 0x000000f400087824 */ /* 0x040fe400078e02ff */
[C---:B------:R-:W-:Y:S01]  /*83b0*/  IMAD R12, R0.reuse, 0x76, RZ ;  /* 0x00000076000c7824 */ /* 0x040fe200078e02ff */
[-C--:B-1----:R-:W-:Y:S01]  /*83c0*/  IADD3 R16, P3, R13, R22.reuse, RZ ;  /* 0x000000160d107210 */ /* 0x082fe20007f7e0ff */
[----:B------:R-:W-:Y:S01]  /*83d0*/  IMAD R13, R0, 0x75, RZ ;  /* 0x00000075000d7824 */ /* 0x000fe200078e02ff */
[-C--:B------:R-:W-:Y:S01]  /*83e0*/  LEA.HI.X.SX32 R19, R9, R23.reuse, 0x1, P5 ;  /* 0x0000001709137211 */ /* 0x080fe200028f0eff */
[----:B------:R0:W-:Y:S01]  /*83f0*/  STL.64 [R1+0xe78], R4 ;  /* 0x000e780401007387 */ /* 0x0001e20000100a00 */
[----:B------:R-:W-:Y:S01]  /*8400*/  IADD3 R24, P5, R8, R22, RZ ;  /* 0x0000001608187210 */ /* 0x000fe20007fbe0ff */
[C---:B------:R-:W-:Y:S01]  /*8410*/  IMAD R8, R0.reuse, 0x3b, RZ ;  /* 0x0000003b00087824 */ /* 0x040fe200078e02ff */
[-C--:B------:R-:W-:Y:S01]  /*8420*/  LEA.HI.X.SX32 R11, R13, R23.reuse, 0x1, P4 ;  /* 0x000000170d0b7211 */ /* 0x080fe200020f0eff */
[C---:B------:R-:W-:Y:S01]  /*8430*/  IMAD R13, R0.reuse, 0x1e, RZ ;  /* 0x0000001e000d7824 */ /* 0x040fe200078e02ff */
[----:B------:R1:W-:Y:S01]  /*8440*/  STL.64 [R1+0xca8], R18 ;  /* 0x000ca81201007387 */ /* 0x0003e20000100a00 */
[----:B------:R-:W-:Y:S01]  /*8450*/  IMAD R9, R0, 0xf6, RZ ;  /* 0x000000f600097824 */ /* 0x000fe200078e02ff */
[----:B------:R-:W-:-:S02]  /*8460*/  LEA.HI.X.SX32 R21, R12, R23, 0x1, P6 ;  /* 0x000000170c157211 */ /* 0x000fc400030f0eff */
[----:B0-----:R-:W-:Y:S01]  /*8470*/  IADD3 R4, P0, R12, R22, RZ ;  /* 0x000000160c047210 */ /* 0x001fe20007f1e0ff */
[----:B------:R-:W-:-:S03]  /*8480*/  IMAD R12, R0, 0xf, RZ ;  /* 0x0000000f000c7824 */ /* 0x000fc600078e02ff */
[-C--:B------:R-:W-:Y:S01]  /*8490*/  LEA.HI.X.SX32 R5, R8, R23.reuse, 0x1, P0 ;  /* 0x0000001708057211 */ /* 0x080fe200000f0eff */
[----:B-1----:R-:W-:Y:S01]  /*84a0*/  IMAD R18, R0, 0x77, RZ ;  /* 0x0000007700127824 */ /* 0x002fe200078e02ff */
[-C--:B------:R-:W-:Y:S01]  /*84b0*/  IADD3 R8, P0, R13, R22.reuse, RZ ;  /* 0x000000160d087210 */ /* 0x080fe20007f1e0ff */
[----:B------:R0:W-:Y:S03]  /*84c0*/  STL.64 [R1+0xca0], R10 ;  /* 0x000ca00a01007387 */ /* 0x0001e60000100a00 */
[----:B------:R-:W-:Y:S01]  /*84d0*/  LEA.HI.X.SX32 R15, R18, R23, 0x1, P1 ;  /* 0x00000017120f7211 */ /* 0x000fe200008f0eff */
[----:B------:R-:W-:Y:S04]  /*84e0*/  STL.64 [R1+0xe70], R4 ;  /* 0x000e700401007387 */ /* 0x000fe80000100a00 */
[----:B------:R-:W-:Y:S01]  /*84f0*/  STL.64 [R1+0xc98], R20 ;  /* 0x000c981401007387 */ /* 0x000fe20000100a00 */
[----:B0-----:R-:W-:-:S02]  /*8500*/  IADD3 R10, P4, R9, R22, RZ ;  /* 0x00000016090a7210 */ /* 0x001fc40007f9e0ff */
[----:B------:R-:W-:Y:S01]  /*8510*/  LEA.HI.X.SX32 R9, R12, R23, 0x1, P0 ;  /* 0x000000170c097211 */ /* 0x000fe200000f0eff */
[----:B------:R-:W-:Y:S04]  /*8520*/  STL.64 [R1+0xc90], R14 ;  /* 0x000c900e01007387 */ /* 0x000fe80000100a00 */
[----:B------:R0:W-:Y:S04]  /*8530*/  STL.64 [R1+0xfd0], R8 ;  /* 0x000fd00801007387 */ /* 0x0001e80000100a00 */
[----:B0-----:R-:W2:Y:S01]  /*8540*/  LDL.64 R8, [R1+0x508] ;  /* 0x0005080001087983 */ /* 0x001ea20000100a00 */
[----:B------:R-:W-:-:S02]  /*8550*/  IMAD R5, R0, 0x78, RZ ;  /* 0x0000007800057824 */ /* 0x000fc400078e02ff */
[C---:B------:R-:W-:Y:S02]  /*8560*/  IMAD R4, R0.reuse, 0x3c, RZ ;  /* 0x0000003c00047824 */ /* 0x040fe400078e02ff */
[----:B------:R-:W-:Y:S01]  /*8570*/  IMAD R6, R0, 0xf0, RZ ;  /* 0x000000f000067824 */ /* 0x000fe200078e02ff */
[-C--:B------:R-:W-:Y:S02]  /*8580*/  IADD3 R14, P1, R5, R22.reuse, RZ ;  /* 0x00000016050e7210 */ /* 0x080fe40007f3e0ff */
[-C--:B------:R-:W-:Y:S02]  /*8590*/  IADD3 R20, P6, R4, R22.reuse, RZ ;  /* 0x0000001604147210 */ /* 0x080fe40007fde0ff */
[----:B------:R-:W-:Y:S02]  /*85a0*/  IADD3 R6, P2, R6, R22, RZ ;  /* 0x0000001606067210 */ /* 0x000fe40007f5e0ff */
[-C--:B------:R-:W-:Y:S02]  /*85b0*/  LEA.HI.X.SX32 R15, R4, R23.reuse, 0x1, P1 ;  /* 0x00000017040f7211 */ /* 0x080fe400008f0eff */
[----:B------:R-:W-:-:S02]  /*85c0*/  LEA.HI.X.SX32 R21, R13, R23, 0x1, P6 ;  /* 0x000000170d157211 */ /* 0x000fc400030f0eff */
[----:B------:R-:W-:Y:S01]  /*85d0*/  LEA.HI.X.SX32 R7, R5, R23, 0x1, P2 ;  /* 0x0000001705077211 */ /* 0x000fe200010f0eff */
[----:B------:R-:W-:Y:S01]  /*85e0*/  IMAD R26, R0, 0x7a, RZ ;  /* 0x0000007a001a7824 */ /* 0x000fe200078e02ff */
[----:B------:R0:W-:Y:S04]  /*85f0*/  STL.64 [R1+0xe68], R14 ;  /* 0x000e680e01007387 */ /* 0x0001e80000100a00 */
[----:B------:R-:W-:Y:S04]  /*8600*/  STL.64 [R1+0xf58], R20 ;  /* 0x000f581401007387 */ /* 0x000fe80000100a00 */
[----:B------:R1:W-:Y:S01]  /*8610*/  STL.64 [R1+0xc88], R6 ;  /* 0x000c880601007387 */ /* 0x0003e20000100a00 */
[----:B0-----:R-:W-:Y:S01]  /*8620*/  IADD3 R14, P1, R26, R22, RZ ;  /* 0x000000161a0e7210 */ /* 0x001fe20007f3e0ff */
[----:B-1----:R-:W-:-:S02]  /*8630*/  IMAD R6, R0, 0x79, RZ ;  /* 0x0000007900067824 */ /* 0x002fc400078e02ff */
[----:B------:R-:W-:-:S03]  /*8640*/  IMAD R7, R0, 0x3d, RZ ;  /* 0x0000003d00077824 */ /* 0x000fc600078e02ff */
[-C--:B------:R-:W-:Y:S01]  /*8650*/  LEA.HI.X.SX32 R17, R6, R23.reuse, 0x1, P3 ;  /* 0x0000001706117211 */ /* 0x080fe200018f0eff */
[C---:B------:R-:W-:Y:S01]  /*8660*/  IMAD R6, R0.reuse, 0x7c, RZ ;  /* 0x0000007c00067824 */ /* 0x040fe200078e02ff */
[-C--:B------:R-:W-:Y:S01]  /*8670*/  LEA.HI.X.SX32 R15, R7, R23.reuse, 0x1, P1 ;  /* 0x00000017070f7211 */ /* 0x080fe200008f0eff */
[C---:B------:R-:W-:Y:S02]  /*8680*/  IMAD R18, R0.reuse, 0xf8, RZ ;  /* 0x000000f800127824 */ /* 0x040fe400078e02ff */
[C---:B------:R-:W-:Y:S01]  /*8690*/  IMAD R21, R0.reuse, 0x3e, RZ ;  /* 0x0000003e00157824 */ /* 0x040fe200078e02ff */
[----:B------:R0:W-:Y:S01]  /*86a0*/  STL.64 [R1+0xc80], R16 ;  /* 0x000c801001007387 */ /* 0x0001e20000100a00 */
[----:B------:R-:W-:Y:S01]  /*86b0*/  IMAD R27, R0, 0x7b, RZ ;  /* 0x0000007b001b7824 */ /* 0x000fe200078e02ff */
[----:B------:R-:W-:Y:S02]  /*86c0*/  IADD3 R18, P0, R18, R22, RZ ;  /* 0x0000001612127210 */ /* 0x000fe40007f1e0ff */
[----:B------:R1:W-:Y:S01]  /*86d0*/  STL.64 [R1+0xe60], R14 ;  /* 0x000e600e01007387 */ /* 0x0003e20000100a00 */
[----:B------:R-:W-:Y:S01]  /*86e0*/  IMAD R12, R0, 0xfa, RZ ;  /* 0x000000fa000c7824 */ /* 0x000fe200078e02ff */
[-C--:B------:R-:W-:Y:S01]  /*86f0*/  LEA.HI.X.SX32 R25, R26, R23.reuse, 0x1, P5 ;  /* 0x000000171a197211 */ /* 0x080fe200028f0eff */
[C---:B------:R-:W-:Y:S01]  /*8700*/  IMAD R20, R0.reuse, 0x7e, RZ ;  /* 0x0000007e00147824 */ /* 0x040fe200078e02ff */
[----:B------:R-:W-:Y:S01]  /*8710*/  LEA.HI.X.SX32 R11, R27, R23, 0x1, P4 ;  /* 0x000000171b0b7211 */ /* 0x000fe200020f0eff */
[----:B------:R-:W-:-:S02]  /*8720*/  IMAD R26, R0, 0x1f, RZ ;  /* 0x0000001f001a7824 */ /* 0x000fc400078e02ff */
[----:B------:R-:W-:Y:S01]  /*8730*/  IMAD R4, R0, 0xfc, RZ ;  /* 0x000000fc00047824 */ /* 0x000fe200078e02ff */
[CC--:B0-----:R-:W-:Y:S02]  /*8740*/  IADD3 R16, P3, R21.reuse, R22.reuse, RZ ;  /* 0x0000001615107210 */ /* 0x0c1fe40007f7e0ff */
[-C--:B-1----:R-:W-:Y:S01]  /*8750*/  IADD3 R14, P1, R6, R22.reuse, RZ ;  /* 0x00000016060e7210 */ /* 0x082fe20007f3e0ff */
[----:B------:R-:W-:Y:S01]  /*8760*/  IMAD.SHL.U32 R7, R0, 0x2, RZ ;  /* 0x0000000200077824 */ /* 0x000fe200078e00ff */
[-C--:B------:R-:W-:Y:S02]  /*8770*/  LEA.HI.X.SX32 R19, R6, R23.reuse, 0x1, P0 ;  /* 0x0000001706137211 */ /* 0x080fe400000f0eff */
[-C--:B------:R-:W-:Y:S01]  /*8780*/  LEA.HI.X.SX32 R15, R21, R23.reuse, 0x1, P1 ;  /* 0x00000017150f7211 */ /* 0x080fe200008f0eff */
[----:B------:R-:W-:Y:S01]  /*8790*/  IMAD R21, R0, 0x7d, RZ ;  /* 0x0000007d00157824 */ /* 0x000fe200078e02ff */
[----:B------:R-:W-:Y:S01]  /*87a0*/  IADD3 R12, P6, R12, R22, RZ ;  /* 0x000000160c0c7210 */ /* 0x000fe20007fde0ff */
[----:B------:R0:W-:Y:S01]  /*87b0*/  STL.64 [R1+0xc78], R24 ;  /* 0x000c781801007387 */ /* 0x0001e20000100a00 */
[----:B------:R-:W-:Y:S01]  /*87c0*/  IMAD R6, R0, 0x3f, RZ ;  /* 0x0000003f00067824 */ /* 0x000fe200078e02ff */
[----:B------:R-:W-:-:S02]  /*87d0*/  LEA.HI.X.SX32 R17, R26, R23, 0x1, P3 ;  /* 0x000000171a117211 */ /* 0x000fc400018f0eff */
[-C--:B------:R-:W-:Y:S01]  /*87e0*/  IADD3 R4, P2, R4, R22.reuse, RZ ;  /* 0x0000001604047210 */ /* 0x080fe20007f5e0ff */
[----:B------:R1:W-:Y:S01]  /*87f0*/  STL.64 [R1+0xc70], R10 ;  /* 0x000c700a01007387 */ /* 0x0003e20000100a00 */
[-C--:B------:R-:W-:Y:S02]  /*8800*/  LEA.HI.X.SX32 R13, R21, R23.reuse, 0x1, P6 ;  /* 0x00000017150d7211 */ /* 0x080fe400030f0eff */
[CC--:B0-----:R-:W-:Y:S01]  /*8810*/  IADD3 R24, P5, R20.reuse, R22.reuse, RZ ;  /* 0x0000001614187210 */ /* 0x0c1fe20007fbe0ff */
[----:B------:R-:W-:Y:S01]  /*8820*/  STL.64 [R1+0xf50], R16 ;  /* 0x000f501001007387 */ /* 0x000fe20000100a00 */
[-C--:B------:R-:W-:Y:S02]  /*8830*/  LEA.HI.X.SX32 R5, R20, R23.reuse, 0x1, P2 ;  /* 0x0000001714057211 */ /* 0x080fe400010f0eff */
[----:B-1----:R-:W-:Y:S02]  /*8840*/  IADD3 R10, P4, R7, R22, RZ ;  /* 0x00000016070a7210 */ /* 0x002fe40007f9e0ff */
[-C--:B------:R-:W-:Y:S01]  /*8850*/  LEA.HI.X.SX32 R25, R6, R23.reuse, 0x1, P5 ;  /* 0x0000001706197211 */ /* 0x080fe200028f0eff */
[----:B------:R0:W-:Y:S01]  /*8860*/  STL.64 [R1+0xe58], R14 ;  /* 0x000e580e01007387 */ /* 0x0001e20000100a00 */
[----:B------:R-:W-:-:S03]  /*8870*/  LEA.HI.X.SX32 R11, R0, R23, 0x1, P4 ;  /* 0x00000017000b7211 */ /* 0x000fc600020f0eff */
[----:B------:R-:W-:Y:S04]  /*8880*/  STL.64 [R1+0xc68], R18 ;  /* 0x000c681201007387 */ /* 0x000fe80000100a00 */
[----:B------:R-:W-:Y:S04]  /*8890*/  STL.64 [R1+0xc60], R12 ;  /* 0x000c600c01007387 */ /* 0x000fe80000100a00 */
[----:B------:R-:W-:Y:S04]  /*88a0*/  STL.64 [R1+0xe50], R24 ;  /* 0x000e501801007387 */ /* 0x000fe80000100a00 */
[----:B------:R-:W-:Y:S04]  /*88b0*/  STL.64 [R1+0xc58], R4 ;  /* 0x000c580401007387 */ /* 0x000fe80000100a00 */
[----:B------:R1:W-:Y:S01]  /*88c0*/  STL.64 [R1+0x1040], R10 ;  /* 0x0010400a01007387 */ /* 0x0003e20000100a00 */
[----:B0-----:R-:W-:-:S02]  /*88d0*/  LEA R14, P1, R0, R22, 0x3 ;  /* 0x00000016000e7211 */ /* 0x001fc400078218ff */
[----:B------:R-:W-:Y:S02]  /*88e0*/  LEA R16, P3, R0, R22, 0x2 ;  /* 0x0000001600107211 */ /* 0x000fe400078610ff */
[----:B-1----:R-:W-:-:S05]  /*88f0*/  MOV R11, c[0x0][0x1a4] ;  /* 0x00006900000b7a02 */ /* 0x002fca0000000f00 */
[----:B------:R-:W-:Y:S01]  /*8900*/  IMAD.SHL.U32 R11, R11, 0x4, RZ ;  /* 0x000000040b0b7824 */ /* 0x000fe200078e00ff */
[----:B------:R-:W-:-:S04]  /*8910*/  LEA.HI.X.SX32 R17, R7, R23, 0x1, P3 ;  /* 0x0000001707117211 */ /* 0x000fc800018f0eff */
[----:B------:R-:W-:Y:S02]  /*8920*/  LEA.HI.X.SX32 R15, R11, R23, 0x1, P1 ;  /* 0x000000170b0f7211 */ /* 0x000fe400008f0eff */
[----:B------:R-:W-:-:S03]  /*8930*/  MOV R11, c[0x0][0x1a4] ;  /* 0x00006900000b7a02 */ /* 0x000fc60000000f00 */
[----:B------:R-:W-:Y:S04]  /*8940*/  STL.64 [R1+0x1028], R14 ;  /* 0x0010280e01007387 */ /* 0x000fe80000100a00 */
[----:B------:R0:W-:Y:S01]  /*8950*/  STL.64 [R1+0x1038], R16 ;  /* 0x0010381001007387 */ /* 0x0001e20000100a00 */
[CC--:B------:R-:W-:Y:S01]  /*8960*/  LEA R18, P0, R0.reuse, R22.reuse, 0x4 ;  /* 0x0000001600127211 */ /* 0x0c0fe200078020ff */
[----:B------:R-:W-:Y:S01]  /*8970*/  IMAD.SHL.U32 R11, R11, 0x10, RZ ;  /* 0x000000100b0b7824 */ /* 0x000fe200078e00ff */
[----:B------:R-:W-:Y:S01]  /*8980*/  LEA R12, P6, R0, R22, 0x5 ;  /* 0x00000016000c7211 */ /* 0x000fe200078c28ff */
[----:B0-----:R-:W-:-:S05]  /*8990*/  IMAD.MOV.U32 R17, RZ, RZ, c[0x0][0x1a4] ;  /* 0x00006900ff117624 */ /* 0x001fca00078e00ff */
[----:B------:R-:W-:Y:S02]  /*89a0*/  SHF.L.U32 R17, R17, 0x3, RZ ;  /* 0x0000000311117819 */ /* 0x000fe400000006ff */
[-C--:B------:R-:W-:Y:S02]  /*89b0*/  LEA.HI.X.SX32 R13, R11, R23.reuse, 0x1, P6 ;  /* 0x000000170b0d7211 */ /* 0x080fe400030f0eff */
[----:B------:R-:W-:-:S05]  /*89c0*/  LEA.HI.X.SX32 R19, R17, R23, 0x1, P0 ;  /* 0x0000001711137211 */ /* 0x000fca00000f0eff */
[----:B------:R-:W-:Y:S04]  /*89d0*/  STL.64 [R1+0x1008], R18 ;  /* 0x0010081201007387 */ /* 0x000fe80000100a00 */
[----:B------:R0:W-:Y:S01]  /*89e0*/  STL.64 [R1+0xfc8], R12 ;  /* 0x000fc80c01007387 */ /* 0x0001e20000100a00 */
[----:B------:R-:W-:Y:S02]  /*89f0*/  LEA R4, P2, R0, R22, 0x7 ;  /* 0x0000001600047211 */ /* 0x000fe400078438ff */
[----:B0-----:R-:W-:Y:S01]  /*8a00*/  MOV R13, c[0x0][0x1a4] ;  /* 0x00006900000d7a02 */ /* 0x001fe20000000f00 */
[----:B------:R-:W-:-:S04]  /*8a10*/  IMAD.MOV.U32 R19, RZ, RZ, c[0x0][0x1a4] ;  /* 0x00006900ff137624 */ /* 0x000fc800078e00ff */
[----:B------:R-:W-:Y:S01]  /*8a20*/  IMAD.SHL.U32 R13, R13, 0x40, RZ ;  /* 0x000000400d0d7824 */ /* 0x000fe200078e00ff */
[CC--:B------:R-:W-:Y:S01]  /*8a30*/  LEA R24, P5, R0.reuse, R22.reuse, 0x6 ;  /* 0x0000001600187211 */ /* 0x0c0fe200078a30ff */
[----:B------:R-:W-:Y:S01]  /*8a40*/  IMAD R6, R0, 0xfe, RZ ;  /* 0x000000fe00067824 */ /* 0x000fe200078e02ff */
[----:B------:R-:W-:Y:S02]  /*8a50*/  SHF.L.U32 R19, R19, 0x5, RZ ;  /* 0x0000000513137819 */ /* 0x000fe400000006ff */
[-C--:B------:R-:W-:Y:S02]  /*8a60*/  LEA.HI.X.SX32 R5, R13, R23.reuse, 0x1, P2 ;  /* 0x000000170d057211 */ /* 0x080fe400010f0eff */
[----:B------:R-:W-:Y:S01]  /*8a70*/  MOV R13, c[0x0][0x1a4] ;  /* 0x00006900000d7a02 */ /* 0x000fe20000000f00 */
[C---:B------:R-:W-:Y:S01]  /*8a80*/  IMAD R18, R2.reuse, 0x8a, RZ ;  /* 0x0000008a02127824 */ /* 0x040fe200078e02ff */
[----:B------:R-:W-:Y:S01]  /*8a90*/  LEA.HI.X.SX32 R25, R19, R23, 0x1, P5 ;  /* 0x0000001713197211 */ /* 0x000fe200028f0eff */
[----:B------:R-:W-:Y:S01]  /*8aa0*/  IMAD R12, R2, 0x42, RZ ;  /* 0x00000042020c7824 */ /* 0x000fe200078e02ff */
[----:B------:R-:W-:Y:S01]  /*8ab0*/  IADD3 R20, P4, R6, R22, RZ ;  /* 0x0000001606147210 */ /* 0x000fe20007f9e0ff */
[----:B------:R-:W-:-:S02]  /*8ac0*/  IMAD R13, R13, 0x7f, RZ ;  /* 0x0000007f0d0d7824 */ /* 0x000fc400078e02ff */
[C---:B------:R-:W-:Y:S01]  /*8ad0*/  IMAD R6, R2.reuse, 0x82, RZ ;  /* 0x0000008202067824 */ /* 0x040fe200078e02ff */
[----:B------:R-:W-:Y:S02]  /*8ae0*/  STL.64 [R1+0xf48], R24 ;  /* 0x000f481801007387 */ /* 0x000fe40000100a00 */
[----:B------:R-:W-:Y:S01]  /*8af0*/  LEA.HI.X.SX32 R21, R13, R23, 0x1, P4 ;  /* 0x000000170d157211 */ /* 0x000fe200020f0eff */
[C---:B------:R-:W-:Y:S01]  /*8b00*/  IMAD R13, R2.reuse, 0x21, RZ ;  /* 0x00000021020d7824 */ /* 0x040fe200078e02ff */
[----:B------:R0:W-:Y:S01]  /*8b10*/  STL.64 [R1+0xe48], R4 ;  /* 0x000e480401007387 */ /* 0x0001e20000100a00 */
[C---:B------:R-:W-:Y:S02]  /*8b20*/  IMAD R10, R2.reuse, 0x84, RZ ;  /* 0x00000084020a7824 */ /* 0x040fe400078e02ff */
[C---:B------:R-:W-:Y:S02]  /*8b30*/  IMAD R16, R2.reuse, 0x86, RZ ;  /* 0x0000008602107824 */ /* 0x040fe400078e02ff */
[C---:B0-----:R-:W-:Y:S01]  /*8b40*/  IMAD R5, R2.reuse, 0x41, RZ ;  /* 0x0000004102057824 */ /* 0x041fe200078e02ff */
[----:B------:R0:W-:Y:S01]  /*8b50*/  STL.64 [R1+0xc50], R20 ;  /* 0x000c501401007387 */ /* 0x0001e20000100a00 */
[----:B------:R-:W-:-:S02]  /*8b60*/  IMAD R4, R2, 0x8c, RZ ;  /* 0x0000008c02047824 */ /* 0x000fc400078e02ff */
[C---:B0-----:R-:W-:Y:S02]  /*8b70*/  IMAD R21, R2.reuse, 0x46, RZ ;  /* 0x0000004602157824 */ /* 0x041fe400078e02ff */
[----:B------:R-:W-:Y:S01]  /*8b80*/  IMAD R20, R2, 0x24, RZ ;  /* 0x0000002402147824 */ /* 0x000fe200078e02ff */
[-C--:B--2---:R-:W-:Y:S02]  /*8b90*/  IADD3 R24, P5, R18, R8.reuse, RZ ;  /* 0x0000000812187210 */ /* 0x084fe40007fbe0ff */
[-C--:B------:R-:W-:Y:S02]  /*8ba0*/  IADD3 R18, P2, R12, R8.reuse, RZ ;  /* 0x000000080c127210 */ /* 0x080fe40007f5e0ff */
[-C--:B------:R-:W-:Y:S02]  /*8bb0*/  IADD3 R6, P3, R6, R8.reuse, RZ ;  /* 0x0000000806067210 */ /* 0x080fe40007f7e0ff */
[----:B------:R-:W-:Y:S01]  /*8bc0*/  LEA.HI.X.SX32 R19, R13, R9, 0x1, P2 ;  /* 0x000000090d137211 */ /* 0x000fe200010f0eff */
[----:B------:R-:W-:Y:S01]  /*8bd0*/  IMAD R13, R2, 0x43, RZ ;  /* 0x00000043020d7824 */ /* 0x000fe200078e02ff */
[----:B------:R-:W-:-:S02]  /*8be0*/  IADD3 R14, P1, R10, R8, RZ ;  /* 0x000000080a0e7210 */ /* 0x000fc40007f3e0ff */
[----:B------:R-:W-:Y:S02]  /*8bf0*/  IADD3 R16, P0, R16, R8, RZ ;  /* 0x0000000810107210 */ /* 0x000fe40007f1e0ff */
[-C--:B------:R-:W-:Y:S02]  /*8c00*/  LEA.HI.X.SX32 R7, R5, R9.reuse, 0x1, P3 ;  /* 0x0000000905077211 */ /* 0x080fe400018f0eff */
[-C--:B------:R-:W-:Y:S02]  /*8c10*/  LEA.HI.X.SX32 R15, R12, R9.reuse, 0x1, P1 ;  /* 0x000000090c0f7211 */ /* 0x080fe400008f0eff */
[----:B------:R-:W-:Y:S01]  /*8c20*/  LEA.HI.X.SX32 R17, R13, R9, 0x1, P0 ;  /* 0x000000090d117211 */ /* 0x000fe200000f0eff */
[----:B------:R0:W-:Y:S01]  /*8c30*/  STL.64 [R1+0xa48], R6 ;  /* 0x000a480601007387 */ /* 0x0001e20000100a00 */
[----:B------:R-:W-:-:S03]  /*8c40*/  IMAD R10, R2, 0x88, RZ ;  /* 0x00000088020a7824 */ /* 0x000fc600078e02ff */
[----:B------:R1:W-:Y:S04]  /*8c50*/  STL.64 [R1+0xb48], R18 ;  /* 0x000b481201007387 */ /* 0x0003e80000100a00 */
[----:B------:R2:W-:Y:S01]  /*8c60*/  STL.64 [R1+0xa40], R14 ;  /* 0x000a400e01007387 */ /* 0x0005e20000100a00 */
[C---:B0-----:R-:W-:Y:S02]  /*8c70*/  IMAD R6, R2.reuse, 0x22, RZ ;  /* 0x0000002202067824 */ /* 0x041fe400078e02ff */
[----:B------:R-:W-:Y:S01]  /*8c80*/  IMAD R7, R2, 0x44, RZ ;  /* 0x0000004402077824 */ /* 0x000fe200078e02ff */
[----:B------:R0:W-:Y:S02]  /*8c90*/  STL.64 [R1+0xa38], R16 ;  /* 0x000a381001007387 */ /* 0x0001e40000100a00 */
[----:B-1----:R-:W-:-:S02]  /*8ca0*/  IADD3 R18, P2, R6, R8, RZ ;  /* 0x0000000806127210 */ /* 0x002fc40007f5e0ff */
[-C--:B------:R-:W-:Y:S02]  /*8cb0*/  IADD3 R10, P6, R10, R8.reuse, RZ ;  /* 0x000000080a0a7210 */ /* 0x080fe40007fde0ff */
[----:B--2---:R-:W-:Y:S01]  /*8cc0*/  IADD3 R14, P1, R7, R8, RZ ;  /* 0x00000008070e7210 */ /* 0x004fe20007f3e0ff */
[----:B0-----:R-:W-:-:S03]  /*8cd0*/  IMAD R17, R2, 0x11, RZ ;  /* 0x0000001102117824 */ /* 0x001fc600078e02ff */
[-C--:B------:R-:W-:Y:S02]  /*8ce0*/  LEA.HI.X.SX32 R15, R6, R9.reuse, 0x1, P1 ;  /* 0x00000009060f7211 */ /* 0x080fe400008f0eff */
[-C--:B------:R-:W-:Y:S02]  /*8cf0*/  LEA.HI.X.SX32 R11, R7, R9.reuse, 0x1, P6 ;  /* 0x00000009070b7211 */ /* 0x080fe400030f0eff */
[----:B------:R-:W-:-:S05]  /*8d00*/  LEA.HI.X.SX32 R19, R17, R9, 0x1, P2 ;  /* 0x0000000911137211 */ /* 0x000fca00010f0eff */
[----:B------:R0:W-:Y:S04]  /*8d10*/  STL.64 [R1+0xbc8], R18 ;  /* 0x000bc81201007387 */ /* 0x0001e80000100a00 */
[----:B------:R1:W-:Y:S04]  /*8d20*/  STL.64 [R1+0xb40], R14 ;  /* 0x000b400e01007387 */ /* 0x0003e80000100a00 */
[----:B------:R2:W-:Y:S01]  /*8d30*/  STL.64 [R1+0xa30], R10 ;  /* 0x000a300a01007387 */ /* 0x0005e20000100a00 */
[C---:B0-----:R-:W-:Y:S01]  /*8d40*/  IMAD R18, R2.reuse, 0x23, RZ ;  /* 0x0000002302127824 */ /* 0x041fe200078e02ff */
[----:B-1----:R-:W-:Y:S01]  /*8d50*/  IADD3 R14, P1, R21, R8, RZ ;  /* 0x00000008150e7210 */ /* 0x002fe20007f3e0ff */
[----:B--2---:R-:W-:-:S03]  /*8d60*/  IMAD R11, R2, 0x45, RZ ;  /* 0x00000045020b7824 */ /* 0x004fc600078e02ff */
[-C--:B------:R-:W-:Y:S02]  /*8d70*/  LEA.HI.X.SX32 R15, R18, R9.reuse, 0x1, P1 ;  /* 0x00000009120f7211 */ /* 0x080fe400008f0eff */
[----:B------:R-:W-:Y:S02]  /*8d80*/  IADD3 R22, P4, R4, R8, RZ ;  /* 0x0000000804167210 */ /* 0x000fe40007f9e0ff */
[----:B------:R-:W-:Y:S01]  /*8d90*/  LEA.HI.X.SX32 R25, R11, R9, 0x1, P5 ;  /* 0x000000090b197211 */ /* 0x000fe200028f0eff */
[----:B------:R-:W-:-:S04]  /*8da0*/  IMAD R4, R2, 0x8e, RZ ;  /* 0x0000008e02047824 */ /* 0x000fc800078e02ff */
[----:B------:R0:W-:Y:S01]  /*8db0*/  STL.64 [R1+0xa28], R24 ;  /* 0x000a281801007387 */ /* 0x0001e20000100a00 */
[----:B------:R-:W-:-:S03]  /*8dc0*/  IADD3 R4, P3, R4, R8, RZ ;  /* 0x0000000804047210 */ /* 0x000fc60007f7e0ff */
[----:B------:R1:W-:Y:S01]  /*8dd0*/  STL.64 [R1+0xb38], R14 ;  /* 0x000b380e01007387 */ /* 0x0003e20000100a00 */
[----:B------:R-:W-:Y:S01]  /*8de0*/  LEA.HI.X.SX32 R23, R21, R9, 0x1, P4 ;  /* 0x0000000915177211 */ /* 0x000fe200020f0eff */
[C---:B------:R-:W-:Y:S02]  /*8df0*/  IMAD R21, R2.reuse, 0x9, RZ ;  /* 0x0000000902157824 */ /* 0x040fe400078e02ff */
[C---:B0-----:R-:W-:Y:S02]  /*8e00*/  IMAD R24, R2.reuse, 0x12, RZ ;  /* 0x0000001202187824 */ /* 0x041fe400078e02ff */
[----:B-1----:R-:W-:-:S03]  /*8e10*/  IMAD R14, R2, 0x47, RZ ;  /* 0x00000047020e7824 */ /* 0x002fc600078e02ff */
[----:B------:R-:W-:Y:S01]  /*8e20*/  IADD3 R18, P1, R24, R8, RZ ;  /* 0x0000000818127210 */ /* 0x000fe20007f3e0ff */
[----:B------:R-:W-:Y:S01]  /*8e30*/  IMAD R15, R2, 0x48, RZ ;  /* 0x00000048020f7824 */ /* 0x000fe200078e02ff */
[-C--:B------:R-:W-:Y:S01]  /*8e40*/  LEA.HI.X.SX32 R5, R14, R9.reuse, 0x1, P3 ;  /* 0x000000090e057211 */ /* 0x080fe200018f0eff */
[C---:B------:R-:W-:Y:S01]  /*8e50*/  IMAD R12, R2.reuse, 0x90, RZ ;  /* 0x00000090020c7824 */ /* 0x040fe200078e02ff */
[----:B------:R-:W-:Y:S01]  /*8e60*/  LEA.HI.X.SX32 R19, R21, R9, 0x1, P1 ;  /* 0x0000000915137211 */ /* 0x000fe200008f0eff */
[----:B------:R0:W-:Y:S01]  /*8e70*/  STL.64 [R1+0xa20], R22 ;  /* 0x000a201601007387 */ /* 0x0001e20000100a00 */
[----:B------:R-:W-:-:S03]  /*8e80*/  IMAD R14, R2, 0x98, RZ ;  /* 0x00000098020e7824 */ /* 0x000fc600078e02ff */
[----:B------:R1:W-:Y:S01]  /*8e90*/  STL.64 [R1+0xa18], R4 ;  /* 0x000a180401007387 */ /* 0x0003e20000100a00 */
[----:B------:R-:W-:-:S03]  /*8ea0*/  IADD3 R12, P0, R12, R8, RZ ;  /* 0x000000080c0c7210 */ /* 0x000fc60007f1e0ff */
        /* <DEDUP_REMOVED lines=9> */
[C---:B------:R-:W-:Y:S01]  /*8f40*/  IMAD R21, R2.reuse, 0x9a, RZ ;  /* 0x0000009a02157824 */ /* 0x040fe200078e02ff */
[----:B------:R0:W-:Y:S01]  /*8f50*/  STL.64 [R1+0xbc0], R22 ;  /* 0x000bc01601007387 */ /* 0x0001e20000100a00 */
[----:B------:R-:W-:Y:S01]  /*8f60*/  IMAD R15, R2, 0x25, RZ ;  /* 0x00000025020f7824 */ /* 0x000fe200078e02ff */
[-C--:B------:R-:W-:Y:S01]  /*8f70*/  IADD3 R20, P3, R14, R8.reuse, RZ ;  /* 0x000000080e147210 */ /* 0x080fe20007f7e0ff */
[C---:B------:R-:W-:Y:S01]  /*8f80*/  IMAD R6, R2.reuse, 0x94, RZ ;  /* 0x0000009402067824 */ /* 0x040fe200078e02ff */
[----:B------:R1:W-:Y:S01]  /*8f90*/  STL.64 [R1+0xb30], R4 ;  /* 0x000b300401007387 */ /* 0x0003e20000100a00 */
[----:B------:R-:W-:Y:S01]  /*8fa0*/  IMAD R10, R2, 0x96, RZ ;  /* 0x00000096020a7824 */ /* 0x000fe200078e02ff */
[----:B------:R-:W-:-:S02]  /*8fb0*/  IADD3 R16, P2, R16, R8, RZ ;  /* 0x0000000810107210 */ /* 0x000fc40007f5e0ff */
[-C--:B------:R-:W-:Y:S01]  /*8fc0*/  IADD3 R6, P6, R6, R8.reuse, RZ ;  /* 0x0000000806067210 */ /* 0x080fe20007fde0ff */
[----:B------:R2:W-:Y:S01]  /*8fd0*/  STL.64 [R1+0xa10], R12 ;  /* 0x000a100c01007387 */ /* 0x0005e20000100a00 */
[-C--:B0-----:R-:W-:Y:S01]  /*8fe0*/  IADD3 R22, P4, R21, R8.reuse, RZ ;  /* 0x0000000815167210 */ /* 0x081fe20007f9e0ff */
[C---:B-1----:R-:W-:Y:S02]  /*8ff0*/  IMAD R5, R2.reuse, 0x9c, RZ ;  /* 0x0000009c02057824 */ /* 0x042fe400078e02ff */
[C---:B------:R-:W-:Y:S01]  /*9000*/  IMAD R4, R2.reuse, 0x49, RZ ;  /* 0x0000004902047824 */ /* 0x040fe200078e02ff */
[-C--:B------:R-:W-:Y:S01]  /*9010*/  LEA.HI.X.SX32 R21, R15, R9.reuse, 0x1, P3 ;  /* 0x000000090f157211 */ /* 0x080fe200018f0eff */
[----:B------:R-:W-:Y:S01]  /*9020*/  IMAD R15, R2, 0x4b, RZ ;  /* 0x0000004b020f7824 */ /* 0x000fe200078e02ff */
[-C--:B------:R-:W-:Y:S02]  /*9030*/  IADD3 R10, P5, R10, R8.reuse, RZ ;  /* 0x000000080a0a7210 */ /* 0x080fe40007fbe0ff */
[----:B--2---:R-:W-:Y:S01]  /*9040*/  IADD3 R12, P0, R5, R8, RZ ;  /* 0x00000008050c7210 */ /* 0x004fe20007f1e0ff */
[----:B------:R-:W-:Y:S01]  /*9050*/  IMAD R5, R2, 0x9e, RZ ;  /* 0x0000009e02057824 */ /* 0x000fe200078e02ff */
[----:B------:R-:W-:-:S02]  /*9060*/  LEA.HI.X.SX32 R17, R4, R9, 0x1, P2 ;  /* 0x0000000904117211 */ /* 0x000fc400010f0eff */
[-C--:B------:R-:W-:Y:S02]  /*9070*/  LEA.HI.X.SX32 R7, R14, R9.reuse, 0x1, P6 ;  /* 0x000000090e077211 */ /* 0x080fe400030f0eff */
[----:B------:R-:W-:Y:S01]  /*9080*/  LEA.HI.X.SX32 R11, R15, R9, 0x1, P5 ;  /* 0x000000090f0b7211 */ /* 0x000fe200028f0eff */
[----:B------:R0:W-:Y:S01]  /*9090*/  STL.64 [R1+0xa08], R16 ;  /* 0x000a081001007387 */ /* 0x0001e20000100a00 */
[----:B------:R-:W-:-:S03]  /*90a0*/  IMAD R4, R2, 0x26, RZ ;  /* 0x0000002602047824 */ /* 0x000fc600078e02ff */
[----:B------:R-:W-:Y:S04]  /*90b0*/  STL.64 [R1+0xb28], R20 ;  /* 0x000b281401007387 */ /* 0x000fe80000100a00 */
[----:B------:R1:W-:Y:S01]  /*90c0*/  STL.64 [R1+0xa00], R6 ;  /* 0x000a000601007387 */ /* 0x0003e20000100a00 */
[-C--:B0-----:R-:W-:Y:S01]  /*90d0*/  IADD3 R16, P2, R5, R8.reuse, RZ ;  /* 0x0000000805107210 */ /* 0x081fe20007f5e0ff */
[----:B------:R-:W-:Y:S02]  /*90e0*/  IMAD R5, R2, 0x4c, RZ ;  /* 0x0000004c02057824 */ /* 0x000fe400078e02ff */
[----:B------:R0:W-:Y:S01]  /*90f0*/  STL.64 [R1+0x9f8], R10 ;  /* 0x0009f80a01007387 */ /* 0x0001e20000100a00 */
[-C--:B------:R-:W-:Y:S01]  /*9100*/  IADD3 R24, P3, R4, R8.reuse, RZ ;  /* 0x0000000804187210 */ /* 0x080fe20007f7e0ff */
[C---:B------:R-:W-:Y:S01]  /*9110*/  IMAD R14, R2.reuse, 0xa0, RZ ;  /* 0x000000a0020e7824 */ /* 0x040fe200078e02ff */
[----:B-1----:R-:W-:Y:S01]  /*9120*/  IADD3 R6, P6, R5, R8, RZ ;  /* 0x0000000805067210 */ /* 0x002fe20007fde0ff */
[----:B0-----:R-:W-:-:S03]  /*9130*/  IMAD R11, R2, 0x13, RZ ;  /* 0x00000013020b7824 */ /* 0x001fc600078e02ff */
[-C--:B------:R-:W-:Y:S02]  /*9140*/  LEA.HI.X.SX32 R7, R4, R9.reuse, 0x1, P6 ;  /* 0x0000000904077211 */ /* 0x080fe400030f0eff */
[-C--:B------:R-:W-:Y:S02]  /*9150*/  LEA.HI.X.SX32 R19, R5, R9.reuse, 0x1, P1 ;  /* 0x0000000905137211 */ /* 0x080fe400008f0eff */
[----:B------:R-:W-:Y:S02]  /*9160*/  LEA.HI.X.SX32 R25, R11, R9, 0x1, P3 ;  /* 0x000000090b197211 */ /* 0x000fe400018f0eff */
[----:B------:R-:W-:Y:S01]  /*9170*/  IADD3 R20, P5, R14, R8, RZ ;  /* 0x000000080e147210 */ /* 0x000fe20007fbe0ff */
[C---:B------:R-:W-:Y:S02]  /*9180*/  IMAD R14, R2.reuse, 0x4e, RZ ;  /* 0x0000004e020e7824 */ /* 0x040fe400078e02ff */
[----:B------:R-:W-:Y:S01]  /*9190*/  STL.64 [R1+0xbb8], R24 ;  /* 0x000bb81801007387 */ /* 0x000fe20000100a00 */
[----:B------:R-:W-:-:S03]  /*91a0*/  IMAD R15, R2, 0x4d, RZ ;  /* 0x0000004d020f7824 */ /* 0x000fc600078e02ff */
[----:B------:R0:W-:Y:S04]  /*91b0*/  STL.64 [R1+0xb20], R6 ;  /* 0x000b200601007387 */ /* 0x0001e80000100a00 */
[----:B------:R1:W-:Y:S01]  /*91c0*/  STL.64 [R1+0x9f0], R18 ;  /* 0x0009f01201007387 */ /* 0x0003e20000100a00 */
[-C--:B------:R-:W-:Y:S02]  /*91d0*/  LEA.HI.X.SX32 R23, R15, R9.reuse, 0x1, P4 ;  /* 0x000000090f177211 */ /* 0x080fe400020f0eff */
[C---:B------:R-:W-:Y:S02]  /*91e0*/  LEA.HI.X.SX32 R13, R14.reuse, R9, 0x1, P0 ;  /* 0x000000090e0d7211 */ /* 0x040fe400000f0eff */
[----:B0-----:R-:W-:Y:S01]  /*91f0*/  IADD3 R6, P6, R14, R8, RZ ;  /* 0x000000080e067210 */ /* 0x001fe20007fde0ff */
[C---:B-1----:R-:W-:Y:S01]  /*9200*/  IMAD R18, R2.reuse, 0x27, RZ ;  /* 0x0000002702127824 */ /* 0x042fe200078e02ff */
[----:B------:R-:W-:Y:S01]  /*9210*/  STL.64 [R1+0x9e8], R22 ;  /* 0x0009e81601007387 */ /* 0x000fe20000100a00 */
[----:B------:R-:W-:-:S03]  /*9220*/  IMAD R15, R2, 0xa, RZ ;  /* 0x0000000a020f7824 */ /* 0x000fc600078e02ff */
[----:B------:R-:W-:Y:S01]  /*9230*/  LEA.HI.X.SX32 R7, R18, R9, 0x1, P6 ;  /* 0x0000000912077211 */ /* 0x000fe200030f0eff */
[C---:B------:R-:W-:Y:S02]  /*9240*/  IMAD R24, R2.reuse, 0x14, RZ ;  /* 0x0000001402187824 */ /* 0x040fe400078e02ff */
[C---:B------:R-:W-:Y:S02]  /*9250*/  IMAD R25, R2.reuse, 0x4f, RZ ;  /* 0x0000004f02197824 */ /* 0x040fe400078e02ff */
[----:B------:R0:W-:Y:S01]  /*9260*/  STL.64 [R1+0xb18], R6 ;  /* 0x000b180601007387 */ /* 0x0001e20000100a00 */
[----:B------:R-:W-:-:S03]  /*9270*/  IMAD R19, R2, 0xa6, RZ ;  /* 0x000000a602137824 */ /* 0x000fc600078e02ff */
[----:B------:R1:W-:Y:S01]  /*9280*/  STL.64 [R1+0x9e0], R12 ;  /* 0x0009e00c01007387 */ /* 0x0003e20000100a00 */
[-C--:B------:R-:W-:Y:S01]  /*9290*/  IADD3 R18, P0, R24, R8.reuse, RZ ;  /* 0x0000000818127210 */ /* 0x080fe20007f1e0ff */
[C---:B------:R-:W-:Y:S01]  /*92a0*/  IMAD R14, R2.reuse, 0x28, RZ ;  /* 0x00000028020e7824 */ /* 0x040fe200078e02ff */
[----:B------:R-:W-:Y:S02]  /*92b0*/  LEA.HI.X.SX32 R17, R25, R9, 0x1, P2 ;  /* 0x0000000919117211 */ /* 0x000fe400010f0eff */
[-C--:B0-----:R-:W-:Y:S01]  /*92c0*/  IADD3 R6, P6, R15, R8.reuse, RZ ;  /* 0x000000080f067210 */ /* 0x081fe20007fde0ff */
[C---:B-1----:R-:W-:Y:S01]  /*92d0*/  IMAD R13, R2.reuse, 0x5, RZ ;  /* 0x00000005020d7824 */ /* 0x042fe200078e02ff */
[----:B------:R-:W-:Y:S01]  /*92e0*/  IADD3 R22, P4, R19, R8, RZ ;  /* 0x0000000813167210 */ /* 0x000fe20007f9e0ff */
[----:B------:R-:W-:-:S03]  /*92f0*/  IMAD R12, R2, 0x50, RZ ;  /* 0x00000050020c7824 */ /* 0x000fc600078e02ff */
[-C--:B------:R-:W-:Y:S01]  /*9300*/  LEA.HI.X.SX32 R7, R13, R9.reuse, 0x1, P6 ;  /* 0x000000090d077211 */ /* 0x080fe200030f0eff */
[----:B------:R0:W-:Y:S01]  /*9310*/  STL.64 [R1+0x9d8], R16 ;  /* 0x0009d81001007387 */ /* 0x0001e20000100a00 */
[----:B------:R-:W-:Y:S01]  /*9320*/  LEA.HI.X.SX32 R19, R15, R9, 0x1, P0 ;  /* 0x000000090f137211 */ /* 0x000fe200000f0eff */
[----:B------:R-:W-:Y:S02]  /*9330*/  IMAD R13, R2, 0xa8, RZ ;  /* 0x000000a8020d7824 */ /* 0x000fe400078e02ff */
[----:B------:R1:W-:Y:S04]  /*9340*/  STL.64 [R1+0xc28], R6 ;  /* 0x000c280601007387 */ /* 0x0003e80000100a00 */
[----:B------:R2:W-:Y:S01]  /*9350*/  STL.64 [R1+0xc00], R18 ;  /* 0x000c001201007387 */ /* 0x0005e20000100a00 */
[----:B0-----:R-:W-:-:S02]  /*9360*/  IADD3 R16, P2, R14, R8, RZ ;  /* 0x000000080e107210 */ /* 0x001fc40007f5e0ff */
[-C--:B-1----:R-:W-:Y:S02]  /*9370*/  IADD3 R6, P6, R12, R8.reuse, RZ ;  /* 0x000000080c067210 */ /* 0x082fe40007fde0ff */
[-C--:B------:R-:W-:Y:S02]  /*9380*/  LEA.HI.X.SX32 R17, R24, R9.reuse, 0x1, P2 ;  /* 0x0000000918117211 */ /* 0x080fe400010f0eff */
[-C--:B--2---:R-:W-:Y:S01]  /*9390*/  IADD3 R18, P0, R13, R8.reuse, RZ ;  /* 0x000000080d127210 */ /* 0x084fe20007f1e0ff */
[----:B------:R-:W-:Y:S01]  /*93a0*/  IMAD R13, R2, 0x52, RZ ;  /* 0x00000052020d7824 */ /* 0x000fe200078e02ff */
[-C--:B------:R-:W-:Y:S01]  /*93b0*/  LEA.HI.X.SX32 R7, R14, R9.reuse, 0x1, P6 ;  /* 0x000000090e077211 */ /* 0x080fe200030f0eff */
[----:B------:R-:W-:Y:S01]  /*93c0*/  IMAD R10, R2, 0xa2, RZ ;  /* 0x000000a2020a7824 */ /* 0x000fe200078e02ff */
[----:B------:R-:W-:Y:S01]  /*93d0*/  LEA.HI.X.SX32 R21, R12, R9, 0x1, P5 ;  /* 0x000000090c157211 */ /* 0x000fe200028f0eff */
[C---:B------:R-:W-:Y:S01]  /*93e0*/  IMAD R15, R2.reuse, 0xaa, RZ ;  /* 0x000000aa020f7824 */ /* 0x040fe200078e02ff */
[----:B------:R0:W-:Y:S01]  /*93f0*/  STL.64 [R1+0xbb0], R16 ;  /* 0x000bb01001007387 */ /* 0x0001e20000100a00 */
[C---:B------:R-:W-:Y:S01]  /*9400*/  IMAD R12, R2.reuse, 0x29, RZ ;  /* 0x00000029020c7824 */ /* 0x040fe200078e02ff */
[-C--:B------:R-:W-:Y:S01]  /*9410*/  IADD3 R14, P6, R13, R8.reuse, RZ ;  /* 0x000000080d0e7210 */ /* 0x080fe20007fde0ff */
[----:B------:R-:W-:Y:S01]  /*9420*/  IMAD R4, R2, 0xa4, RZ ;  /* 0x000000a402047824 */ /* 0x000fe200078e02ff */
[----:B------:R1:W-:Y:S01]  /*9430*/  STL.64 [R1+0xb10], R6 ;  /* 0x000b100601007387 */ /* 0x0003e20000100a00 */
[----:B------:R-:W-:-:S03]  /*9440*/  IADD3 R10, P3, R10, R8, RZ ;  /* 0x000000080a0a7210 */ /* 0x000fc60007f7e0ff */
[-C--:B------:R-:W-:Y:S02]  /*9450*/  IADD3 R4, P1, R4, R8.reuse, RZ ;  /* 0x0000000804047210 */ /* 0x080fe40007f3e0ff */
[----:B0-----:R-:W-:Y:S01]  /*9460*/  IADD3 R16, P2, R15, R8, RZ ;  /* 0x000000080f107210 */ /* 0x001fe20007f5e0ff */
[----:B-1----:R-:W-:Y:S01]  /*9470*/  IMAD R7, R2, 0x51, RZ ;  /* 0x0000005102077824 */ /* 0x002fe200078e02ff */
[----:B------:R-:W-:Y:S01]  /*9480*/  LEA.HI.X.SX32 R15, R12, R9, 0x1, P6 ;  /* 0x000000090c0f7211 */ /* 0x000fe200030f0eff */
[----:B------:R-:W-:-:S03]  /*9490*/  IMAD R12, R2, 0x53, RZ ;  /* 0x00000053020c7824 */ /* 0x000fc600078e02ff */
[-C--:B------:R-:W-:Y:S01]  /*94a0*/  LEA.HI.X.SX32 R11, R7, R9.reuse, 0x1, P3 ;  /* 0x00000009070b7211 */ /* 0x080fe200018f0eff */
[----:B------:R-:W-:Y:S01]  /*94b0*/  STL.64 [R1+0x9d0], R20 ;  /* 0x0009d01401007387 */ /* 0x000fe20000100a00 */
[-C--:B------:R-:W-:Y:S02]  /*94c0*/  LEA.HI.X.SX32 R5, R13, R9.reuse, 0x1, P1 ;  /* 0x000000090d057211 */ /* 0x080fe400008f0eff */
[----:B------:R-:W-:Y:S01]  /*94d0*/  LEA.HI.X.SX32 R23, R12, R9, 0x1, P4 ;  /* 0x000000090c177211 */ /* 0x000fe200020f0eff */
[----:B------:R0:W-:Y:S04]  /*94e0*/  STL.64 [R1+0x9c8], R10 ;  /* 0x0009c80a01007387 */ /* 0x0001e80000100a00 */
[----:B------:R1:W-:Y:S04]  /*94f0*/  STL.64 [R1+0xb08], R14 ;  /* 0x000b080e01007387 */ /* 0x0003e80000100a00 */
[----:B------:R2:W-:Y:S01]  /*9500*/  STL.64 [R1+0x9c0], R4 ;  /* 0x0009c00401007387 */ /* 0x0005e20000100a00 */
[----:B0-----:R-:W-:-:S03]  /*9510*/  IMAD R10, R2, 0x2a, RZ ;  /* 0x0000002a020a7824 */ /* 0x001fc600078e02ff */
[----:B------:R0:W-:Y:S01]  /*9520*/  STL.64 [R1+0x9b8], R22 ;  /* 0x0009b81601007387 */ /* 0x0001e20000100a00 */
[C---:B------:R-:W-:Y:S02]  /*9530*/  IMAD R11, R2.reuse, 0x54, RZ ;  /* 0x00000054020b7824 */ /* 0x040fe400078e02ff */
[----:B------:R-:W-:Y:S01]  /*9540*/  IMAD R13, R2, 0xb0, RZ ;  /* 0x000000b0020d7824 */ /* 0x000fe200078e02ff */
[-C--:B-1----:R-:W-:Y:S02]  /*9550*/  IADD3 R14, P6, R10, R8.reuse, RZ ;  /* 0x000000080a0e7210 */ /* 0x082fe40007fde0ff */
[-C--:B--2---:R-:W-:Y:S01]  /*9560*/  IADD3 R4, P1, R11, R8.reuse, RZ ;  /* 0x000000080b047210 */ /* 0x084fe20007f3e0ff */
[C---:B0-----:R-:W-:Y:S01]  /*9570*/  IMAD R22, R2.reuse, 0x15, RZ ;  /* 0x0000001502167824 */ /* 0x041fe200078e02ff */
[----:B------:R-:W-:Y:S01]  /*9580*/  IADD3 R24, P4, R13, R8, RZ ;  /* 0x000000080d187210 */ /* 0x000fe20007f9e0ff */
[----:B------:R-:W-:Y:S01]  /*9590*/  IMAD R12, R2, 0xb2, RZ ;  /* 0x000000b2020c7824 */ /* 0x000fe200078e02ff */
[----:B------:R-:W-:-:S02]  /*95a0*/  LEA.HI.X.SX32 R5, R10, R9, 0x1, P1 ;  /* 0x000000090a057211 */ /* 0x000fc400008f0eff */
[-C--:B------:R-:W-:Y:S01]  /*95b0*/  LEA.HI.X.SX32 R15, R22, R9.reuse, 0x1, P6 ;  /* 0x00000009160f7211 */ /* 0x080fe200030f0eff */
[C---:B------:R-:W-:Y:S01]  /*95c0*/  IMAD R6, R2.reuse, 0xac, RZ ;  /* 0x000000ac02067824 */ /* 0x040fe200078e02ff */
[-C--:B------:R-:W-:Y:S01]  /*95d0*/  LEA.HI.X.SX32 R19, R11, R9.reuse, 0x1, P0 ;  /* 0x000000090b137211 */ /* 0x080fe200000f0eff */
[C---:B------:R-:W-:Y:S02]  /*95e0*/  IMAD R13, R2.reuse, 0x56, RZ ;  /* 0x00000056020d7824 */ /* 0x040fe400078e02ff */
[----:B------:R0:W-:Y:S01]  /*95f0*/  STL.64 [R1+0xba8], R14 ;  /* 0x000ba80e01007387 */ /* 0x0001e20000100a00 */
[----:B------:R-:W-:Y:S01]  /*9600*/  IMAD R11, R2, 0x55, RZ ;  /* 0x00000055020b7824 */ /* 0x000fe200078e02ff */
[-C--:B------:R-:W-:Y:S02]  /*9610*/  IADD3 R20, P5, R6, R8.reuse, RZ ;  /* 0x0000000806147210 */ /* 0x080fe40007fbe0ff */
[----:B------:R1:W-:Y:S01]  /*9620*/  STL.64 [R1+0xb00], R4 ;  /* 0x000b000401007387 */ /* 0x0003e20000100a00 */
[C---:B------:R-:W-:Y:S01]  /*9630*/  IMAD R6, R2.reuse, 0xae, RZ ;  /* 0x000000ae02067824 */ /* 0x040fe200078e02ff */
[----:B------:R-:W-:Y:S01]  /*9640*/  LEA.HI.X.SX32 R17, R11, R9, 0x1, P2 ;  /* 0x000000090b117211 */ /* 0x000fe200010f0eff */
[----:B------:R-:W-:Y:S01]  /*9650*/  IMAD R22, R2, 0x16, RZ ;  /* 0x0000001602167824 */ /* 0x000fe200078e02ff */
[-C--:B0-----:R-:W-:Y:S01]  /*9660*/  IADD3 R14, P6, R12, R8.reuse, RZ ;  /* 0x000000080c0e7210 */ /* 0x081fe20007fde0ff */
[----:B------:R-:W-:Y:S01]  /*9670*/  IMAD R12, R2, 0x2b, RZ ;  /* 0x0000002b020c7824 */ /* 0x000fe200078e02ff */
[-C--:B-1----:R-:W-:Y:S01]  /*9680*/  IADD3 R4, P1, R13, R8.reuse, RZ ;  /* 0x000000080d047210 */ /* 0x082fe20007f3e0ff */
[----:B------:R-:W-:Y:S01]  /*9690*/  STL.64 [R1+0x9b0], R18 ;  /* 0x0009b01201007387 */ /* 0x000fe20000100a00 */
[----:B------:R-:W-:-:S02]  /*96a0*/  IADD3 R6, P3, R6, R8, RZ ;  /* 0x0000000806067210 */ /* 0x000fc40007f7e0ff */
[-C--:B------:R-:W-:Y:S01]  /*96b0*/  LEA.HI.X.SX32 R5, R12, R9.reuse, 0x1, P1 ;  /* 0x000000090c057211 */ /* 0x080fe200008f0eff */
[C---:B------:R-:W-:Y:S01]  /*96c0*/  IMAD R12, R2.reuse, 0x57, RZ ;  /* 0x00000057020c7824 */ /* 0x040fe200078e02ff */
[-C--:B------:R-:W-:Y:S01]  /*96d0*/  LEA.HI.X.SX32 R21, R13, R9.reuse, 0x1, P5 ;  /* 0x000000090d157211 */ /* 0x080fe200028f0eff */
[----:B------:R0:W-:Y:S01]  /*96e0*/  STL.64 [R1+0x9a8], R16 ;  /* 0x0009a81001007387 */ /* 0x0001e20000100a00 */
[----:B------:R-:W-:Y:S02]  /*96f0*/  IMAD R13, R2, 0xb, RZ ;  /* 0x0000000b020d7824 */ /* 0x000fe400078e02ff */
[----:B------:R-:W-:Y:S01]  /*9700*/  LEA.HI.X.SX32 R7, R12, R9, 0x1, P3 ;  /* 0x000000090c077211 */ /* 0x000fe200018f0eff */
[----:B------:R1:W-:Y:S01]  /*9710*/  STL.64 [R1+0xaf8], R4 ;  /* 0x000af80401007387 */ /* 0x0003e20000100a00 */
[----:B0-----:R-:W-:Y:S01]  /*9720*/  IADD3 R16, P1, R22, R8, RZ ;  /* 0x0000000816107210 */ /* 0x001fe20007f3e0ff */
[----:B-1----:R-:W-:-:S03]  /*9730*/  IMAD R4, R2, 0x2c, RZ ;  /* 0x0000002c02047824 */ /* 0x002fc600078e02ff */
[----:B------:R-:W-:Y:S01]  /*9740*/  LEA.HI.X.SX32 R17, R13, R9, 0x1, P1 ;  /* 0x000000090d117211 */ /* 0x000fe200008f0eff */
[C---:B------:R-:W-:Y:S01]  /*9750*/  IMAD R5, R2.reuse, 0x58, RZ ;  /* 0x0000005802057824 */ /* 0x040fe200078e02ff */
[----:B------:R0:W-:Y:S04]  /*9760*/  STL.64 [R1+0x9a0], R20 ;  /* 0x0009a01401007387 */ /* 0x0001e80000100a00 */
[----:B------:R1:W-:Y:S01]  /*9770*/  STL.64 [R1+0x998], R6 ;  /* 0x0009980601007387 */ /* 0x0003e20000100a00 */
[----:B------:R-:W-:-:S03]  /*9780*/  IMAD R10, R2, 0xb4, RZ ;  /* 0x000000b4020a7824 */ /* 0x000fc600078e02ff */
[----:B------:R2:W-:Y:S01]  /*9790*/  STL.64 [R1+0xbf8], R16 ;  /* 0x000bf81001007387 */ /* 0x0005e20000100a00 */
[-C--:B0-----:R-:W-:Y:S02]  /*97a0*/  IADD3 R20, P5, R4, R8.reuse, RZ ;  /* 0x0000000804147210 */ /* 0x081fe40007fbe0ff */
[-C--:B-1----:R-:W-:Y:S02]  /*97b0*/  IADD3 R6, P3, R5, R8.reuse, RZ ;  /* 0x0000000805067210 */ /* 0x082fe40007f7e0ff */
[-C--:B------:R-:W-:Y:S01]  /*97c0*/  LEA.HI.X.SX32 R21, R22, R9.reuse, 0x1, P5 ;  /* 0x0000000916157211 */ /* 0x080fe200028f0eff */
[----:B--2---:R-:W-:Y:S01]  /*97d0*/  IMAD R17, R2, 0xba, RZ ;  /* 0x000000ba02117824 */ /* 0x004fe200078e02ff */
[-C--:B------:R-:W-:Y:S01]  /*97e0*/  LEA.HI.X.SX32 R7, R4, R9.reuse, 0x1, P3 ;  /* 0x0000000904077211 */ /* 0x080fe200018f0eff */
[C---:B------:R-:W-:Y:S02]  /*97f0*/  IMAD R16, R2.reuse, 0x5a, RZ ;  /* 0x0000005a02107824 */ /* 0x040fe400078e02ff */
[----:B------:R0:W-:Y:S01]  /*9800*/  STL.64 [R1+0xba0], R20 ;  /* 0x000ba01401007387 */ /* 0x0001e20000100a00 */
[-C--:B------:R-:W-:Y:S01]  /*9810*/  IADD3 R22, P5, R17, R8.reuse, RZ ;  /* 0x0000000811167210 */ /* 0x080fe20007fbe0ff */
[----:B------:R-:W-:Y:S01]  /*9820*/  IMAD R17, R2, 0x2d, RZ ;  /* 0x0000002d02117824 */ /* 0x000fe200078e02ff */
[----:B------:R-:W-:Y:S01]  /*9830*/  IADD3 R18, P0, R10, R8, RZ ;  /* 0x000000080a127210 */ /* 0x000fe20007f1e0ff */
[----:B------:R1:W-:Y:S01]  /*9840*/  STL.64 [R1+0xaf0], R6 ;  /* 0x000af00601007387 */ /* 0x0003e20000100a00 */
[----:B------:R-:W-:Y:S01]  /*9850*/  IMAD R10, R2, 0xb6, RZ ;  /* 0x000000b6020a7824 */ /* 0x000fe200078e02ff */
[----:B------:R-:W-:-:S02]  /*9860*/  LEA.HI.X.SX32 R25, R5, R9, 0x1, P4 ;  /* 0x0000000905197211 */ /* 0x000fc400020f0eff */
[----:B0-----:R-:W-:Y:S01]  /*9870*/  IADD3 R20, P3, R16, R8, RZ ;  /* 0x0000000810147210 */ /* 0x001fe20007f7e0ff */
[----:B-1----:R-:W-:-:S03]  /*9880*/  IMAD R6, R2, 0x59, RZ ;  /* 0x0000005902067824 */ /* 0x002fc600078e02ff */
[-C--:B------:R-:W-:Y:S01]  /*9890*/  LEA.HI.X.SX32 R21, R17, R9.reuse, 0x1, P3 ;  /* 0x0000000911157211 */ /* 0x080fe200018f0eff */
[----:B------:R-:W-:Y:S01]  /*98a0*/  IMAD R17, R2, 0x5b, RZ ;  /* 0x0000005b02117824 */ /* 0x000fe200078e02ff */
[----:B------:R-:W-:Y:S01]  /*98b0*/  IADD3 R10, P2, R10, R8, RZ ;  /* 0x000000080a0a7210 */ /* 0x000fe20007f5e0ff */
[----:B------:R-:W-:Y:S01]  /*98c0*/  IMAD R7, R2, 0xbe, RZ ;  /* 0x000000be02077824 */ /* 0x000fe200078e02ff */
[-C--:B------:R-:W-:Y:S01]  /*98d0*/  LEA.HI.X.SX32 R15, R6, R9.reuse, 0x1, P6 ;  /* 0x00000009060f7211 */ /* 0x080fe200030f0eff */
[----:B------:R-:W-:Y:S01]  /*98e0*/  STL.64 [R1+0x990], R24 ;  /* 0x0009901801007387 */ /* 0x000fe20000100a00 */
[-C--:B------:R-:W-:Y:S02]  /*98f0*/  LEA.HI.X.SX32 R19, R16, R9.reuse, 0x1, P0 ;  /* 0x0000000910137211 */ /* 0x080fe400000f0eff */
[----:B------:R-:W-:Y:S01]  /*9900*/  LEA.HI.X.SX32 R11, R17, R9, 0x1, P2 ;  /* 0x00000009110b7211 */ /* 0x000fe200010f0eff */
[----:B------:R0:W-:Y:S01]  /*9910*/  STL.64 [R1+0x988], R14 ;  /* 0x0009880e01007387 */ /* 0x0001e20000100a00 */
[----:B------:R-:W-:-:S02]  /*9920*/  IMAD R6, R2, 0x2e, RZ ;  /* 0x0000002e02067824 */ /* 0x000fc400078e02ff */
[C---:B------:R-:W-:Y:S01]  /*9930*/  IMAD R12, R2.reuse, 0xb8, RZ ;  /* 0x000000b8020c7824 */ /* 0x040fe200078e02ff */
[----:B------:R1:W-:Y:S04]  /*9940*/  STL.64 [R1+0xae8], R20 ;  /* 0x000ae81401007387 */ /* 0x0003e80000100a00 */
[----:B------:R-:W-:Y:S01]  /*9950*/  STL.64 [R1+0x980], R18 ;  /* 0x0009801201007387 */ /* 0x000fe20000100a00 */
[-C--:B0-----:R-:W-:Y:S01]  /*9960*/  IADD3 R14, P6, R7, R8.reuse, RZ ;  /* 0x00000008070e7210 */ /* 0x081fe20007fde0ff */
[----:B------:R-:W-:Y:S02]  /*9970*/  IMAD R7, R2, 0x5c, RZ ;  /* 0x0000005c02077824 */ /* 0x000fe400078e02ff */
[----:B------:R0:W-:Y:S01]  /*9980*/  STL.64 [R1+0x978], R10 ;  /* 0x0009780a01007387 */ /* 0x0001e20000100a00 */
[----:B------:R-:W-:-:S02]  /*9990*/  IADD3 R24, P3, R6, R8, RZ ;  /* 0x0000000806187210 */ /* 0x000fc40007f7e0ff */
[-C--:B------:R-:W-:Y:S02]  /*99a0*/  IADD3 R12, P1, R12, R8.reuse, RZ ;  /* 0x000000080c0c7210 */ /* 0x080fe40007f3e0ff */
[----:B-1----:R-:W-:Y:S01]  /*99b0*/  IADD3 R20, P0, R7, R8, RZ ;  /* 0x0000000807147210 */ /* 0x002fe20007f1e0ff */
[----:B0-----:R-:W-:-:S03]  /*99c0*/  IMAD R11, R2, 0x17, RZ ;  /* 0x00000017020b7824 */ /* 0x001fc600078e02ff */
[-C--:B------:R-:W-:Y:S02]  /*99d0*/  LEA.HI.X.SX32 R21, R6, R9.reuse, 0x1, P0 ;  /* 0x0000000906157211 */ /* 0x080fe400000f0eff */
[-C--:B------:R-:W-:Y:S02]  /*99e0*/  LEA.HI.X.SX32 R13, R7, R9.reuse, 0x1, P1 ;  /* 0x00000009070d7211 */ /* 0x080fe400008f0eff */
[----:B------:R-:W-:Y:S01]  /*99f0*/  LEA.HI.X.SX32 R25, R11, R9, 0x1, P3 ;  /* 0x000000090b197211 */ /* 0x000fe200018f0eff */
[----:B------:R-:W-:-:S04]  /*9a00*/  IMAD R19, R2, 0x5e, RZ ;  /* 0x0000005e02137824 */ /* 0x000fc800078e02ff */
[----:B------:R-:W-:Y:S04]  /*9a10*/  STL.64 [R1+0xb98], R24 ;  /* 0x000b981801007387 */ /* 0x000fe80000100a00 */
[----:B------:R0:W-:Y:S01]  /*9a20*/  STL.64 [R1+0xae0], R20 ;  /* 0x000ae01401007387 */ /* 0x0001e20000100a00 */
[----:B------:R-:W-:-:S03]  /*9a30*/  IMAD R4, R2, 0xbc, RZ ;  /* 0x000000bc02047824 */ /* 0x000fc600078e02ff */
[----:B------:R1:W-:Y:S01]  /*9a40*/  STL.64 [R1+0x970], R12 ;  /* 0x0009700c01007387 */ /* 0x0003e20000100a00 */
[----:B------:R-:W-:Y:S01]  /*9a50*/  IMAD R18, R2, 0xc6, RZ ;  /* 0x000000c602127824 */ /* 0x000fe200078e02ff */
[-C--:B------:R-:W-:Y:S02]  /*9a60*/  IADD3 R4, P4, R4, R8.reuse, RZ ;  /* 0x0000000804047210 */ /* 0x080fe40007f9e0ff */
[----:B0-----:R-:W-:Y:S01]  /*9a70*/  IADD3 R20, P0, R19, R8, RZ ;  /* 0x0000000813147210 */ /* 0x001fe20007f1e0ff */
[C---:B-1----:R-:W-:Y:S02]  /*9a80*/  IMAD R13, R2.reuse, 0x5d, RZ ;  /* 0x0000005d020d7824 */ /* 0x042fe400078e02ff */
[----:B------:R-:W-:-:S03]  /*9a90*/  IMAD R12, R2, 0x2f, RZ ;  /* 0x0000002f020c7824 */ /* 0x000fc600078e02ff */
[-C--:B------:R-:W-:Y:S02]  /*9aa0*/  LEA.HI.X.SX32 R23, R13, R9.reuse, 0x1, P5 ;  /* 0x000000090d177211 */ /* 0x080fe400028f0eff */
[-C--:B------:R-:W-:Y:S01]  /*9ab0*/  LEA.HI.X.SX32 R21, R12, R9.reuse, 0x1, P0 ;  /* 0x000000090c157211 */ /* 0x080fe200000f0eff */
[C---:B------:R-:W-:Y:S01]  /*9ac0*/  IMAD R12, R2.reuse, 0x5f, RZ ;  /* 0x0000005f020c7824 */ /* 0x040fe200078e02ff */
[-C--:B------:R-:W-:Y:S01]  /*9ad0*/  LEA.HI.X.SX32 R5, R19, R9.reuse, 0x1, P4 ;  /* 0x0000000913057211 */ /* 0x080fe200020f0eff */
[----:B------:R0:W-:Y:S01]  /*9ae0*/  STL.64 [R1+0x968], R22 ;  /* 0x0009681601007387 */ /* 0x0001e20000100a00 */
[----:B------:R-:W-:Y:S02]  /*9af0*/  IMAD R13, R2, 0x6, RZ ;  /* 0x00000006020d7824 */ /* 0x000fe400078e02ff */
[----:B------:R-:W-:Y:S01]  /*9b00*/  LEA.HI.X.SX32 R15, R12, R9, 0x1, P6 ;  /* 0x000000090c0f7211 */ /* 0x000fe200030f0eff */
[----:B------:R1:W-:Y:S01]  /*9b10*/  STL.64 [R1+0xad8], R20 ;  /* 0x000ad81401007387 */ /* 0x0003e20000100a00 */
[----:B------:R-:W-:Y:S01]  /*9b20*/  IMAD R19, R2, 0x18, RZ ;  /* 0x0000001802137824 */ /* 0x000fe200078e02ff */
[----:B------:R-:W-:-:S02]  /*9b30*/  IADD3 R24, P0, R13, R8, RZ ;  /* 0x000000080d187210 */ /* 0x000fc40007f1e0ff */
[----:B0-----:R-:W-:Y:S01]  /*9b40*/  IADD3 R22, P5, R18, R8, RZ ;  /* 0x0000000812167210 */ /* 0x001fe20007fbe0ff */
[C---:B------:R-:W-:Y:S01]  /*9b50*/  IMAD R18, R2.reuse, 0xc, RZ ;  /* 0x0000000c02127824 */ /* 0x040fe200078e02ff */
[----:B------:R0:W-:Y:S01]  /*9b60*/  STL.64 [R1+0x960], R4 ;  /* 0x0009600401007387 */ /* 0x0001e20000100a00 */
[----:B-1----:R-:W-:-:S03]  /*9b70*/  IMAD R21, R2, 0x3, RZ ;  /* 0x0000000302157824 */ /* 0x002fc600078e02ff */
[----:B------:R1:W-:Y:S01]  /*9b80*/  STL.64 [R1+0x958], R14 ;  /* 0x0009580e01007387 */ /* 0x0003e20000100a00 */
[----:B------:R-:W-:Y:S01]  /*9b90*/  IMAD R12, R2, 0x60, RZ ;  /* 0x00000060020c7824 */ /* 0x000fe200078e02ff */
[-C--:B------:R-:W-:Y:S02]  /*9ba0*/  LEA.HI.X.SX32 R25, R21, R9.reuse, 0x1, P0 ;  /* 0x0000000915197211 */ /* 0x080fe400000f0eff */
[-C--:B0-----:R-:W-:Y:S02]  /*9bb0*/  IADD3 R4, P4, R18, R8.reuse, RZ ;  /* 0x0000000812047210 */ /* 0x081fe40007f9e0ff */
[----:B-1----:R-:W-:Y:S02]  /*9bc0*/  IADD3 R14, P6, R19, R8, RZ ;  /* 0x00000008130e7210 */ /* 0x002fe40007fde0ff */
[-C--:B------:R-:W-:Y:S01]  /*9bd0*/  LEA.HI.X.SX32 R5, R13, R9.reuse, 0x1, P4 ;  /* 0x000000090d057211 */ /* 0x080fe200020f0eff */
[----:B------:R-:W-:Y:S01]  /*9be0*/  IMAD R16, R2, 0xc0, RZ ;  /* 0x000000c002107824 */ /* 0x000fe200078e02ff */
[----:B------:R-:W-:Y:S01]  /*9bf0*/  LEA.HI.X.SX32 R15, R18, R9, 0x1, P6 ;  /* 0x00000009120f7211 */ /* 0x000fe200030f0eff */
[----:B------:R0:W-:Y:S01]  /*9c00*/  STL.64 [R1+0xc38], R24 ;  /* 0x000c381801007387 */ /* 0x0001e20000100a00 */
[----:B------:R-:W-:-:S02]  /*9c10*/  IMAD R13, R2, 0xc8, RZ ;  /* 0x000000c8020d7824 */ /* 0x000fc400078e02ff */
[----:B------:R-:W-:Y:S01]  /*9c20*/  IMAD R20, R2, 0x30, RZ ;  /* 0x0000003002147824 */ /* 0x000fe200078e02ff */
[----:B------:R1:W-:Y:S01]  /*9c30*/  STL.64 [R1+0xc20], R4 ;  /* 0x000c200401007387 */ /* 0x0003e20000100a00 */
[----:B------:R-:W-:-:S03]  /*9c40*/  IADD3 R16, P2, R16, R8, RZ ;  /* 0x0000000810107210 */ /* 0x000fc60007f5e0ff */
[----:B------:R2:W-:Y:S01]  /*9c50*/  STL.64 [R1+0xbf0], R14 ;  /* 0x000bf00e01007387 */ /* 0x0005e20000100a00 */
[----:B------:R-:W-:Y:S01]  /*9c60*/  IMAD R10, R2, 0xc2, RZ ;  /* 0x000000c2020a7824 */ /* 0x000fe200078e02ff */
[-C--:B0-----:R-:W-:Y:S02]  /*9c70*/  IADD3 R24, P0, R20, R8.reuse, RZ ;  /* 0x0000000814187210 */ /* 0x081fe40007f1e0ff */
[-C--:B-1----:R-:W-:Y:S02]  /*9c80*/  IADD3 R4, P4, R12, R8.reuse, RZ ;  /* 0x000000080c047210 */ /* 0x082fe40007f9e0ff */
[-C--:B--2---:R-:W-:Y:S01]  /*9c90*/  IADD3 R14, P6, R13, R8.reuse, RZ ;  /* 0x000000080d0e7210 */ /* 0x084fe20007fde0ff */
[----:B------:R-:W-:Y:S01]  /*9ca0*/  IMAD R13, R2, 0x62, RZ ;  /* 0x00000062020d7824 */ /* 0x000fe200078e02ff */
[-C--:B------:R-:W-:Y:S02]  /*9cb0*/  LEA.HI.X.SX32 R5, R20, R9.reuse, 0x1, P4 ;  /* 0x0000000914057211 */ /* 0x080fe400020f0eff */
[-C--:B------:R-:W-:Y:S01]  /*9cc0*/  LEA.HI.X.SX32 R17, R12, R9.reuse, 0x1, P2 ;  /* 0x000000090c117211 */ /* 0x080fe200010f0eff */
[C---:B------:R-:W-:Y:S01]  /*9cd0*/  IMAD R12, R2.reuse, 0x31, RZ ;  /* 0x00000031020c7824 */ /* 0x040fe200078e02ff */
[----:B------:R-:W-:Y:S01]  /*9ce0*/  LEA.HI.X.SX32 R25, R19, R9, 0x1, P0 ;  /* 0x0000000913197211 */ /* 0x000fe200000f0eff */
[----:B------:R-:W-:Y:S01]  /*9cf0*/  IMAD R6, R2, 0xc4, RZ ;  /* 0x000000c402067824 */ /* 0x000fe200078e02ff */
[----:B------:R0:W-:Y:S01]  /*9d00*/  STL.64 [R1+0xad0], R4 ;  /* 0x000ad00401007387 */ /* 0x0001e20000100a00 */
[----:B------:R-:W-:-:S02]  /*9d10*/  IADD3 R20, P4, R13, R8, RZ ;  /* 0x000000080d147210 */ /* 0x000fc40007f9e0ff */
[-C--:B------:R-:W-:Y:S01]  /*9d20*/  IADD3 R10, P3, R10, R8.reuse, RZ ;  /* 0x000000080a0a7210 */ /* 0x080fe20007f7e0ff */
[----:B------:R-:W-:Y:S01]  /*9d30*/  STL.64 [R1+0xb90], R24 ;  /* 0x000b901801007387 */ /* 0x000fe20000100a00 */
[-C--:B------:R-:W-:Y:S01]  /*9d40*/  LEA.HI.X.SX32 R21, R12, R9.reuse, 0x1, P4 ;  /* 0x000000090c157211 */ /* 0x080fe200020f0eff */
[----:B------:R-:W-:Y:S01]  /*9d50*/  IMAD R12, R2, 0x63, RZ ;  /* 0x00000063020c7824 */ /* 0x000fe200078e02ff */
[----:B------:R-:W-:Y:S01]  /*9d60*/  IADD3 R6, P1, R6, R8, RZ ;  /* 0x0000000806067210 */ /* 0x000fe20007f3e0ff */
[----:B------:R1:W-:Y:S01]  /*9d70*/  STL.64 [R1+0x950], R16 ;  /* 0x0009501001007387 */ /* 0x0003e20000100a00 */
[C---:B0-----:R-:W-:Y:S02]  /*9d80*/  IMAD R5, R2.reuse, 0xcc, RZ ;  /* 0x000000cc02057824 */ /* 0x041fe400078e02ff */
[----:B------:R-:W-:Y:S01]  /*9d90*/  IMAD R4, R2, 0x61, RZ ;  /* 0x0000006102047824 */ /* 0x000fe200078e02ff */
[----:B------:R-:W-:-:S04]  /*9da0*/  LEA.HI.X.SX32 R7, R13, R9, 0x1, P1 ;  /* 0x000000090d077211 */ /* 0x000fc800008f0eff */
[-C--:B------:R-:W-:Y:S02]  /*9db0*/  LEA.HI.X.SX32 R11, R4, R9.reuse, 0x1, P3 ;  /* 0x00000009040b7211 */ /* 0x080fe400018f0eff */
[----:B-1----:R-:W-:Y:S01]  /*9dc0*/  IADD3 R16, P2, R5, R8, RZ ;  /* 0x0000000805107210 */ /* 0x002fe20007f5e0ff */
[----:B------:R-:W-:Y:S01]  /*9dd0*/  IMAD R5, R2, 0xce, RZ ;  /* 0x000000ce02057824 */ /* 0x000fe200078e02ff */
[----:B------:R-:W-:Y:S01]  /*9de0*/  LEA.HI.X.SX32 R23, R12, R9, 0x1, P5 ;  /* 0x000000090c177211 */ /* 0x000fe200028f0eff */
[----:B------:R0:W-:Y:S01]  /*9df0*/  STL.64 [R1+0x948], R10 ;  /* 0x0009480a01007387 */ /* 0x0001e20000100a00 */
[----:B------:R-:W-:-:S03]  /*9e00*/  IMAD R4, R2, 0x32, RZ ;  /* 0x0000003202047824 */ /* 0x000fc600078e02ff */
[----:B------:R1:W-:Y:S04]  /*9e10*/  STL.64 [R1+0xac8], R20 ;  /* 0x000ac81401007387 */ /* 0x0003e80000100a00 */
[----:B------:R2:W-:Y:S01]  /*9e20*/  STL.64 [R1+0x940], R6 ;  /* 0x0009400601007387 */ /* 0x0005e20000100a00 */
[-C--:B0-----:R-:W-:Y:S01]  /*9e30*/  IADD3 R10, P3, R5, R8.reuse, RZ ;  /* 0x00000008050a7210 */ /* 0x081fe20007f7e0ff */
[----:B------:R-:W-:Y:S02]  /*9e40*/  IMAD R5, R2, 0x64, RZ ;  /* 0x0000006402057824 */ /* 0x000fe400078e02ff */
[----:B------:R0:W-:Y:S01]  /*9e50*/  STL.64 [R1+0x938], R22 ;  /* 0x0009381601007387 */ /* 0x0001e20000100a00 */
[-C--:B-1----:R-:W-:Y:S02]  /*9e60*/  IADD3 R20, P4, R4, R8.reuse, RZ ;  /* 0x0000000804147210 */ /* 0x082fe40007f9e0ff */
[----:B--2---:R-:W-:Y:S01]  /*9e70*/  IADD3 R6, P1, R5, R8, RZ ;  /* 0x0000000805067210 */ /* 0x004fe20007f3e0ff */
[----:B0-----:R-:W-:-:S03]  /*9e80*/  IMAD R22, R2, 0x19, RZ ;  /* 0x0000001902167824 */ /* 0x001fc600078e02ff */
[-C--:B------:R-:W-:Y:S01]  /*9e90*/  LEA.HI.X.SX32 R7, R4, R9.reuse, 0x1, P1 ;  /* 0x0000000904077211 */ /* 0x080fe200008f0eff */
[----:B------:R-:W-:Y:S01]  /*9ea0*/  IMAD R13, R2, 0xd0, RZ ;  /* 0x000000d0020d7824 */ /* 0x000fe200078e02ff */
[-C--:B------:R-:W-:Y:S02]  /*9eb0*/  LEA.HI.X.SX32 R15, R5, R9.reuse, 0x1, P6 ;  /* 0x00000009050f7211 */ /* 0x080fe400030f0eff */
[----:B------:R-:W-:Y:S01]  /*9ec0*/  LEA.HI.X.SX32 R21, R22, R9, 0x1, P4 ;  /* 0x0000000916157211 */ /* 0x000fe200020f0eff */
[C---:B------:R-:W-:Y:S01]  /*9ed0*/  IMAD R18, R2.reuse, 0xca, RZ ;  /* 0x000000ca02127824 */ /* 0x040fe200078e02ff */
[----:B------:R-:W-:Y:S01]  /*9ee0*/  IADD3 R24, P5, R13, R8, RZ ;  /* 0x000000080d187210 */ /* 0x000fe20007fbe0ff */
[C---:B------:R-:W-:Y:S02]  /*9ef0*/  IMAD R12, R2.reuse, 0xd2, RZ ;  /* 0x000000d2020c7824 */ /* 0x040fe400078e02ff */
[----:B------:R-:W-:Y:S01]  /*9f00*/  STL.64 [R1+0xb88], R20 ;  /* 0x000b881401007387 */ /* 0x000fe20000100a00 */
[----:B------:R-:W-:-:S03]  /*9f10*/  IMAD R13, R2, 0x66, RZ ;  /* 0x00000066020d7824 */ /* 0x000fc600078e02ff */
[----:B------:R-:W-:Y:S01]  /*9f20*/  STL.64 [R1+0xac0], R6 ;  /* 0x000ac00601007387 */ /* 0x000fe20000100a00 */
[----:B------:R-:W-:-:S03]  /*9f30*/  IADD3 R18, P0, R18, R8, RZ ;  /* 0x0000000812127210 */ /* 0x000fc60007f1e0ff */
[----:B------:R0:W-:Y:S01]  /*9f40*/  STL.64 [R1+0x930], R14 ;  /* 0x0009300e01007387 */ /* 0x0001e20000100a00 */
[-C--:B------:R-:W-:Y:S01]  /*9f50*/  IADD3 R22, P4, R12, R8.reuse, RZ ;  /* 0x000000080c167210 */ /* 0x080fe20007f9e0ff */
[C---:B------:R-:W-:Y:S02]  /*9f60*/  IMAD R12, R2.reuse, 0x33, RZ ;  /* 0x00000033020c7824 */ /* 0x040fe400078e02ff */
[----:B0-----:R-:W-:Y:S01]  /*9f70*/  IMAD R15, R2, 0x65, RZ ;  /* 0x00000065020f7824 */ /* 0x001fe200078e02ff */
[----:B------:R-:W-:-:S04]  /*9f80*/  IADD3 R6, P1, R13, R8, RZ ;  /* 0x000000080d067210 */ /* 0x000fc80007f3e0ff */
[-C--:B------:R-:W-:Y:S01]  /*9f90*/  LEA.HI.X.SX32 R19, R15, R9.reuse, 0x1, P0 ;  /* 0x000000090f137211 */ /* 0x080fe200000f0eff */
[----:B------:R-:W-:Y:S01]  /*9fa0*/  IMAD R14, R2, 0xd6, RZ ;  /* 0x000000d6020e7824 */ /* 0x000fe200078e02ff */
[----:B------:R-:W-:-:S03]  /*9fb0*/  LEA.HI.X.SX32 R7, R12, R9, 0x1, P1 ;  /* 0x000000090c077211 */ /* 0x000fc600008f0eff */
[----:B------:R0:W-:Y:S01]  /*9fc0*/  STL.64 [R1+0x928], R18 ;  /* 0x0009281201007387 */ /* 0x0001e20000100a00 */
[C---:B------:R-:W-:Y:S01]  /*9fd0*/  IMAD R12, R2.reuse, 0x67, RZ ;  /* 0x00000067020c7824 */ /* 0x040fe200078e02ff */
[-C--:B------:R-:W-:Y:S01]  /*9fe0*/  LEA.HI.X.SX32 R17, R13, R9.reuse, 0x1, P2 ;  /* 0x000000090d117211 */ /* 0x080fe200010f0eff */
[----:B------:R-:W-:Y:S01]  /*9ff0*/  IMAD R13, R2, 0xd, RZ ;  /* 0x0000000d020d7824 */ /* 0x000fe200078e02ff */
[----:B------:R1:W-:Y:S01]  /*a000*/  STL.64 [R1+0xab8], R6 ;  /* 0x000ab80601007387 */ /* 0x0003e20000100a00 */
[----:B------:R-:W-:Y:S01]  /*a010*/  IADD3 R20, P0, R14, R8, RZ ;  /* 0x000000080e147210 */ /* 0x000fe20007f1e0ff */
[----:B0-----:R-:W-:Y:S01]  /*a020*/  IMAD R18, R2, 0x1a, RZ ;  /* 0x0000001a02127824 */ /* 0x001fe200078e02ff */
[----:B------:R-:W-:Y:S01]  /*a030*/  LEA.HI.X.SX32 R11, R12, R9, 0x1, P3 ;  /* 0x000000090c0b7211 */ /* 0x000fe200018f0eff */
[----:B-1----:R-:W-:-:S03]  /*a040*/  IMAD R6, R2, 0x34, RZ ;  /* 0x0000003402067824 */ /* 0x002fc600078e02ff */
[-C--:B------:R-:W-:Y:S01]  /*a050*/  IADD3 R14, P1, R18, R8.reuse, RZ ;  /* 0x00000008120e7210 */ /* 0x080fe20007f3e0ff */
[C---:B------:R-:W-:Y:S01]  /*a060*/  IMAD R7, R2.reuse, 0x68, RZ ;  /* 0x0000006802077824 */ /* 0x040fe200078e02ff */
[----:B------:R0:W-:Y:S01]  /*a070*/  STL.64 [R1+0x920], R16 ;  /* 0x0009201001007387 */ /* 0x0001e20000100a00 */
[C---:B------:R-:W-:Y:S01]  /*a080*/  IMAD R12, R2.reuse, 0xd8, RZ ;  /* 0x000000d8020c7824 */ /* 0x040fe200078e02ff */
[----:B------:R-:W-:Y:S02]  /*a090*/  LEA.HI.X.SX32 R15, R13, R9, 0x1, P1 ;  /* 0x000000090d0f7211 */ /* 0x000fe400008f0eff */
[----:B------:R1:W-:Y:S01]  /*a0a0*/  STL.64 [R1+0x918], R10 ;  /* 0x0009180a01007387 */ /* 0x0003e20000100a00 */
[----:B------:R-:W-:Y:S01]  /*a0b0*/  IMAD R13, R2, 0xda, RZ ;  /* 0x000000da020d7824 */ /* 0x000fe200078e02ff */
[-C--:B0-----:R-:W-:Y:S02]  /*a0c0*/  IADD3 R16, P2, R6, R8.reuse, RZ ;  /* 0x0000000806107210 */ /* 0x081fe40007f5e0ff */
[----:B------:R0:W-:Y:S01]  /*a0d0*/  STL.64 [R1+0xbe8], R14 ;  /* 0x000be80e01007387 */ /* 0x0001e20000100a00 */
[----:B-1----:R-:W-:-:S02]  /*a0e0*/  IADD3 R10, P3, R7, R8, RZ ;  /* 0x00000008070a7210 */ /* 0x002fc40007f7e0ff */
[-C--:B------:R-:W-:Y:S02]  /*a0f0*/  LEA.HI.X.SX32 R17, R18, R9.reuse, 0x1, P2 ;  /* 0x0000000912117211 */ /* 0x080fe400010f0eff */
[----:B------:R-:W-:Y:S02]  /*a100*/  LEA.HI.X.SX32 R11, R6, R9, 0x1, P3 ;  /* 0x00000009060b7211 */ /* 0x000fe400018f0eff */
[----:B0-----:R-:W-:Y:S01]  /*a110*/  IADD3 R14, P1, R12, R8, RZ ;  /* 0x000000080c0e7210 */ /* 0x001fe20007f3e0ff */
[C---:B------:R-:W-:Y:S01]  /*a120*/  IMAD R12, R2.reuse, 0x6a, RZ ;  /* 0x0000006a020c7824 */ /* 0x040fe200078e02ff */
[----:B------:R0:W-:Y:S01]  /*a130*/  STL.64 [R1+0xb80], R16 ;  /* 0x000b801001007387 */ /* 0x0001e20000100a00 */
[----:B------:R-:W-:-:S03]  /*a140*/  IMAD R4, R2, 0xd4, RZ ;  /* 0x000000d402047824 */ /* 0x000fc600078e02ff */
[-C--:B------:R-:W-:Y:S01]  /*a150*/  IADD3 R18, P3, R12, R8.reuse, RZ ;  /* 0x000000080c127210 */ /* 0x080fe20007f7e0ff */
[----:B------:R1:W-:Y:S01]  /*a160*/  STL.64 [R1+0xab0], R10 ;  /* 0x000ab00a01007387 */ /* 0x0003e20000100a00 */
[-C--:B0-----:R-:W-:Y:S01]  /*a170*/  IADD3 R16, P2, R13, R8.reuse, RZ ;  /* 0x000000080d107210 */ /* 0x081fe20007f5e0ff */
[----:B------:R-:W-:Y:S01]  /*a180*/  IMAD R13, R2, 0x35, RZ ;  /* 0x00000035020d7824 */ /* 0x000fe200078e02ff */
[----:B------:R-:W-:Y:S01]  /*a190*/  IADD3 R4, P6, R4, R8, RZ ;  /* 0x0000000804047210 */ /* 0x000fe20007fde0ff */
[----:B-1----:R-:W-:-:S03]  /*a1a0*/  IMAD R10, R2, 0x69, RZ ;  /* 0x00000069020a7824 */ /* 0x002fc600078e02ff */
[-C--:B------:R-:W-:Y:S01]  /*a1b0*/  LEA.HI.X.SX32 R19, R13, R9.reuse, 0x1, P3 ;  /* 0x000000090d137211 */ /* 0x080fe200018f0eff */
[C---:B------:R-:W-:Y:S01]  /*a1c0*/  IMAD R13, R2.reuse, 0x6b, RZ ;  /* 0x0000006b020d7824 */ /* 0x040fe200078e02ff */
[-C--:B------:R-:W-:Y:S01]  /*a1d0*/  LEA.HI.X.SX32 R25, R7, R9.reuse, 0x1, P5 ;  /* 0x0000000907197211 */ /* 0x080fe200028f0eff */
[----:B------:R-:W-:Y:S01]  /*a1e0*/  IMAD R11, R2, 0xde, RZ ;  /* 0x000000de020b7824 */ /* 0x000fe200078e02ff */
[-C--:B------:R-:W-:Y:S02]  /*a1f0*/  LEA.HI.X.SX32 R23, R10, R9.reuse, 0x1, P4 ;  /* 0x000000090a177211 */ /* 0x080fe400020f0eff */
[-C--:B------:R-:W-:Y:S01]  /*a200*/  LEA.HI.X.SX32 R5, R12, R9.reuse, 0x1, P6 ;  /* 0x000000090c057211 */ /* 0x080fe200030f0eff */
[----:B------:R0:W-:Y:S01]  /*a210*/  STL.64 [R1+0x910], R24 ;  /* 0x0009101801007387 */ /* 0x0001e20000100a00 */
[----:B------:R-:W-:Y:S01]  /*a220*/  LEA.HI.X.SX32 R21, R13, R9, 0x1, P0 ;  /* 0x000000090d157211 */ /* 0x000fe200000f0eff */
[C---:B------:R-:W-:Y:S02]  /*a230*/  IMAD R10, R2.reuse, 0x36, RZ ;  /* 0x00000036020a7824 */ /* 0x040fe400078e02ff */
[----:B------:R-:W-:Y:S04]  /*a240*/  STL.64 [R1+0x908], R22 ;  /* 0x0009081601007387 */ /* 0x000fe80000100a00 */
[----:B------:R1:W-:Y:S01]  /*a250*/  STL.64 [R1+0xaa8], R18 ;  /* 0x000aa81201007387 */ /* 0x0003e20000100a00 */
[----:B0-----:R-:W-:Y:S01]  /*a260*/  IADD3 R24, P4, R11, R8, RZ ;  /* 0x000000080b187210 */ /* 0x001fe20007f9e0ff */
[----:B------:R-:W-:-:S02]  /*a270*/  IMAD R11, R2, 0x6c, RZ ;  /* 0x0000006c020b7824 */ /* 0x000fc400078e02ff */
[----:B------:R0:W-:Y:S04]  /*a280*/  STL.64 [R1+0x900], R4 ;  /* 0x0009000401007387 */ /* 0x0001e80000100a00 */
[----:B------:R2:W-:Y:S01]  /*a290*/  STL.64 [R1+0x8f8], R20 ;  /* 0x0008f81401007387 */ /* 0x0005e20000100a00 */
[-C--:B-1----:R-:W-:Y:S01]  /*a2a0*/  IADD3 R18, P3, R10, R8.reuse, RZ ;  /* 0x000000080a127210 */ /* 0x082fe20007f7e0ff */
[C---:B------:R-:W-:Y:S01]  /*a2b0*/  IMAD R12, R2.reuse, 0xe0, RZ ;  /* 0x000000e0020c7824 */ /* 0x040fe200078e02ff */
[----:B0-----:R-:W-:Y:S01]  /*a2c0*/  IADD3 R4, P6, R11, R8, RZ ;  /* 0x000000080b047210 */ /* 0x001fe20007fde0ff */
[----:B--2---:R-:W-:-:S03]  /*a2d0*/  IMAD R20, R2, 0x1b, RZ ;  /* 0x0000001b02147824 */ /* 0x004fc600078e02ff */
[-C--:B------:R-:W-:Y:S02]  /*a2e0*/  LEA.HI.X.SX32 R5, R10, R9.reuse, 0x1, P6 ;  /* 0x000000090a057211 */ /* 0x080fe400030f0eff */
[-C--:B------:R-:W-:Y:S02]  /*a2f0*/  LEA.HI.X.SX32 R15, R11, R9.reuse, 0x1, P1 ;  /* 0x000000090b0f7211 */ /* 0x080fe400008f0eff */
[----:B------:R-:W-:Y:S01]  /*a300*/  LEA.HI.X.SX32 R19, R20, R9, 0x1, P3 ;  /* 0x0000000914137211 */ /* 0x000fe200018f0eff */
[----:B------:R-:W-:Y:S01]  /*a310*/  IMAD R13, R2, 0xe2, RZ ;  /* 0x000000e2020d7824 */ /* 0x000fe200078e02ff */
[----:B------:R-:W-:Y:S01]  /*a320*/  IADD3 R22, P0, R12, R8, RZ ;  /* 0x000000080c167210 */ /* 0x000fe20007f1e0ff */
[C---:B------:R-:W-:Y:S02]  /*a330*/  IMAD R12, R2.reuse, 0x6e, RZ ;  /* 0x0000006e020c7824 */ /* 0x040fe400078e02ff */
[----:B------:R0:W-:Y:S01]  /*a340*/  STL.64 [R1+0xb78], R18 ;  /* 0x000b781201007387 */ /* 0x0001e20000100a00 */
[----:B------:R-:W-:-:S03]  /*a350*/  IMAD R6, R2, 0xdc, RZ ;  /* 0x000000dc02067824 */ /* 0x000fc600078e02ff */
[----:B------:R1:W-:Y:S04]  /*a360*/  STL.64 [R1+0xaa0], R4 ;  /* 0x000aa00401007387 */ /* 0x0003e80000100a00 */
[----:B------:R2:W-:Y:S01]  /*a370*/  STL.64 [R1+0x8f0], R14 ;  /* 0x0008f00e01007387 */ /* 0x0005e20000100a00 */
[-C--:B------:R-:W-:Y:S02]  /*a380*/  IADD3 R6, P5, R6, R8.reuse, RZ ;  /* 0x0000000806067210 */ /* 0x080fe40007fbe0ff */
[-C--:B0-----:R-:W-:Y:S01]  /*a390*/  IADD3 R18, P3, R13, R8.reuse, RZ ;  /* 0x000000080d127210 */ /* 0x081fe20007f7e0ff */
[----:B------:R-:W-:Y:S01]  /*a3a0*/  IMAD R13, R2, 0x37, RZ ;  /* 0x00000037020d7824 */ /* 0x000fe200078e02ff */
[----:B-1----:R-:W-:Y:S01]  /*a3b0*/  IADD3 R4, P6, R12, R8, RZ ;  /* 0x000000080c047210 */ /* 0x002fe20007fde0ff */
[----:B--2---:R-:W-:-:S03]  /*a3c0*/  IMAD R15, R2, 0x6d, RZ ;  /* 0x0000006d020f7824 */ /* 0x004fc600078e02ff */
[-C--:B------:R-:W-:Y:S02]  /*a3d0*/  LEA.HI.X.SX32 R5, R13, R9.reuse, 0x1, P6 ;  /* 0x000000090d057211 */ /* 0x080fe400030f0eff */
[-C--:B------:R-:W-:Y:S02]  /*a3e0*/  LEA.HI.X.SX32 R17, R15, R9.reuse, 0x1, P2 ;  /* 0x000000090f117211 */ /* 0x080fe400010f0eff */
[----:B------:R-:W-:-:S03]  /*a3f0*/  LEA.HI.X.SX32 R7, R12, R9, 0x1, P5 ;  /* 0x000000090c077211 */ /* 0x000fc600028f0eff */
[----:B------:R0:W-:Y:S01]  /*a400*/  STL.64 [R1+0x8e8], R16 ;  /* 0x0008e81001007387 */ /* 0x0001e20000100a00 */
[----:B------:R-:W-:-:S03]  /*a410*/  IMAD R21, R2, 0x6f, RZ ;  /* 0x0000006f02157824 */ /* 0x000fc600078e02ff */
[----:B------:R1:W-:Y:S04]  /*a420*/  STL.64 [R1+0xa98], R4 ;  /* 0x000a980401007387 */ /* 0x0003e80000100a00 */
[----:B------:R2:W-:Y:S01]  /*a430*/  STL.64 [R1+0x8e0], R6 ;  /* 0x0008e00601007387 */ /* 0x0005e20000100a00 */
[----:B0-----:R-:W-:Y:S01]  /*a440*/  IMAD R16, R2, 0xe, RZ ;  /* 0x0000000e02107824 */ /* 0x001fe200078e02ff */
[----:B------:R-:W-:-:S04]  /*a450*/  LEA.HI.X.SX32 R25, R21, R9, 0x1, P4 ;  /* 0x0000000915197211 */ /* 0x000fc800020f0eff */
[-C--:B-1----:R-:W-:Y:S01]  /*a460*/  IADD3 R4, P6, R16, R8.reuse, RZ ;  /* 0x0000000810047210 */ /* 0x082fe20007fde0ff */
[C---:B--2---:R-:W-:Y:S02]  /*a470*/  IMAD R7, R2.reuse, 0x7, RZ ;  /* 0x0000000702077824 */ /* 0x044fe400078e02ff */
[C---:B------:R-:W-:Y:S02]  /*a480*/  IMAD R17, R2.reuse, 0x1c, RZ ;  /* 0x0000001c02117824 */ /* 0x040fe400078e02ff */
[C---:B------:R-:W-:Y:S01]  /*a490*/  IMAD R6, R2.reuse, 0x70, RZ ;  /* 0x0000007002067824 */ /* 0x040fe200078e02ff */
[-C--:B------:R-:W-:Y:S01]  /*a4a0*/  LEA.HI.X.SX32 R5, R7, R9.reuse, 0x1, P6 ;  /* 0x0000000907057211 */ /* 0x080fe200030f0eff */
[----:B------:R0:W-:Y:S01]  /*a4b0*/  STL.64 [R1+0x8d8], R24 ;  /* 0x0008d81801007387 */ /* 0x0001e20000100a00 */
[C---:B------:R-:W-:Y:S01]  /*a4c0*/  IMAD R20, R2.reuse, 0x38, RZ ;  /* 0x0000003802147824 */ /* 0x040fe200078e02ff */
[----:B------:R-:W-:Y:S02]  /*a4d0*/  IADD3 R12, P5, R17, R8, RZ ;  /* 0x00000008110c7210 */ /* 0x000fe40007fbe0ff */
[----:B------:R1:W-:Y:S01]  /*a4e0*/  STL.64 [R1+0xc18], R4 ;  /* 0x000c180401007387 */ /* 0x0003e20000100a00 */
[----:B------:R-:W-:Y:S01]  /*a4f0*/  IMAD R7, R2, 0xe8, RZ ;  /* 0x000000e802077824 */ /* 0x000fe200078e02ff */
[----:B------:R-:W-:-:S02]  /*a500*/  LEA.HI.X.SX32 R13, R16, R9, 0x1, P5 ;  /* 0x00000009100d7211 */ /* 0x000fc400028f0eff */
[-C--:B0-----:R-:W-:Y:S02]  /*a510*/  IADD3 R24, P4, R20, R8.reuse, RZ ;  /* 0x0000000814187210 */ /* 0x081fe40007f9e0ff */
[----:B-1----:R-:W-:-:S04]  /*a520*/  IADD3 R4, P6, R6, R8, RZ ;  /* 0x0000000806047210 */ /* 0x002fc80007fde0ff */
[-C--:B------:R-:W-:Y:S01]  /*a530*/  LEA.HI.X.SX32 R5, R20, R9.reuse, 0x1, P6 ;  /* 0x0000000914057211 */ /* 0x080fe200030f0eff */
[----:B------:R0:W-:Y:S01]  /*a540*/  STL.64 [R1+0xbe0], R12 ;  /* 0x000be00c01007387 */ /* 0x0001e20000100a00 */
[-C--:B------:R-:W-:Y:S02]  /*a550*/  LEA.HI.X.SX32 R25, R17, R9.reuse, 0x1, P4 ;  /* 0x0000000911197211 */ /* 0x080fe400020f0eff */
[----:B------:R-:W-:Y:S01]  /*a560*/  LEA.HI.X.SX32 R23, R6, R9, 0x1, P0 ;  /* 0x0000000906177211 */ /* 0x000fe200000f0eff */
[----:B------:R1:W-:Y:S01]  /*a570*/  STL.64 [R1+0xa90], R4 ;  /* 0x000a900401007387 */ /* 0x0003e20000100a00 */
[C---:B------:R-:W-:Y:S02]  /*a580*/  IMAD R10, R2.reuse, 0xe4, RZ ;  /* 0x000000e4020a7824 */ /* 0x040fe400078e02ff */
[C---:B------:R-:W-:Y:S01]  /*a590*/  IMAD R6, R2.reuse, 0x39, RZ ;  /* 0x0000003902067824 */ /* 0x040fe200078e02ff */
[----:B------:R-:W-:Y:S01]  /*a5a0*/  STL.64 [R1+0xb70], R24 ;  /* 0x000b701801007387 */ /* 0x000fe20000100a00 */
[----:B0-----:R-:W-:Y:S01]  /*a5b0*/  IADD3 R12, P5, R7, R8, RZ ;  /* 0x00000008070c7210 */ /* 0x001fe20007fbe0ff */
[----:B------:R-:W-:-:S02]  /*a5c0*/  IMAD R7, R2, 0x72, RZ ;  /* 0x0000007202077824 */ /* 0x000fc400078e02ff */
[C---:B-1----:R-:W-:Y:S02]  /*a5d0*/  IMAD R5, R2.reuse, 0xec, RZ ;  /* 0x000000ec02057824 */ /* 0x042fe400078e02ff */
[C---:B------:R-:W-:Y:S01]  /*a5e0*/  IMAD R4, R2.reuse, 0x71, RZ ;  /* 0x0000007102047824 */ /* 0x040fe200078e02ff */
[----:B------:R0:W-:Y:S01]  /*a5f0*/  STL.64 [R1+0x8d0], R22 ;  /* 0x0008d01601007387 */ /* 0x0001e20000100a00 */
[-C--:B------:R-:W-:Y:S01]  /*a600*/  IADD3 R20, P6, R7, R8.reuse, RZ ;  /* 0x0000000807147210 */ /* 0x080fe20007fde0ff */
[----:B------:R-:W-:Y:S02]  /*a610*/  IMAD R14, R2, 0xe6, RZ ;  /* 0x000000e6020e7824 */ /* 0x000fe400078e02ff */
[-C--:B------:R-:W-:Y:S02]  /*a620*/  LEA.HI.X.SX32 R19, R4, R9.reuse, 0x1, P3 ;  /* 0x0000000904137211 */ /* 0x080fe400018f0eff */
[----:B------:R-:W-:Y:S01]  /*a630*/  IADD3 R10, P1, R10, R8, RZ ;  /* 0x000000080a0a7210 */ /* 0x000fe20007f3e0ff */
[----:B------:R-:W-:Y:S01]  /*a640*/  IMAD R4, R2, 0x3a, RZ ;  /* 0x0000003a02047824 */ /* 0x000fe200078e02ff */
[----:B------:R-:W-:-:S02]  /*a650*/  LEA.HI.X.SX32 R21, R6, R9, 0x1, P6 ;  /* 0x0000000906157211 */ /* 0x000fc400030f0eff */
[-C--:B0-----:R-:W-:Y:S01]  /*a660*/  IADD3 R22, P0, R5, R8.reuse, RZ ;  /* 0x0000000805167210 */ /* 0x081fe20007f1e0ff */
[C---:B------:R-:W-:Y:S01]  /*a670*/  IMAD R5, R2.reuse, 0xee, RZ ;  /* 0x000000ee02057824 */ /* 0x040fe200078e02ff */
[----:B------:R0:W-:Y:S01]  /*a680*/  STL.64 [R1+0x8c8], R18 ;  /* 0x0008c81201007387 */ /* 0x0001e20000100a00 */
[----:B------:R-:W-:Y:S01]  /*a690*/  IMAD R6, R2, 0x73, RZ ;  /* 0x0000007302067824 */ /* 0x000fe200078e02ff */
[-C--:B------:R-:W-:Y:S02]  /*a6a0*/  IADD3 R14, P2, R14, R8.reuse, RZ ;  /* 0x000000080e0e7210 */ /* 0x080fe40007f5e0ff */
[-C--:B------:R-:W-:Y:S01]  /*a6b0*/  LEA.HI.X.SX32 R11, R7, R9.reuse, 0x1, P1 ;  /* 0x00000009070b7211 */ /* 0x080fe200008f0eff */
[----:B------:R1:W-:Y:S01]  /*a6c0*/  STL.64 [R1+0xa88], R20 ;  /* 0x000a881401007387 */ /* 0x0003e20000100a00 */
[----:B------:R-:W-:Y:S01]  /*a6d0*/  IMAD R24, R2, 0x1d, RZ ;  /* 0x0000001d02187824 */ /* 0x000fe200078e02ff */
[-C--:B------:R-:W-:Y:S02]  /*a6e0*/  LEA.HI.X.SX32 R15, R6, R9.reuse, 0x1, P2 ;  /* 0x00000009060f7211 */ /* 0x080fe400010f0eff */
[-C--:B0-----:R-:W-:Y:S01]  /*a6f0*/  IADD3 R18, P3, R5, R8.reuse, RZ ;  /* 0x0000000805127210 */ /* 0x081fe20007f7e0ff */
[C---:B------:R-:W-:Y:S01]  /*a700*/  IMAD R5, R2.reuse, 0x74, RZ ;  /* 0x0000007402057824 */ /* 0x040fe200078e02ff */
[----:B------:R0:W-:Y:S01]  /*a710*/  STL.64 [R1+0x8c0], R10 ;  /* 0x0008c00a01007387 */ /* 0x0001e20000100a00 */
[----:B------:R-:W-:Y:S01]  /*a720*/  IMAD R7, R2, 0xf0, RZ ;  /* 0x000000f002077824 */ /* 0x000fe200078e02ff */
[----:B-1----:R-:W-:Y:S01]  /*a730*/  IADD3 R20, P6, R4, R8, RZ ;  /* 0x0000000804147210 */ /* 0x002fe20007fde0ff */
[----:B------:R-:W-:Y:S01]  /*a740*/  IMAD R6, R2, 0xf2, RZ ;  /* 0x000000f202067824 */ /* 0x000fe200078e02ff */
[----:B------:R1:W-:Y:S02]  /*a750*/  STL.64 [R1+0x8b8], R14 ;  /* 0x0008b80e01007387 */ /* 0x0003e40000100a00 */
[----:B------:R-:W-:-:S02]  /*a760*/  LEA.HI.X.SX32 R21, R24, R9, 0x1, P6 ;  /* 0x0000000918157211 */ /* 0x000fc400030f0eff */
[----:B0-----:R-:W-:Y:S01]  /*a770*/  IADD3 R10, P1, R5, R8, RZ ;  /* 0x00000008050a7210 */ /* 0x001fe20007f3e0ff */
[----:B------:R-:W-:-:S03]  /*a780*/  IMAD R16, R2, 0xea, RZ ;  /* 0x000000ea02107824 */ /* 0x000fc600078e02ff */
[-C--:B------:R-:W-:Y:S02]  /*a790*/  LEA.HI.X.SX32 R11, R4, R9.reuse, 0x1, P1 ;  /* 0x00000009040b7211 */ /* 0x080fe400008f0eff */
[-C--:B-1----:R-:W-:Y:S01]  /*a7a0*/  IADD3 R14, P2, R7, R8.reuse, RZ ;  /* 0x00000008070e7210 */ /* 0x082fe20007f5e0ff */
[C---:B------:R-:W-:Y:S01]  /*a7b0*/  IMAD R7, R2.reuse, 0x76, RZ ;  /* 0x0000007602077824 */ /* 0x040fe200078e02ff */
[----:B------:R0:W-:Y:S01]  /*a7c0*/  STL.64 [R1+0xb68], R20 ;  /* 0x000b681401007387 */ /* 0x0001e20000100a00 */
[----:B------:R-:W-:Y:S01]  /*a7d0*/  LEA.HI.X.SX32 R13, R5, R9, 0x1, P5 ;  /* 0x00000009050d7211 */ /* 0x000fe200028f0eff */
[----:B------:R-:W-:Y:S01]  /*a7e0*/  IMAD R5, R2, 0x75, RZ ;  /* 0x0000007502057824 */ /* 0x000fe200078e02ff */
[-C--:B------:R-:W-:Y:S01]  /*a7f0*/  IADD3 R16, P4, R16, R8.reuse, RZ ;  /* 0x0000000810107210 */ /* 0x080fe20007f9e0ff */
[----:B------:R1:W-:Y:S01]  /*a800*/  STL.64 [R1+0xa80], R10 ;  /* 0x000a800a01007387 */ /* 0x0003e20000100a00 */
[-C--:B0-----:R-:W-:Y:S01]  /*a810*/  IADD3 R20, P6, R6, R8.reuse, RZ ;  /* 0x0000000806147210 */ /* 0x081fe20007fde0ff */
[----:B------:R-:W-:Y:S01]  /*a820*/  IMAD R6, R2, 0x3b, RZ ;  /* 0x0000003b02067824 */ /* 0x000fe200078e02ff */
[----:B-1----:R-:W-:-:S02]  /*a830*/  IADD3 R10, P1, R7, R8, RZ ;  /* 0x00000008070a7210 */ /* 0x002fc40007f3e0ff */
[-C--:B------:R-:W-:Y:S02]  /*a840*/  LEA.HI.X.SX32 R17, R5, R9.reuse, 0x1, P4 ;  /* 0x0000000905117211 */ /* 0x080fe400020f0eff */
[-C--:B------:R-:W-:Y:S01]  /*a850*/  LEA.HI.X.SX32 R11, R6, R9.reuse, 0x1, P1 ;  /* 0x00000009060b7211 */ /* 0x080fe200008f0eff */
[----:B------:R-:W-:Y:S01]  /*a860*/  IMAD R6, R2, 0x77, RZ ;  /* 0x0000007702067824 */ /* 0x000fe200078e02ff */
[----:B------:R-:W-:Y:S01]  /*a870*/  STL.64 [R1+0x8b0], R12 ;  /* 0x0008b00c01007387 */ /* 0x000fe20000100a00 */
[----:B------:R-:W-:-:S03]  /*a880*/  LEA.HI.X.SX32 R23, R7, R9, 0x1, P0 ;  /* 0x0000000907177211 */ /* 0x000fc600000f0eff */
[----:B------:R0:W-:Y:S01]  /*a890*/  STL.64 [R1+0x8a8], R16 ;  /* 0x0008a81001007387 */ /* 0x0001e20000100a00 */
[----:B------:R-:W-:-:S03]  /*a8a0*/  LEA.HI.X.SX32 R19, R6, R9, 0x1, P3 ;  /* 0x0000000906137211 */ /* 0x000fc600018f0eff */
[----:B------:R1:W-:Y:S01]  /*a8b0*/  STL.64 [R1+0xa78], R10 ;  /* 0x000a780a01007387 */ /* 0x0003e20000100a00 */
[----:B------:R-:W-:-:S03]  /*a8c0*/  IMAD R7, R2, 0xf, RZ ;  /* 0x0000000f02077824 */ /* 0x000fc600078e02ff */
[----:B------:R2:W-:Y:S01]  /*a8d0*/  STL.64 [R1+0x8a0], R22 ;  /* 0x0008a01601007387 */ /* 0x0005e20000100a00 */
[C---:B0-----:R-:W-:Y:S02]  /*a8e0*/  IMAD R17, R2.reuse, 0x1e, RZ ;  /* 0x0000001e02117824 */ /* 0x041fe400078e02ff */
[C---:B-1----:R-:W-:Y:S02]  /*a8f0*/  IMAD R11, R2.reuse, 0x78, RZ ;  /* 0x00000078020b7824 */ /* 0x042fe400078e02ff */
[----:B------:R-:W-:Y:S01]  /*a900*/  IMAD R10, R2, 0x3c, RZ ;  /* 0x0000003c020a7824 */ /* 0x000fe200078e02ff */
[-C--:B------:R-:W-:Y:S01]  /*a910*/  IADD3 R24, P1, R17, R8.reuse, RZ ;  /* 0x0000000811187210 */ /* 0x080fe20007f3e0ff */
[----:B------:R0:W-:Y:S03]  /*a920*/  STL.64 [R1+0x898], R18 ;  /* 0x0008981201007387 */ /* 0x0001e60000100a00 */
[----:B--2---:R-:W-:-:S02]  /*a930*/  IADD3 R22, P0, R10, R8, RZ ;  /* 0x000000080a167210 */ /* 0x004fc40007f1e0ff */
[-C--:B------:R-:W-:Y:S02]  /*a940*/  LEA.HI.X.SX32 R25, R7, R9.reuse, 0x1, P1 ;  /* 0x0000000907197211 */ /* 0x080fe400008f0eff */
[-C--:B------:R-:W-:Y:S02]  /*a950*/  LEA.HI.X.SX32 R23, R17, R9.reuse, 0x1, P0 ;  /* 0x0000000911177211 */ /* 0x080fe400000f0eff */
[C---:B0-----:R-:W-:Y:S02]  /*a960*/  IADD3 R18, P3, R11.reuse, R8, RZ ;  /* 0x000000080b127210 */ /* 0x041fe40007f7e0ff */
[-C--:B------:R-:W-:Y:S02]  /*a970*/  LEA.HI.X.SX32 R15, R11, R9.reuse, 0x1, P2 ;  /* 0x000000090b0f7211 */ /* 0x080fe400010f0eff */
[----:B------:R-:W-:Y:S01]  /*a980*/  LEA.HI.X.SX32 R19, R10, R9, 0x1, P3 ;  /* 0x000000090a137211 */ /* 0x000fe200018f0eff */
[----:B------:R0:W-:Y:S01]  /*a990*/  STL.64 [R1+0xbd8], R24 ;  /* 0x000bd81801007387 */ /* 0x0001e20000100a00 */
[----:B------:R-:W-:-:S03]  /*a9a0*/  IMAD R4, R2, 0xf4, RZ ;  /* 0x000000f402047824 */ /* 0x000fc600078e02ff */
[----:B------:R1:W-:Y:S04]  /*a9b0*/  STL.64 [R1+0xa70], R18 ;  /* 0x000a701201007387 */ /* 0x0003e80000100a00 */
[----:B------:R-:W-:Y:S01]  /*a9c0*/  STL.64 [R1+0xb60], R22 ;  /* 0x000b601601007387 */ /* 0x000fe20000100a00 */
[----:B0-----:R-:W-:-:S03]  /*a9d0*/  IMAD R24, R2, 0x7a, RZ ;  /* 0x0000007a02187824 */ /* 0x001fc600078e02ff */
[----:B------:R0:W-:Y:S01]  /*a9e0*/  STL.64 [R1+0x890], R14 ;  /* 0x0008900e01007387 */ /* 0x0001e20000100a00 */
[----:B------:R-:W-:Y:S01]  /*a9f0*/  IMAD R6, R2, 0xf8, RZ ;  /* 0x000000f802067824 */ /* 0x000fe200078e02ff */
[-C--:B------:R-:W-:Y:S02]  /*aa00*/  IADD3 R12, P5, R4, R8.reuse, RZ ;  /* 0x00000008040c7210 */ /* 0x080fe40007fbe0ff */
[-C--:B-1----:R-:W-:Y:S01]  /*aa10*/  IADD3 R18, P3, R24, R8.reuse, RZ ;  /* 0x0000000818127210 */ /* 0x082fe20007f7e0ff */
[C---:B------:R-:W-:Y:S02]  /*aa20*/  IMAD R4, R2.reuse, 0xf6, RZ ;  /* 0x000000f602047824 */ /* 0x040fe400078e02ff */
[C---:B0-----:R-:W-:Y:S02]  /*aa30*/  IMAD R15, R2.reuse, 0x79, RZ ;  /* 0x00000079020f7824 */ /* 0x041fe400078e02ff */
[C---:B------:R-:W-:Y:S02]  /*aa40*/  IMAD R14, R2.reuse, 0x3d, RZ ;  /* 0x0000003d020e7824 */ /* 0x040fe400078e02ff */
[C---:B------:R-:W-:Y:S01]  /*aa50*/  IMAD R23, R2.reuse, 0x3e, RZ ;  /* 0x0000003e02177824 */ /* 0x040fe200078e02ff */
[-C--:B------:R-:W-:Y:S01]  /*aa60*/  LEA.HI.X.SX32 R21, R15, R9.reuse, 0x1, P6 ;  /* 0x000000090f157211 */ /* 0x080fe200030f0eff */
[----:B------:R-:W-:Y:S01]  /*aa70*/  IMAD R15, R2, 0x7c, RZ ;  /* 0x0000007c020f7824 */ /* 0x000fe200078e02ff */
[-C--:B------:R-:W-:Y:S01]  /*aa80*/  LEA.HI.X.SX32 R19, R14, R9.reuse, 0x1, P3 ;  /* 0x000000090e137211 */ /* 0x080fe200018f0eff */
[----:B------:R-:W-:Y:S01]  /*aa90*/  IMAD R10, R2, 0xfc, RZ ;  /* 0x000000fc020a7824 */ /* 0x000fe200078e02ff */
[-C--:B------:R-:W-:Y:S01]  /*aaa0*/  IADD3 R6, P1, R6, R8.reuse, RZ ;  /* 0x0000000806067210 */ /* 0x080fe20007f3e0ff */
[----:B------:R-:W-:Y:S01]  /*aab0*/  IMAD R14, R2, 0x7e, RZ ;  /* 0x0000007e020e7824 */ /* 0x000fe200078e02ff */
[-C--:B------:R-:W-:Y:S01]  /*aac0*/  LEA.HI.X.SX32 R13, R24, R9.reuse, 0x1, P5 ;  /* 0x00000009180d7211 */ /* 0x080fe200028f0eff */
[----:B------:R-:W-:Y:S01]  /*aad0*/  IMAD R25, R2, 0x7b, RZ ;  /* 0x0000007b02197824 */ /* 0x000fe200078e02ff */
[----:B------:R-:W-:Y:S01]  /*aae0*/  IADD3 R4, P4, R4, R8, RZ ;  /* 0x0000000804047210 */ /* 0x000fe20007f9e0ff */
[----:B------:R0:W-:Y:S01]  /*aaf0*/  STL.64 [R1+0x888], R20 ;  /* 0x0008881401007387 */ /* 0x0001e20000100a00 */
[----:B------:R-:W-:Y:S01]  /*ab00*/  IMAD R24, R2, 0x1f, RZ ;  /* 0x0000001f02187824 */ /* 0x000fe200078e02ff */
[----:B------:R-:W-:-:S02]  /*ab10*/  LEA.HI.X.SX32 R7, R15, R9, 0x1, P1 ;  /* 0x000000090f077211 */ /* 0x000fc400008f0eff */
[----:B------:R1:W-:Y:S01]  /*ab20*/  STL.64 [R1+0xa68], R18 ;  /* 0x000a681201007387 */ /* 0x0003e20000100a00 */
[----:B------:R-:W-:Y:S01]  /*ab30*/  IMAD R16, R2, 0xfa, RZ ;  /* 0x000000fa02107824 */ /* 0x000fe200078e02ff */
[-C--:B------:R-:W-:Y:S02]  /*ab40*/  IADD3 R10, P2, R10, R8.reuse, RZ ;  /* 0x000000080a0a7210 */ /* 0x080fe40007f5e0ff */
[----:B------:R2:W-:Y:S01]  /*ab50*/  STL.64 [R1+0x880], R12 ;  /* 0x0008800c01007387 */ /* 0x0005e20000100a00 */
[-C--:B------:R-:W-:Y:S02]  /*ab60*/  LEA.HI.X.SX32 R5, R25, R9.reuse, 0x1, P4 ;  /* 0x0000000919057211 */ /* 0x080fe400020f0eff */
[-C--:B0-----:R-:W-:Y:S02]  /*ab70*/  IADD3 R20, P6, R23, R8.reuse, RZ ;  /* 0x0000000817147210 */ /* 0x081fe40007fde0ff */
[----:B-1----:R-:W-:Y:S01]  /*ab80*/  IADD3 R18, P3, R15, R8, RZ ;  /* 0x000000080f127210 */ /* 0x002fe20007f7e0ff */
[----:B------:R-:W-:Y:S01]  /*ab90*/  IMAD R15, R2, 0x3f, RZ ;  /* 0x0000003f020f7824 */ /* 0x000fe200078e02ff */
[----:B------:R-:W-:-:S02]  /*aba0*/  LEA.HI.X.SX32 R21, R24, R9, 0x1, P6 ;  /* 0x0000000918157211 */ /* 0x000fc400030f0eff */
[-C--:B--2---:R-:W-:Y:S01]  /*abb0*/  IADD3 R12, P5, R14, R8.reuse, RZ ;  /* 0x000000080e0c7210 */ /* 0x084fe20007fbe0ff */
[C---:B------:R-:W-:Y:S01]  /*abc0*/  IMAD.SHL.U32 R22, R2.reuse, 0x2, RZ ;  /* 0x0000000202167824 */ /* 0x040fe200078e00ff */
[-C--:B------:R-:W-:Y:S01]  /*abd0*/  LEA.HI.X.SX32 R19, R23, R9.reuse, 0x1, P3 ;  /* 0x0000000917137211 */ /* 0x080fe200018f0eff */
[----:B------:R-:W-:Y:S01]  /*abe0*/  IMAD R23, R2, 0x7d, RZ ;  /* 0x0000007d02177824 */ /* 0x000fe200078e02ff */
[----:B------:R-:W-:Y:S01]  /*abf0*/  IADD3 R16, P0, R16, R8, RZ ;  /* 0x0000000810107210 */ /* 0x000fe20007f1e0ff */
[----:B------:R0:W-:Y:S01]  /*ac00*/  STL.64 [R1+0x878], R4 ;  /* 0x0008780401007387 */ /* 0x0001e20000100a00 */
[-C--:B------:R-:W-:Y:S02]  /*ac10*/  LEA.HI.X.SX32 R13, R15, R9.reuse, 0x1, P5 ;  /* 0x000000090f0d7211 */ /* 0x080fe400028f0eff */
[----:B------:R-:W-:Y:S01]  /*ac20*/  LEA.HI.X.SX32 R11, R14, R9, 0x1, P2 ;  /* 0x000000090e0b7211 */ /* 0x000fe200010f0eff */
[----:B------:R-:W-:Y:S01]  /*ac30*/  STL.64 [R1+0xb58], R20 ;  /* 0x000b581401007387 */ /* 0x000fe20000100a00 */
[----:B------:R-:W-:-:S02]  /*ac40*/  MOV R14, c[0x0][0x1b8] ;  /* 0x00006e00000e7a02 */ /* 0x000fc40000000f00 */
[----:B------:R-:W-:Y:S01]  /*ac50*/  MOV R15, c[0x0][0x1b8] ;  /* 0x00006e00000f7a02 */ /* 0x000fe20000000f00 */
[----:B------:R1:W-:Y:S01]  /*ac60*/  STL.64 [R1+0xa60], R18 ;  /* 0x000a601201007387 */ /* 0x0003e20000100a00 */
[-C--:B------:R-:W-:Y:S02]  /*ac70*/  LEA.HI.X.SX32 R17, R23, R9.reuse, 0x1, P0 ;  /* 0x0000000917117211 */ /* 0x080fe400000f0eff */
[-C--:B0-----:R-:W-:Y:S01]  /*ac80*/  IADD3 R4, P4, R22, R8.reuse, RZ ;  /* 0x0000000816047210 */ /* 0x081fe20007f9e0ff */
[----:B------:R0:W-:Y:S01]  /*ac90*/  STL.64 [R1+0x870], R6 ;  /* 0x0008700601007387 */ /* 0x0001e20000100a00 */
[----:B------:R-:W-:Y:S01]  /*aca0*/  SHF.L.U32 R14, R14, 0x3, RZ ;  /* 0x000000030e0e7819 */ /* 0x000fe200000006ff */
[----:B------:R-:W-:Y:S01]  /*acb0*/  IMAD.SHL.U32 R15, R15, 0x4, RZ ;  /* 0x000000040f0f7824 */ /* 0x000fe200078e00ff */
[C---:B------:R-:W-:Y:S01]  /*acc0*/  LEA.HI.X.SX32 R5, R2.reuse, R9, 0x1, P4 ;  /* 0x0000000902057211 */ /* 0x040fe200020f0eff */
[----:B------:R2:W-:Y:S01]  /*acd0*/  STL.64 [R1+0x868], R16 ;  /* 0x0008681001007387 */ /* 0x0005e20000100a00 */
[----:B-1----:R-:W-:-:S02]  /*ace0*/  LEA R18, P3, R2, R8, 0x3 ;  /* 0x0000000802127211 */ /* 0x002fc400078618ff */
[-C--:B0-----:R-:W-:Y:S01]  /*acf0*/  LEA R6, P1, R2, R8.reuse, 0x4 ;  /* 0x0000000802067211 */ /* 0x081fe200078220ff */
[----:B------:R-:W-:Y:S01]  /*ad00*/  STL.64 [R1+0xa58], R12 ;  /* 0x000a580c01007387 */ /* 0x000fe20000100a00 */
[-C--:B------:R-:W-:Y:S02]  /*ad10*/  LEA.HI.X.SX32 R19, R15, R9.reuse, 0x1, P3 ;  /* 0x000000090f137211 */ /* 0x080fe400018f0eff */
[----:B------:R-:W-:Y:S01]  /*ad20*/  LEA.HI.X.SX32 R7, R14, R9, 0x1, P1 ;  /* 0x000000090e077211 */ /* 0x000fe200008f0eff */
[----:B------:R-:W-:Y:S01]  /*ad30*/  STL.64 [R1+0x860], R10 ;  /* 0x0008600a01007387 */ /* 0x000fe20000100a00 */
[----:B------:R-:W-:Y:S01]  /*ad40*/  MOV R15, c[0x0][0x1b8] ;  /* 0x00006e00000f7a02 */ /* 0x000fe20000000f00 */
[----:B------:R-:W-:Y:S02]  /*ad50*/  IMAD.MOV.U32 R14, RZ, RZ, c[0x0][0x1b8] ;  /* 0x00006e00ff0e7624 */ /* 0x000fe400078e00ff */
[----:B------:R0:W-:Y:S01]  /*ad60*/  STL.64 [R1+0xc48], R4 ;  /* 0x000c480401007387 */ /* 0x0001e20000100a00 */
[----:B------:R-:W-:-:S03]  /*ad70*/  LEA R20, P6, R2, R8, 0x2 ;  /* 0x0000000802147211 */ /* 0x000fc600078c10ff */
[----:B------:R1:W-:Y:S01]  /*ad80*/  STL.64 [R1+0xc10], R6 ;  /* 0x000c100601007387 */ /* 0x0003e20000100a00 */
[----:B------:R-:W-:Y:S01]  /*ad90*/  IMAD.SHL.U32 R15, R15, 0x10, RZ ;  /* 0x000000100f0f7824 */ /* 0x000fe200078e00ff */
[----:B--2---:R-:W-:Y:S01]  /*ada0*/  LEA R16, P0, R2, R8, 0x5 ;  /* 0x0000000802107211 */ /* 0x004fe200078028ff */
[----:B0-----:R-:W-:Y:S01]  /*adb0*/  IMAD.MOV.U32 R4, RZ, RZ, c[0x0][0x1b8] ;  /* 0x00006e00ff047624 */ /* 0x001fe200078e00ff */
[----:B-1----:R-:W-:-:S03]  /*adc0*/  MOV R7, c[0x0][0x1b8] ;  /* 0x00006e0000077a02 */ /* 0x002fc60000000f00 */
[----:B------:R-:W-:Y:S02]  /*add0*/  IMAD R4, R4, 0xfe, RZ ;  /* 0x000000fe04047824 */ /* 0x000fe400078e02ff */
[----:B------:R-:W-:Y:S01]  /*ade0*/  IMAD.MOV.U32 R6, RZ, RZ, c[0x0][0x1b8] ;  /* 0x00006e00ff067624 */ /* 0x000fe200078e00ff */
[-C--:B------:R-:W-:Y:S01]  /*adf0*/  LEA R12, P5, R2, R8.reuse, 0x6 ;  /* 0x00000008020c7211 */ /* 0x080fe200078a30ff */
[----:B------:R-:W-:Y:S01]  /*ae00*/  IMAD.SHL.U32 R7, R7, 0x40, RZ ;  /* 0x0000004007077824 */ /* 0x000fe200078e00ff */
[----:B------:R-:W-:Y:S01]  /*ae10*/  SHF.L.U32 R14, R14, 0x5, RZ ;  /* 0x000000050e0e7819 */ /* 0x000fe200000006ff */
[----:B------:R-:W-:Y:S01]  /*ae20*/  IMAD R6, R6, 0x7f, RZ ;  /* 0x0000007f06067824 */ /* 0x000fe200078e02ff */
[----:B------:R-:W-:Y:S02]  /*ae30*/  LEA.HI.X.SX32 R21, R22, R9, 0x1, P6 ;  /* 0x0000000916157211 */ /* 0x000fe400030f0eff */
[-C--:B------:R-:W-:Y:S02]  /*ae40*/  LEA R10, P2, R2, R8.reuse, 0x7 ;  /* 0x00000008020a7211 */ /* 0x080fe400078438ff */
[----:B------:R-:W-:-:S02]  /*ae50*/  IADD3 R4, P4, R4, R8, RZ ;  /* 0x0000000804047210 */ /* 0x000fc40007f9e0ff */
[-C--:B------:R-:W-:Y:S02]  /*ae60*/  LEA.HI.X.SX32 R17, R15, R9.reuse, 0x1, P0 ;  /* 0x000000090f117211 */ /* 0x080fe400000f0eff */
[-C--:B------:R-:W-:Y:S01]  /*ae70*/  LEA.HI.X.SX32 R13, R14, R9.reuse, 0x1, P5 ;  /* 0x000000090e0d7211 */ /* 0x080fe200028f0eff */
[----:B------:R-:W-:Y:S01]  /*ae80*/  STL.64 [R1+0xc40], R20 ;  /* 0x000c401401007387 */ /* 0x000fe20000100a00 */
[-C--:B------:R-:W-:Y:S02]  /*ae90*/  LEA.HI.X.SX32 R11, R7, R9.reuse, 0x1, P2 ;  /* 0x00000009070b7211 */ /* 0x080fe400010f0eff */
[----:B------:R-:W-:Y:S01]  /*aea0*/  LEA.HI.X.SX32 R5, R6, R9, 0x1, P4 ;  /* 0x0000000906057211 */ /* 0x000fe200020f0eff */
[----:B------:R-:W-:Y:S04]  /*aeb0*/  STL.64 [R1+0xc30], R18 ;  /* 0x000c301201007387 */ /* 0x000fe80000100a00 */
[----:B------:R-:W-:Y:S04]  /*aec0*/  STL.64 [R1+0xbd0], R16 ;  /* 0x000bd01001007387 */ /* 0x000fe80000100a00 */
[----:B------:R-:W-:Y:S04]  /*aed0*/  STL.64 [R1+0xb50], R12 ;  /* 0x000b500c01007387 */ /* 0x000fe80000100a00 */
[----:B------:R-:W-:Y:S04]  /*aee0*/  STL [R1+0x5e0], RZ ;  /* 0x0005e0ff01007387 */ /* 0x000fe80000100800 */
[----:B------:R-:W-:Y:S04]  /*aef0*/  STL.64 [R1+0xa50], R10 ;  /* 0x000a500a01007387 */ /* 0x000fe80000100a00 */
[----:B------:R0:W-:Y:S04]  /*af00*/  STL.64 [R1+0x858], R4 ;  /* 0x0008580401007387 */ /* 0x0001e80000100a00 */
        /* <DEDUP_REMOVED lines=12> */
[----:B------:R-:W2:Y:S04]  /*afd0*/  S2R R6, SR_TID.X ;  /* 0x0000000000067919 */ /* 0x000ea80000002100 */
        /* <DEDUP_REMOVED lines=8> */
[----:B0-----:R-:W0:Y:S04]  /*b060*/  S2R R5, SR_CTAID.X ;  /* 0x0000000000057919 */ /* 0x001e280000002500 */
        /* <DEDUP_REMOVED lines=12> */
[----:B--2---:R-:W-:-:S03]  /*b130*/  LOP3.LUT R4, R6, 0x60, RZ, 0xc0, !PT ;  /* 0x0000006006047812 */ /* 0x004fc600078ec0ff */
[----:B------:R1:W-:Y:S04]  /*b140*/  STL [R1+0x6c4], RZ ;  /* 0x0006c4ff01007387 */ /* 0x0003e80000100800 */
[----:B------:R1:W-:Y:S04]  /*b150*/  STL [R1+0x6c8], RZ ;  /* 0x0006c8ff01007387 */ /* 0x0003e80000100800 */
[----:B------:R1:W-:Y:S01]  /*b160*/  STL [R1+0x6cc], RZ ;  /* 0x0006ccff01007387 */ /* 0x0003e20000100800 */
[----:B------:R-:W-:Y:S02]  /*b170*/  LOP3.LUT R6, R6, 0x1c, RZ, 0xc0, !PT ;  /* 0x0000001c06067812 */ /* 0x000fe400078ec0ff */
[----:B------:R-:W-:-:S02]  /*b180*/  SHF.R.U32.HI R4, RZ, 0x1, R4 ;  /* 0x00000001ff047819 */ /* 0x000fc40000011604 */
[----:B0-----:R-:W-:Y:S02]  /*b190*/  SHF.L.U32 R5, R5, 0x7, RZ ;  /* 0x0000000705057819 */ /* 0x001fe400000006ff */
[----:B------:R-:W-:-:S05]  /*b1a0*/  LEA.HI R4, R6, R4, RZ, 0x1e ;  /* 0x0000000406047211 */ /* 0x000fca00078ff0ff */
[----:B------:R-:W-:Y:S01]  /*b1b0*/  IMAD.IADD R4, R5, 0x1, R4 ;  /* 0x0000000105047824 */ /* 0x000fe200078e0204 */
[----:B------:R-:W-:-:S04]  /*b1c0*/  UMOV UR5, URZ ;  /* 0x0000003f00057c82 */ /* 0x000fc80008000000 */
[C---:B------:R-:W-:Y:S02]  /*b1d0*/  IADD3 R0, R4.reuse, 0x48, RZ ;  /* 0x0000004804007810 */ /* 0x040fe40007ffe0ff */
[C---:B------:R-:W-:Y:S02]  /*b1e0*/  IADD3 R5, R4.reuse, 0x40, RZ ;  /* 0x0000004004057810 */ /* 0x040fe40007ffe0ff */
[----:B------:R-:W-:Y:S02]  /*b1f0*/  IADD3 R2, R4, 0x8, RZ ;  /* 0x0000000804027810 */ /* 0x000fe40007ffe0ff */
[----:B-1----:R-:W-:Y:S02]  /*b200*/  LOP3.LUT R0, R3, 0x40, RZ, 0x3c, !PT ;  /* 0x0000004003007812 */ /* 0x002fe400078e3cff */
.L_x_2:
[----:B------:R-:W2:Y:S04]  /*b210*/  LDL.64 R6, [R1+0x540] ;  /* 0x0005400001067983 */ /* 0x000ea80000100a00 */
[----:B------:R-:W2:Y:S04]  /*b220*/  LDL R0, [R1+0x2e4] ;  /* 0x0002e40001007983 */ /* 0x000ea80000100800 */
[----:B------:R-:W3:Y:S04]  /*b230*/  LDL.64 R4, [R1+0x1040] ;  /* 0x0010400001047983 */ /* 0x000ee80000100a00 */
[----:B------:R-:W4:Y:S04]  /*b240*/  LDL.64 R2, [R1+0x1038] ;  /* 0x0010380001027983 */ /* 0x000f280000100a00 */
[----:B------:R-:W5:Y:S04]  /*b250*/  LDL.64 R10, [R1+0x1030] ;  /* 0x00103000010a7983 */ /* 0x000f680000100a00 */
[----:B------:R-:W5:Y:S04]  /*b260*/  LDL.64 R20, [R1+0x1018] ;  /* 0x0010180001147983 */ /* 0x000f680000100a00 */
[----:B------:R-:W5:Y:S04]  /*b270*/  LDL.64 R8, [R1+0x1028] ;  /* 0x0010280001087983 */ /* 0x000f680000100a00 */
[----:B0-----:R-:W5:Y:S04]  /*b280*/  LDL.64 R18, [R1+0x1020] ;  /* 0x0010200001127983 */ /* 0x001f680000100a00 */
[----:B------:R-:W5:Y:S04]  /*b290*/  LDL.64 R14, [R1+0x1010] ;  /* 0x00101000010e7983 */ /* 0x000f680000100a00 */
[----:B------:R-:W5:Y:S04]  /*b2a0*/  LDL.64 R16, [R1+0x1008] ;  /* 0x0010080001107983 */ /* 0x000f680000100a00 */
[----:B------:R-:W5:Y:S04]  /*b2b0*/  LDL.64 R24, [R1+0x1000] ;  /* 0x0010000001187983 */ /* 0x000f680000100a00 */
[----:B------:R-:W5:Y:S04]  /*b2c0*/  LDL.64 R22, [R1+0xff0] ;  /* 0x000ff00001167983 */ /* 0x000f680000100a00 */
[----:B------:R-:W5:Y:S01]  /*b2d0*/  LDL.64 R12, [R1+0xff8] ;  /* 0x000ff800010c7983 */ /* 0x000f620000100a00 */
[----:B--2---:R-:W-:-:S04]  /*b2e0*/  IMAD.WIDE R6, R0, 0x2, R6 ;  /* 0x0000000200067825 */ /* 0x004fc800078e0206 */
[C---:B---3--:R-:W-:Y:S01]  /*b2f0*/  IMAD.WIDE R4, R0.reuse, 0x2, R4 ;  /* 0x0000000200047825 */ /* 0x048fe200078e0204 */
[----:B------:R0:W2:Y:S03]  /*b300*/  LDG.E.U16 R29, [R6.64] ;  /* 0x00000006061d7981 */ /* 0x0000a6000c1e1500 */
[C---:B----4-:R-:W-:Y:S01]  /*b310*/  IMAD.WIDE R2, R0.reuse, 0x2, R2 ;  /* 0x0000000200027825 */ /* 0x050fe200078e0202 */
[----:B------:R1:W3:Y:S03]  /*b320*/  LDG.E.U16 R26, [R4.64] ;  /* 0x00000006041a7981 */ /* 0x0002e6000c1e1500 */
[C---:B-----5:R-:W-:Y:S01]  /*b330*/  IMAD.WIDE R10, R0.reuse, 0x2, R10 ;  /* 0x00000002000a7825 */ /* 0x060fe200078e020a */
[----:B------:R4:W5:Y:S03]  /*b340*/  LDG.E.U16 R27, [R2.64] ;  /* 0x00000006021b7981 */ /* 0x000966000c1e1500 */
[----:B-1----:R-:W-:-:S02]  /*b350*/  IMAD.WIDE R4, R0, 0x2, R20 ;  /* 0x0000000200047825 */ /* 0x002fc400078e0214 */
[----:B------:R1:W5:Y:S02]  /*b360*/  LDG.E.U16 R21, [R10.64] ;  /* 0x000000060a157981 */ /* 0x000364000c1e1500 */
[----:B------:R-:W-:-:S04]  /*b370*/  IMAD.WIDE R8, R0, 0x2, R8 ;  /* 0x0000000200087825 */ /* 0x000fc800078e0208 */
[C---:B0-----:R-:W-:Y:S01]  /*b380*/  IMAD.WIDE R6, R0.reuse, 0x2, R18 ;  /* 0x0000000200067825 */ /* 0x041fe200078e0212 */
[----:B------:R0:W5:Y:S03]  /*b390*/  LDG.E.U16 R28, [R8.64] ;  /* 0x00000006081c7981 */ /* 0x000166000c1e1500 */
[C---:B----4-:R-:W-:Y:S01]  /*b3a0*/  IMAD.WIDE R2, R0.reuse, 0x2, R14 ;  /* 0x0000000200027825 */ /* 0x050fe200078e020e */
[----:B------:R-:W4:Y:S03]  /*b3b0*/  LDL.64 R18, [R1+0xfe8] ;  /* 0x000fe80001127983 */ /* 0x000f260000100a00 */
[----:B-1----:R-:W-:-:S04]  /*b3c0*/  IMAD.WIDE R10, R0, 0x2, R16 ;  /* 0x00000002000a7825 */ /* 0x002fc800078e0210 */
[C---:B0-----:R-:W-:Y:S01]  /*b3d0*/  IMAD.WIDE R8, R0.reuse, 0x2, R24 ;  /* 0x0000000200087825 */ /* 0x041fe200078e0218 */
[----:B--2---:R0:W-:Y:S04]  /*b3e0*/  STL [R1+0x19c], R29 ;  /* 0x00019c1d01007387 */ /* 0x0041e80000100800 */
[----:B---3--:R1:W-:Y:S04]  /*b3f0*/  STL [R1+0x198], R26 ;  /* 0x0001981a01007387 */ /* 0x0083e80000100800 */
[----:B------:R-:W2:Y:S04]  /*b400*/  LDL.64 R14, [R1+0xfe0] ;  /* 0x000fe000010e7983 */ /* 0x000ea80000100a00 */
[----:B0-----:R0:W3:Y:S04]  /*b410*/  LDG.E.U16 R29, [R6.64] ;  /* 0x00000006061d7981 */ /* 0x0010e8000c1e1500 */
[----:B-1----:R1:W3:Y:S04]  /*b420*/  LDG.E.U16 R26, [R4.64] ;  /* 0x00000006041a7981 */ /* 0x0022e8000c1e1500 */
[----:B-----5:R5:W-:Y:S04]  /*b430*/  STL [R1+0x194], R27 ;  /* 0x0001941b01007387 */ /* 0x020be80000100800 */
[----:B------:R0:W-:Y:S01]  /*b440*/  STL [R1+0x190], R21 ;  /* 0x0001901501007387 */ /* 0x0001e20000100800 */
[----:B-1----:R-:W-:-:S03]  /*b450*/  IMAD.WIDE R4, R0, 0x2, R22 ;  /* 0x0000000200047825 */ /* 0x002fc600078e0216 */
[----:B------:R-:W3:Y:S04]  /*b460*/  LDL.64 R24, [R1+0xfc8] ;  /* 0x000fc80001187983 */ /* 0x000ee80000100a00 */
[----:B-----5:R4:W5:Y:S04]  /*b470*/  LDG.E.U16 R27, [R2.64] ;  /* 0x00000006021b7981 */ /* 0x020968000c1e1500 */
[----:B0-----:R-:W5:Y:S04]  /*b480*/  LDL.64 R20, [R1+0xfd8] ;  /* 0x000fd80001147983 */ /* 0x001f680000100a00 */
[----:B------:R2:W5:Y:S01]  /*b490*/  LDG.E.U16 R23, [R10.64] ;  /* 0x000000060a177981 */ /* 0x000562000c1e1500 */
[----:B------:R-:W-:-:S03]  /*b4a0*/  IMAD.WIDE R6, R0, 0x2, R12 ;  /* 0x0000000200067825 */ /* 0x000fc600078e020c */
[----:B------:R-:W5:Y:S01]  /*b4b0*/  LDL.64 R16, [R1+0xfd0] ;  /* 0x000fd00001107983 */ /* 0x000f620000100a00 */
[----:B----4-:R-:W-:-:S03]  /*b4c0*/  IMAD.WIDE R2, R0, 0x2, R18 ;  /* 0x0000000200027825 */ /* 0x010fc600078e0212 */
[----:B------:R-:W4:Y:S04]  /*b4d0*/  LDL.64 R12, [R1+0xfc0] ;  /* 0x000fc000010c7983 */ /* 0x000f280000100a00 */
[----:B------:R0:W-:Y:S04]  /*b4e0*/  STL [R1+0x18c], R28 ;  /* 0x00018c1c01007387 */ /* 0x0001e80000100800 */
[----:B0-----:R0:W4:Y:S01]  /*b4f0*/  LDG.E.U16 R28, [R8.64] ;  /* 0x00000006081c7981 */ /* 0x001122000c1e1500 */
[----:B--2---:R-:W-:-:S03]  /*b500*/  IMAD.WIDE R10, R0, 0x2, R14 ;  /* 0x00000002000a7825 */ /* 0x004fc600078e020e */
[----:B---3--:R1:W-:Y:S04]  /*b510*/  STL [R1+0x188], R29 ;  /* 0x0001881d01007387 */ /* 0x0083e80000100800 */
[----:B------:R2:W-:Y:S04]  /*b520*/  STL [R1+0x184], R26 ;  /* 0x0001841a01007387 */ /* 0x0005e80000100800 */
[----:B------:R-:W3:Y:S04]  /*b530*/  LDL.64 R18, [R1+0xfb8] ;  /* 0x000fb80001127983 */ /* 0x000ee80000100a00 */
[----:B-1----:R1:W3:Y:S04]  /*b540*/  LDG.E.U16 R29, [R6.64] ;  /* 0x00000006061d7981 */ /* 0x0022e8000c1e1500 */
[----:B--2---:R2:W3:Y:S04]  /*b550*/  LDG.E.U16 R26, [R4.64] ;  /* 0x00000006041a7981 */ /* 0x0044e8000c1e1500 */
[----:B-----5:R5:W-:Y:S01]  /*b560*/  STL [R1+0x180], R27 ;  /* 0x0001801b01007387 */ /* 0x020be20000100800 */
[----:B0-----:R-:W-:-:S03]  /*b570*/  IMAD.WIDE R8, R0, 0x2, R20 ;  /* 0x0000000200087825 */ /* 0x001fc600078e0214 */
[----:B------:R0:W-:Y:S01]  /*b580*/  STL [R1+0x17c], R23 ;  /* 0x00017c1701007387 */ /* 0x0001e20000100800 */
[----:B--2---:R-:W-:-:S03]  /*b590*/  IMAD.WIDE R4, R0, 0x2, R24 ;  /* 0x0000000200047825 */ /* 0x004fc600078e0218 */
[----:B-----5:R4:W2:Y:S04]  /*b5a0*/  LDG.E.U16 R27, [R2.64] ;  /* 0x00000006021b7981 */ /* 0x0208a8000c1e1500 */
[----:B------:R-:W5:Y:S04]  /*b5b0*/  LDL.64 R20, [R1+0xfa0] ;  /* 0x000fa00001147983 */ /* 0x000f680000100a00 */
[----:B0-----:R-:W5:Y:S04]  /*b5c0*/  LDL.64 R22, [R1+0xfb0] ;  /* 0x000fb00001167983 */ /* 0x001f680000100a00 */
[----:B------:R3:W5:Y:S01]  /*b5d0*/  LDG.E.U16 R25, [R10.64] ;  /* 0x000000060a197981 */ /* 0x000762000c1e1500 */
[----:B-1----:R-:W-:-:S03]  /*b5e0*/  IMAD.WIDE R6, R0, 0x2, R16 ;  /* 0x0000000200067825 */ /* 0x002fc600078e0210 */
[----:B------:R-:W5:Y:S01]  /*b5f0*/  LDL.64 R14, [R1+0xfa8] ;  /* 0x000fa800010e7983 */ /* 0x000f620000100a00 */
[----:B----4-:R-:W-:-:S03]  /*b600*/  IMAD.WIDE R2, R0, 0x2, R12 ;  /* 0x0000000200027825 */ /* 0x010fc600078e020c */
[----:B------:R-:W5:Y:S04]  /*b610*/  LDL.64 R16, [R1+0xf98] ;  /* 0x000f980001107983 */ /* 0x000f680000100a00 */
[----:B------:R0:W-:Y:S04]  /*b620*/  STL [R1+0x178], R28 ;  /* 0x0001781c01007387 */ /* 0x0001e80000100800 */
[----:B0-----:R0:W5:Y:S01]  /*b630*/  LDG.E.U16 R28, [R8.64] ;  /* 0x00000006081c7981 */ /* 0x001162000c1e1500 */
[----:B---3--:R-:W-:-:S03]  /*b640*/  IMAD.WIDE R10, R0, 0x2, R18 ;  /* 0x00000002000a7825 */ /* 0x008fc600078e0212 */
[----:B------:R1:W-:Y:S04]  /*b650*/  STL [R1+0x174], R29 ;  /* 0x0001741d01007387 */ /* 0x0003e80000100800 */
[----:B------:R3:W-:Y:S04]  /*b660*/  STL [R1+0x170], R26 ;  /* 0x0001701a01007387 */ /* 0x0007e80000100800 */
[----:B------:R-:W4:Y:S04]  /*b670*/  LDL.64 R12, [R1+0xf90] ;  /* 0x000f9000010c7983 */ /* 0x000f280000100a00 */
[----:B-1----:R1:W4:Y:S04]  /*b680*/  LDG.E.U16 R29, [R6.64] ;  /* 0x00000006061d7981 */ /* 0x002328000c1e1500 */
[----:B---3--:R5:W3:Y:S04]  /*b690*/  LDG.E.U16 R26, [R4.64] ;  /* 0x00000006041a7981 */ /* 0x008ae8000c1e1500 */
[----:B--2---:R2:W-:Y:S01]  /*b6a0*/  STL [R1+0x16c], R27 ;  /* 0x00016c1b01007387 */ /* 0x0045e20000100800 */
[----:B-----5:R-:W-:-:S03]  /*b6b0*/  IMAD.WIDE R4, R0, 0x2, R20 ;  /* 0x0000000200047825 */ /* 0x020fc600078e0214 */
[----:B------:R4:W5:Y:S01]  /*b6c0*/  LDG.E.U16 R21, [R10.64] ;  /* 0x000000060a157981 */ /* 0x000962000c1e1500 */
[----:B0-----:R-:W-:-:S03]  /*b6d0*/  IMAD.WIDE R8, R0, 0x2, R22 ;  /* 0x0000000200087825 */ /* 0x001fc600078e0216 */
[----:B--2---:R0:W2:Y:S04]  /*b6e0*/  LDG.E.U16 R27, [R2.64] ;  /* 0x00000006021b7981 */ /* 0x0040a8000c1e1500 */
[----:B------:R0:W-:Y:S04]  /*b6f0*/  STL [R1+0x168], R25 ;  /* 0x0001681901007387 */ /* 0x0001e80000100800 */
[----:B------:R-:W5:Y:S01]  /*b700*/  LDL.64 R22, [R1+0xf78] ;  /* 0x000f780001167983 */ /* 0x000f620000100a00 */
[----:B-1----:R-:W-:-:S03]  /*b710*/  IMAD.WIDE R6, R0, 0x2, R14 ;  /* 0x0000000200067825 */ /* 0x002fc600078e020e */
[----:B------:R-:W5:Y:S04]  /*b720*/  LDL.64 R18, [R1+0xf80] ;  /* 0x000f800001127983 */ /* 0x000f680000100a00 */
[----:B0-----:R-:W5:Y:S01]  /*b730*/  LDL.64 R24, [R1+0xf88] ;  /* 0x000f880001187983 */ /* 0x001f620000100a00 */
[----:B------:R-:W-:-:S03]  /*b740*/  IMAD.WIDE R2, R0, 0x2, R16 ;  /* 0x0000000200027825 */ /* 0x000fc600078e0210 */
[----:B------:R-:W5:Y:S04]  /*b750*/  LDL.64 R14, [R1+0xf70] ;  /* 0x000f7000010e7983 */ /* 0x000f680000100a00 */
[----:B------:R0:W-:Y:S04]  /*b760*/  STL [R1+0x164], R28 ;  /* 0x0001641c01007387 */ /* 0x0001e80000100800 */
[----:B0-----:R0:W5:Y:S01]  /*b770*/  LDG.E.U16 R28, [R8.64] ;  /* 0x00000006081c7981 */ /* 0x001162000c1e1500 */
[----:B----4-:R-:W-:-:S03]  /*b780*/  IMAD.WIDE R10, R0, 0x2, R12 ;  /* 0x00000002000a7825 */ /* 0x010fc600078e020c */
[----:B------:R1:W-:Y:S04]  /*b790*/  STL [R1+0x160], R29 ;  /* 0x0001601d01007387 */ /* 0x0003e80000100800 */
[----:B---3--:R3:W-:Y:S04]  /*b7a0*/  STL [R1+0x15c], R26 ;  /* 0x00015c1a01007387 */ /* 0x0087e80000100800 */
[----:B------:R-:W4:Y:S04]  /*b7b0*/  LDL.64 R16, [R1+0xf68] ;  /* 0x000f680001107983 */ /* 0x000f280000100a00 */
[----:B-1----:R1:W4:Y:S04]  /*b7c0*/  LDG.E.U16 R29, [R6.64] ;  /* 0x00000006061d7981 */ /* 0x002328000c1e1500 */
[----:B---3--:R3:W4:Y:S04]  /*b7d0*/  LDG.E.U16 R26, [R4.64] ;  /* 0x00000006041a7981 */ /* 0x008728000c1e1500 */
[----:B--2---:R2:W-:Y:S04]  /*b7e0*/  STL [R1+0x158], R27 ;  /* 0x0001581b01007387 */ /* 0x0045e80000100800 */
[----:B-----5:R5:W-:Y:S01]  /*b7f0*/  STL [R1+0x154], R21 ;  /* 0x0001541501007387 */ /* 0x020be20000100800 */
[----:B---3--:R-:W-:-:S03]  /*b800*/  IMAD.WIDE R4, R0, 0x2, R22 ;  /* 0x0000000200047825 */ /* 0x008fc600078e0216 */
[----:B------:R-:W3:Y:S04]  /*b810*/  LDL.64 R12, [R1+0xf58] ;  /* 0x000f5800010c7983 */ /* 0x000ee80000100a00 */
[----:B--2---:R2:W3:Y:S01]  /*b820*/  LDG.E.U16 R27, [R2.64] ;  /* 0x00000006021b7981 */ /* 0x0044e2000c1e1500 */
[----:B0-----:R-:W-:-:S03]  /*b830*/  IMAD.WIDE R8, R0, 0x2, R24 ;  /* 0x0000000200087825 */ /* 0x001fc600078e0218 */
[----:B-----5:R-:W5:Y:S04]  /*b840*/  LDL.64 R20, [R1+0xf60] ;  /* 0x000f600001147983 */ /* 0x020f680000100a00 */
[----:B------:R-:W5:Y:S04]  /*b850*/  LDL.64 R24, [R1+0xf50] ;  /* 0x000f500001187983 */ /* 0x000f680000100a00 */
[----:B------:R4:W5:Y:S01]  /*b860*/  LDG.E.U16 R23, [R10.64] ;  /* 0x000000060a177981 */ /* 0x000962000c1e1500 */
[----:B-1----:R-:W-:-:S03]  /*b870*/  IMAD.WIDE R6, R0, 0x2, R18 ;  /* 0x0000000200067825 */ /* 0x002fc600078e0212 */
[----:B------:R-:W5:Y:S01]  /*b880*/  LDL.64 R18, [R1+0xf48] ;  /* 0x000f480001127983 */ /* 0x000f620000100a00 */
[----:B--2---:R-:W-:-:S03]  /*b890*/  IMAD.WIDE R2, R0, 0x2, R14 ;  /* 0x0000000200027825 */ /* 0x004fc600078e020e */
[----:B------:R0:W-:Y:S04]  /*b8a0*/  STL [R1+0x150], R28 ;  /* 0x0001501c01007387 */ /* 0x0001e80000100800 */
[----:B0-----:R5:W2:Y:S01]  /*b8b0*/  LDG.E.U16 R28, [R8.64] ;  /* 0x00000006081c7981 */ /* 0x001aa2000c1e1500 */
[----:B----4-:R-:W-:-:S03]  /*b8c0*/  IMAD.WIDE R10, R0, 0x2, R16 ;  /* 0x00000002000a7825 */ /* 0x010fc600078e0210 */
[----:B------:R0:W-:Y:S04]  /*b8d0*/  STL [R1+0x14c], R29 ;  /* 0x00014c1d01007387 */ /* 0x0001e80000100800 */
[----:B------:R1:W-:Y:S04]  /*b8e0*/  STL [R1+0x148], R26 ;  /* 0x0001481a01007387 */ /* 0x0003e80000100800 */
[----:B------:R-:W4:Y:S04]  /*b8f0*/  LDL.64 R14, [R1+0xf40] ;  /* 0x000f4000010e7983 */ /* 0x000f280000100a00 */
[----:B0-----:R0:W4:Y:S04]  /*b900*/  LDG.E.U16 R29, [R6.64] ;  /* 0x00000006061d7981 */ /* 0x001128000c1e1500 */
[----:B-1----:R1:W4:Y:S04]  /*b910*/  LDG.E.U16 R26, [R4.64] ;  /* 0x00000006041a7981 */ /* 0x002328000c1e1500 */
[----:B---3--:R3:W-:Y:S01]  /*b920*/  STL [R1+0x144], R27 ;  /* 0x0001441b01007387 */ /* 0x0087e20000100800 */
[----:B-----5:R-:W-:-:S04]  /*b930*/  IMAD.WIDE R8, R0, 0x2, R20 ;  /* 0x0000000200087825 */ /* 0x020fc800078e0214 */
[C---:B-1----:R-:W-:Y:S01]  /*b940*/  IMAD.WIDE R4, R0.reuse, 0x2, R24 ;  /* 0x0000000200047825 */ /* 0x042fe200078e0218 */
[----:B---3--:R1:W3:Y:S04]  /*b950*/  LDG.E.U16 R27, [R2.64] ;  /* 0x00000006021b7981 */ /* 0x0082e8000c1e1500 */
[----:B------:R5:W-:Y:S04]  /*b960*/  STL [R1+0x140], R23 ;  /* 0x0001401701007387 */ /* 0x000be80000100800 */
[----:B------:R-:W3:Y:S04]  /*b970*/  LDL.64 R20, [R1+0xf28] ;  /* 0x000f280001147983 */ /* 0x000ee80000100a00 */
[----:B------:R4:W3:Y:S04]  /*b980*/  LDG.E.U16 R25, [R10.64] ;  /* 0x000000060a197981 */ /* 0x0008e8000c1e1500 */
[----:B-----5:R-:W5:Y:S01]  /*b990*/  LDL.64 R22, [R1+0xf38] ;  /* 0x000f380001167983 */ /* 0x020f620000100a00 */
[----:B0-----:R-:W-:-:S03]  /*b9a0*/  IMAD.WIDE R6, R0, 0x2, R12 ;  /* 0x0000000200067825 */ /* 0x001fc600078e020c */
[----:B------:R-:W5:Y:S01]  /*b9b0*/  LDL.64 R16, [R1+0xf30] ;  /* 0x000f300001107983 */ /* 0x000f620000100a00 */
[----:B-1----:R-:W-:-:S03]  /*b9c0*/  IMAD.WIDE R2, R0, 0x2, R18 ;  /* 0x0000000200027825 */ /* 0x002fc600078e0212 */
[----:B------:R-:W5:Y:S04]  /*b9d0*/  LDL.64 R12, [R1+0xf20] ;  /* 0x000f2000010c7983 */ /* 0x000f680000100a00 */
[----:B--2---:R0:W-:Y:S04]  /*b9e0*/  STL [R1+0x13c], R28 ;  /* 0x00013c1c01007387 */ /* 0x0041e80000100800 */
        /* <DEDUP_REMOVED lines=8> */
[----:B-1----:R-:W-:-:S03]  /*ba70*/  IMAD.WIDE R4, R0, 0x2, R20 ;  /* 0x0000000200047825 */ /* 0x002fc600078e0214 */
[----:B------:R4:W4:Y:S04]  /*ba80*/  LDG.E.U16 R21, [R10.64] ;  /* 0x000000060a157981 */ /* 0x000928000c1e1500 */
[----:B---3--:R1:W3:Y:S01]  /*ba90*/  LDG.E.U16 R27, [R2.64] ;  /* 0x00000006021b7981 */ /* 0x0082e2000c1e1500 */
[----:B-----5:R-:W-:-:S03]  /*baa0*/  IMAD.WIDE R8, R0, 0x2, R22 ;  /* 0x0000000200087825 */ /* 0x020fc600078e0216 */
[----:B------:R5:W-:Y:S04]  /*bab0*/  STL [R1+0x12c], R25 ;  /* 0x00012c1901007387 */ /* 0x000be80000100800 */
[----:B------:R-:W3:Y:S01]  /*bac0*/  LDL.64 R22, [R1+0xf00] ;  /* 0x000f000001167983 */ /* 0x000ee20000100a00 */
[----:B0-----:R-:W-:-:S03]  /*bad0*/  IMAD.WIDE R6, R0, 0x2, R16 ;  /* 0x0000000200067825 */ /* 0x001fc600078e0210 */
[----:B------:R-:W3:Y:S04]  /*bae0*/  LDL.64 R14, [R1+0xf08] ;  /* 0x000f0800010e7983 */ /* 0x000ee80000100a00 */
[----:B-----5:R-:W5:Y:S01]  /*baf0*/  LDL.64 R24, [R1+0xf10] ;  /* 0x000f100001187983 */ /* 0x020f620000100a00 */
        /* <DEDUP_REMOVED lines=10> */
[----:B---3--:R3:W-:Y:S04]  /*bba0*/  STL [R1+0x11c], R27 ;  /* 0x00011c1b01007387 */ /* 0x0087e80000100800 */
[----:B------:R0:W-:Y:S01]  /*bbb0*/  STL [R1+0x118], R21 ;  /* 0x0001181501007387 */ /* 0x0001e20000100800 */
[----:B-1----:R-:W-:-:S03]  /*bbc0*/  IMAD.WIDE R4, R0, 0x2, R22 ;  /* 0x0000000200047825 */ /* 0x002fc600078e0216 */
[----:B------:R-:W4:Y:S04]  /*bbd0*/  LDL.64 R18, [R1+0xee0] ;  /* 0x000ee00001127983 */ /* 0x000f280000100a00 */
[----:B---3--:R1:W3:Y:S01]  /*bbe0*/  LDG.E.U16 R27, [R2.64] ;  /* 0x00000006021b7981 */ /* 0x0082e2000c1e1500 */
[----:B-----5:R-:W-:-:S03]  /*bbf0*/  IMAD.WIDE R8, R0, 0x2, R24 ;  /* 0x0000000200087825 */ /* 0x020fc600078e0218 */
[----:B------:R4:W5:Y:S04]  /*bc00*/  LDG.E.U16 R23, [R10.64] ;  /* 0x000000060a177981 */ /* 0x000968000c1e1500 */
[----:B------:R-:W5:Y:S01]  /*bc10*/  LDL.64 R24, [R1+0xed8] ;  /* 0x000ed80001187983 */ /* 0x000f620000100a00 */
[----:B0-----:R-:W-:-:S03]  /*bc20*/  IMAD.WIDE R6, R0, 0x2, R14 ;  /* 0x0000000200067825 */ /* 0x001fc600078e020e */
[----:B------:R-:W5:Y:S01]  /*bc30*/  LDL.64 R20, [R1+0xee8] ;  /* 0x000ee80001147983 */ /* 0x000f620000100a00 */
[----:B-1----:R-:W-:-:S03]  /*bc40*/  IMAD.WIDE R2, R0, 0x2, R16 ;  /* 0x0000000200027825 */ /* 0x002fc600078e0210 */
[----:B------:R-:W5:Y:S04]  /*bc50*/  LDL.64 R14, [R1+0xed0] ;  /* 0x000ed000010e7983 */ /* 0x000f680000100a00 */
[----:B--2---:R0:W-:Y:S04]  /*bc60*/  STL [R1+0x114], R28 ;  /* 0x0001141c01007387 */ /* 0x0041e80000100800 */
[----:B0-----:R0:W5:Y:S01]  /*bc70*/  LDG.E.U16 R28, [R8.64] ;  /* 0x00000006081c7981 */ /* 0x001162000c1e1500 */
[----:B----4-:R-:W-:-:S03]  /*bc80*/  IMAD.WIDE R10, R0, 0x2, R12 ;  /* 0x00000002000a7825 */ /* 0x010fc600078e020c */
[----:B------:R1:W-:Y:S04]  /*bc90*/  STL [R1+0x110], R29 ;  /* 0x0001101d01007387 */ /* 0x0003e80000100800 */
[----:B------:R4:W-:Y:S04]  /*bca0*/  STL [R1+0x10c], R26 ;  /* 0x00010c1a01007387 */ /* 0x0009e80000100800 */
[----:B------:R-:W2:Y:S04]  /*bcb0*/  LDL.64 R16, [R1+0xec8] ;  /* 0x000ec80001107983 */ /* 0x000ea80000100a00 */
[----:B-1----:R1:W2:Y:S04]  /*bcc0*/  LDG.E.U16 R29, [R6.64] ;  /* 0x00000006061d7981 */ /* 0x0022a8000c1e1500 */
[----:B----4-:R4:W2:Y:S04]  /*bcd0*/  LDG.E.U16 R26, [R4.64] ;  /* 0x00000006041a7981 */ /* 0x0108a8000c1e1500 */
[----:B---3--:R3:W-:Y:S04]  /*bce0*/  STL [R1+0x108], R27 ;  /* 0x0001081b01007387 */ /* 0x0087e80000100800 */
[----:B-----5:R5:W-:Y:S01]  /*bcf0*/  STL [R1+0x104], R23 ;  /* 0x0001041701007387 */ /* 0x020be20000100800 */
[----:B----4-:R-:W-:-:S03]  /*bd00*/  IMAD.WIDE R4, R0, 0x2, R24 ;  /* 0x0000000200047825 */ /* 0x010fc600078e0218 */
[----:B------:R-:W4:Y:S04]  /*bd10*/  LDL.64 R12, [R1+0xeb8] ;  /* 0x000eb800010c7983 */ /* 0x000f280000100a00 */
[----:B---3--:R3:W4:Y:S01]  /*bd20*/  LDG.E.U16 R27, [R2.64] ;  /* 0x00000006021b7981 */ /* 0x008722000c1e1500 */
[----:B-1----:R-:W-:-:S03]  /*bd30*/  IMAD.WIDE R6, R0, 0x2, R18 ;  /* 0x0000000200067825 */ /* 0x002fc600078e0212 */
[----:B-----5:R-:W5:Y:S04]  /*bd40*/  LDL.64 R22, [R1+0xec0] ;  /* 0x000ec00001167983 */ /* 0x020f680000100a00 */
[----:B------:R1:W5:Y:S04]  /*bd50*/  LDG.E.U16 R25, [R10.64] ;  /* 0x000000060a197981 */ /* 0x000368000c1e1500 */
[----:B------:R-:W5:Y:S01]  /*bd60*/  LDL.64 R18, [R1+0xea8] ;  /* 0x000ea80001127983 */ /* 0x000f620000100a00 */
[----:B0-----:R-:W-:-:S03]  /*bd70*/  IMAD.WIDE R8, R0, 0x2, R20 ;  /* 0x0000000200087825 */ /* 0x001fc600078e0214 */
[----:B------:R-:W5:Y:S01]  /*bd80*/  LDL.64 R20, [R1+0xeb0] ;  /* 0x000eb00001147983 */ /* 0x000f620000100a00 */
[----:B---3--:R-:W-:-:S03]  /*bd90*/  IMAD.WIDE R2, R0, 0x2, R14 ;  /* 0x0000000200027825 */ /* 0x008fc600078e020e */
[----:B------:R0:W-:Y:S04]  /*bda0*/  STL [R1+0x100], R28 ;  /* 0x0001001c01007387 */ /* 0x0001e80000100800 */
[----:B0-----:R5:W5:Y:S04]  /*bdb0*/  LDG.E.U16 R28, [R8.64] ;  /* 0x00000006081c7981 */ /* 0x001b68000c1e1500 */
[----:B--2---:R0:W-:Y:S04]  /*bdc0*/  STL [R1+0xfc], R29 ;  /* 0x0000fc1d01007387 */ /* 0x0041e80000100800 */
[----:B------:R2:W-:Y:S01]  /*bdd0*/  STL [R1+0xf8], R26 ;  /* 0x0000f81a01007387 */ /* 0x0005e20000100800 */
[----:B-1----:R-:W-:-:S03]  /*bde0*/  IMAD.WIDE R10, R0, 0x2, R16 ;  /* 0x00000002000a7825 */ /* 0x002fc600078e0210 */
[----:B------:R-:W3:Y:S04]  /*bdf0*/  LDL.64 R14, [R1+0xea0] ;  /* 0x000ea000010e7983 */ /* 0x000ee80000100a00 */
[----:B0-----:R0:W3:Y:S04]  /*be00*/  LDG.E.U16 R29, [R6.64] ;  /* 0x00000006061d7981 */ /* 0x0010e8000c1e1500 */
[----:B--2---:R1:W2:Y:S04]  /*be10*/  LDG.E.U16 R26, [R4.64] ;  /* 0x00000006041a7981 */ /* 0x0042a8000c1e1500 */
[----:B----4-:R4:W-:Y:S01]  /*be20*/  STL [R1+0xf4], R27 ;  /* 0x0000f41b01007387 */ /* 0x0109e20000100800 */
[----:B-----5:R-:W-:-:S03]  /*be30*/  IMAD.WIDE R8, R0, 0x2, R22 ;  /* 0x0000000200087825 */ /* 0x020fc600078e0216 */
[----:B------:R5:W-:Y:S04]  /*be40*/  STL [R1+0xf0], R25 ;  /* 0x0000f01901007387 */ /* 0x000be80000100800 */
[----:B----4-:R4:W2:Y:S04]  /*be50*/  LDG.E.U16 R27, [R2.64] ;  /* 0x00000006021b7981 */ /* 0x0108a8000c1e1500 */
[----:B------:R-:W2:Y:S04]  /*be60*/  LDL.64 R22, [R1+0xe88] ;  /* 0x000e880001167983 */ /* 0x000ea80000100a00 */
[----:B------:R-:W2:Y:S01]  /*be70*/  LDL.64 R16, [R1+0xe90] ;  /* 0x000e900001107983 */ /* 0x000ea20000100a00 */
[----:B----4-:R-:W-:-:S03]  /*be80*/  IMAD.WIDE R2, R0, 0x2, R18 ;  /* 0x0000000200027825 */ /* 0x010fc600078e0212 */
[----:B------:R3:W4:Y:S04]  /*be90*/  LDG.E.U16 R19, [R10.64] ;  /* 0x000000060a137981 */ /* 0x000728000c1e1500 */
[----:B-----5:R-:W5:Y:S01]  /*bea0*/  LDL.64 R24, [R1+0xe98] ;  /* 0x000e980001187983 */ /* 0x020f620000100a00 */
[----:B0-----:R-:W-:-:S03]  /*beb0*/  IMAD.WIDE R6, R0, 0x2, R12 ;  /* 0x0000000200067825 */ /* 0x001fc600078e020c */
[----:B------:R-:W5:Y:S01]  /*bec0*/  LDL.64 R12, [R1+0xe80] ;  /* 0x000e8000010c7983 */ /* 0x000f620000100a00 */
[----:B-1----:R-:W-:-:S03]  /*bed0*/  IMAD.WIDE R4, R0, 0x2, R20 ;  /* 0x0000000200047825 */ /* 0x002fc600078e0214 */
[----:B------:R0:W-:Y:S04]  /*bee0*/  STL [R1+0xec], R28 ;  /* 0x0000ec1c01007387 */ /* 0x0001e80000100800 */
[----:B0-----:R5:W5:Y:S01]  /*bef0*/  LDG.E.U16 R28, [R8.64] ;  /* 0x00000006081c7981 */ /* 0x001b62000c1e1500 */
[----:B---3--:R-:W-:-:S03]  /*bf00*/  IMAD.WIDE R10, R0, 0x2, R14 ;  /* 0x00000002000a7825 */ /* 0x008fc600078e020e */
[----:B------:R0:W-:Y:S04]  /*bf10*/  STL [R1+0xe8], R29 ;  /* 0x0000e81d01007387 */ /* 0x0001e80000100800 */
[----:B--2---:R1:W-:Y:S04]  /*bf20*/  STL [R1+0xe4], R26 ;  /* 0x0000e41a01007387 */ /* 0x0043e80000100800 */
[----:B------:R-:W2:Y:S04]  /*bf30*/  LDL.64 R20, [R1+0xe78] ;  /* 0x000e780001147983 */ /* 0x000ea80000100a00 */
[----:B0-----:R0:W3:Y:S04]  /*bf40*/  LDG.E.U16 R29, [R6.64] ;  /* 0x00000006061d7981 */ /* 0x0010e8000c1e1500 */
[----:B-1----:R1:W2:Y:S04]  /*bf50*/  LDG.E.U16 R26, [R4.64] ;  /* 0x00000006041a7981 */ /* 0x0022a8000c1e1500 */
[----:B------:R0:W-:Y:S01]  /*bf60*/  STL [R1+0xe0], R27 ;  /* 0x0000e01b01007387 */ /* 0x0001e20000100800 */
[----:B-1----:R-:W-:-:S03]  /*bf70*/  IMAD.WIDE R4, R0, 0x2, R22 ;  /* 0x0000000200047825 */ /* 0x002fc600078e0216 */
[----:B------:R2:W2:Y:S04]  /*bf80*/  LDG.E.U16 R23, [R10.64] ;  /* 0x000000060a177981 */ /* 0x0004a8000c1e1500 */
[----:B0-----:R0:W2:Y:S01]  /*bf90*/  LDG.E.U16 R27, [R2.64] ;  /* 0x00000006021b7981 */ /* 0x0010a2000c1e1500 */
[----:B------:R-:W-:-:S03]  /*bfa0*/  IMAD.WIDE R6, R0, 0x2, R16 ;  /* 0x0000000200067825 */ /* 0x000fc600078e0210 */
[----:B----4-:R1:W-:Y:S04]  /*bfb0*/  STL [R1+0xdc], R19 ;  /* 0x0000dc1301007387 */ /* 0x0103e80000100800 */
[----:B------:R-:W4:Y:S01]  /*bfc0*/  LDL.64 R14, [R1+0xe68] ;  /* 0x000e6800010e7983 */ /* 0x000f220000100a00 */
[----:B-----5:R-:W-:-:S03]  /*bfd0*/  IMAD.WIDE R8, R0, 0x2, R24 ;  /* 0x0000000200087825 */ /* 0x020fc600078e0218 */
[----:B------:R-:W5:Y:S04]  /*bfe0*/  LDL.64 R16, [R1+0xe58] ;  /* 0x000e580001107983 */ /* 0x000f680000100a00 */
[----:B-1----:R-:W5:Y:S04]  /*bff0*/  LDL.64 R18, [R1+0xe70] ;  /* 0x000e700001127983 */ /* 0x002f680000100a00 */
[----:B------:R-:W5:Y:S01]  /*c000*/  LDL.64 R24, [R1+0xe60] ;  /* 0x000e600001187983 */ /* 0x000f620000100a00 */
[----:B0-----:R-:W-:-:S03]  /*c010*/  IMAD.WIDE R2, R0, 0x2, R12 ;  /* 0x0000000200027825 */ /* 0x001fc600078e020c */
[----:B------:R0:W-:Y:S04]  /*c020*/  STL [R1+0xd8], R28 ;  /* 0x0000d81c01007387 */ /* 0x0001e80000100800 */
[----:B0-----:R5:W5:Y:S04]  /*c030*/  LDG.E.U16 R28, [R8.64] ;  /* 0x00000006081c7981 */ /* 0x001b68000c1e1500 */
[----:B---3--:R0:W-:Y:S04]  /*c040*/  STL [R1+0xd4], R29 ;  /* 0x0000d41d01007387 */ /* 0x0081e80000100800 */
[----:B------:R-:W3:Y:S01]  /*c050*/  LDL.64 R12, [R1+0xe50] ;  /* 0x000e5000010c7983 */ /* 0x000ee20000100a00 */
[----:B--2---:R-:W-:-:S03]  /*c060*/  IMAD.WIDE R10, R0, 0x2, R20 ;  /* 0x00000002000a7825 */ /* 0x004fc600078e0214 */
[----:B------:R1:W-:Y:S04]  /*c070*/  STL [R1+0xd0], R26 ;  /* 0x0000d01a01007387 */ /* 0x0003e80000100800 */
[----:B0-----:R4:W2:Y:S04]  /*c080*/  LDG.E.U16 R29, [R6.64] ;  /* 0x00000006061d7981 */ /* 0x0018a8000c1e1500 */
[----:B-1----:R0:W2:Y:S04]  /*c090*/  LDG.E.U16 R26, [R4.64] ;  /* 0x00000006041a7981 */ /* 0x0020a8000c1e1500 */
[----:B------:R1:W-:Y:S04]  /*c0a0*/  STL [R1+0xcc], R27 ;  /* 0x0000cc1b01007387 */ /* 0x0003e80000100800 */
[----:B------:R0:W-:Y:S04]  /*c0b0*/  STL [R1+0xc8], R23 ;  /* 0x0000c81701007387 */ /* 0x0001e80000100800 */
[----:B------:R-:W2:Y:S01]  /*c0c0*/  LDL.64 R20, [R1+0xe40] ;  /* 0x000e400001147983 */ /* 0x000ea20000100a00 */
[----:B----4-:R-:W-:-:S03]  /*c0d0*/  IMAD.WIDE R6, R0, 0x2, R14 ;  /* 0x0000000200067825 */ /* 0x010fc600078e020e */
[----:B-1----:R1:W4:Y:S04]  /*c0e0*/  LDG.E.U16 R27, [R2.64] ;  /* 0x00000006021b7981 */ /* 0x002328000c1e1500 */
[----:B0-----:R-:W4:Y:S01]  /*c0f0*/  LDL.64 R22, [R1+0xe48] ;  /* 0x000e480001167983 */ /* 0x001f220000100a00 */
[----:B-----5:R-:W-:-:S03]  /*c100*/  IMAD.WIDE R8, R0, 0x2, R18 ;  /* 0x0000000200087825 */ /* 0x020fc600078e0212 */
[----:B------:R-:W5:Y:S01]  /*c110*/  LDL.64 R14, [R1+0xe30] ;  /* 0x000e3000010e7983 */ /* 0x000f620000100a00 */
[----:B-1----:R-:W-:-:S03]  /*c120*/  IMAD.WIDE R2, R0, 0x2, R16 ;  /* 0x0000000200027825 */ /* 0x002fc600078e0210 */
[----:B------:R3:W5:Y:S01]  /*c130*/  LDG.E.U16 R17, [R10.64] ;  /* 0x000000060a117981 */ /* 0x000762000c1e1500 */
[----:B------:R-:W-:-:S03]  /*c140*/  IMAD.WIDE R4, R0, 0x2, R24 ;  /* 0x0000000200047825 */ /* 0x000fc600078e0218 */
[----:B------:R0:W5:Y:S04]  /*c150*/  LDG.E.U16 R25, [R6.64] ;  /* 0x0000000606197981 */ /* 0x000168000c1e1500 */
[----:B------:R1:W5:Y:S04]  /*c160*/  LDG.E.U16 R24, [R8.64] ;  /* 0x0000000608187981 */ /* 0x000368000c1e1500 */
[----:B------:R-:W5:Y:S04]  /*c170*/  LDL.64 R18, [R1+0xe38] ;  /* 0x000e380001127983 */ /* 0x000f680000100a00 */
[----:B------:R0:W-:Y:S04]  /*c180*/  STL [R1+0xc4], R28 ;  /* 0x0000c41c01007387 */ /* 0x0001e80000100800 */
[----:B0-----:R0:W5:Y:S01]  /*c190*/  LDG.E.U16 R28, [R4.64] ;  /* 0x00000006041c7981 */ /* 0x001162000c1e1500 */
[----:B---3--:R-:W-:-:S06]  /*c1a0*/  IMAD.WIDE R10, R0, 0x2, R12 ;  /* 0x00000002000a7825 */ /* 0x008fcc00078e020c */
[----:B------:R-:W3:Y:S04]  /*c1b0*/  LDG.E.U16 R11, [R10.64] ;  /* 0x000000060a0b7981 */ /* 0x000ee8000c1e1500 */
[----:B--2---:R2:W-:Y:S04]  /*c1c0*/  STL [R1+0xc0], R29 ;  /* 0x0000c01d01007387 */ /* 0x0045e80000100800 */
[----:B--2---:R2:W3:Y:S01]  /*c1d0*/  LDG.E.U16 R29, [R2.64] ;  /* 0x00000006021d7981 */ /* 0x0044e2000c1e1500 */
[----:B------:R-:W-:-:S03]  /*c1e0*/  IMAD.WIDE R6, R0, 0x2, R20 ;  /* 0x0000000200067825 */ /* 0x000fc600078e0214 */
[----:B----4-:R-:W-:Y:S01]  /*c1f0*/  STL [R1+0xb8], R27 ;  /* 0x0000b81b01007387 */ /* 0x010fe20000100800 */
[----:B-1----:R-:W-:-:S03]  /*c200*/  IMAD.WIDE R8, R0, 0x2, R22 ;  /* 0x0000000200087825 */ /* 0x002fc600078e0216 */
[----:B------:R1:W-:Y:S04]  /*c210*/  STL [R1+0xbc], R26 ;  /* 0x0000bc1a01007387 */ /* 0x0003e80000100800 */
[----:B------:R-:W4:Y:S04]  /*c220*/  LDG.E.U16 R7, [R6.64] ;  /* 0x0000000606077981 */ /* 0x000f28000c1e1500 */
[----:B------:R-:W4:Y:S04]  /*c230*/  LDG.E.U16 R9, [R8.64] ;  /* 0x0000000608097981 */ /* 0x000f28000c1e1500 */
[----:B-1----:R-:W4:Y:S04]  /*c240*/  LDL.64 R26, [R1+0xe28] ;  /* 0x000e2800011a7983 */ /* 0x002f280000100a00 */
[----:B-----5:R1:W-:Y:S04]  /*c250*/  STL [R1+0xb4], R17 ;  /* 0x0000b41101007387 */ /* 0x0203e80000100800 */
[----:B------:R-:W5:Y:S04]  /*c260*/  LDL.64 R12, [R1+0xe18] ;  /* 0x000e1800010c7983 */ /* 0x000f680000100a00 */
[----:B-1----:R-:W5:Y:S04]  /*c270*/  LDL.64 R16, [R1+0xe20] ;  /* 0x000e200001107983 */ /* 0x002f680000100a00 */
[----:B------:R-:W-:Y:S04]  /*c280*/  STL [R1+0xac], R25 ;  /* 0x0000ac1901007387 */ /* 0x000fe80000100800 */
[----:B------:R1:W-:Y:S04]  /*c290*/  STL [R1+0xb0], R24 ;  /* 0x0000b01801007387 */ /* 0x0003e80000100800 */
[----:B------:R-:W5:Y:S04]  /*c2a0*/  LDL.64 R22, [R1+0xe08] ;  /* 0x000e080001167983 */ /* 0x000f680000100a00 */
[----:B------:R-:W5:Y:S04]  /*c2b0*/  LDL.64 R20, [R1+0xe00] ;  /* 0x000e000001147983 */ /* 0x000f680000100a00 */
[----:B-1----:R-:W5:Y:S01]  /*c2c0*/  LDL.64 R24, [R1+0xe10] ;  /* 0x000e100001187983 */ /* 0x002f620000100a00 */
[----:B--2---:R-:W-:-:S03]  /*c2d0*/  IMAD.WIDE R2, R0, 0x2, R14 ;  /* 0x0000000200027825 */ /* 0x004fc600078e020e */
[----:B------:R-:W5:Y:S01]  /*c2e0*/  LDL.64 R14, [R1+0xdf8] ;  /* 0x000df800010e7983 */ /* 0x000f620000100a00 */
[----:B0-----:R-:W-:-:S03]  /*c2f0*/  IMAD.WIDE R4, R0, 0x2, R18 ;  /* 0x0000000200047825 */ /* 0x001fc600078e0212 */
[----:B------:R0:W-:Y:S04]  /*c300*/  STL [R1+0xa8], R28 ;  /* 0x0000a81c01007387 */ /* 0x0001e80000100800 */
[----:B------:R-:W5:Y:S04]  /*c310*/  LDL.64 R18, [R1+0xdf0] ;  /* 0x000df00001127983 */ /* 0x000f680000100a00 */
[----:B0-----:R0:W5:Y:S04]  /*c320*/  LDG.E.U16 R28, [R4.64] ;  /* 0x00000006041c7981 */ /* 0x001168000c1e1500 */
[----:B---3--:R1:W-:Y:S04]  /*c330*/  STL [R1+0xa4], R29 ;  /* 0x0000a41d01007387 */ /* 0x0083e80000100800 */
[----:B------:R3:W-:Y:S04]  /*c340*/  STL [R1+0xa0], R11 ;  /* 0x0000a00b01007387 */ /* 0x0007e80000100800 */
[----:B-1----:R1:W2:Y:S04]  /*c350*/  LDG.E.U16 R29, [R2.64] ;  /* 0x00000006021d7981 */ /* 0x0022a8000c1e1500 */
[----:B----4-:R-:W-:Y:S01]  /*c360*/  STL [R1+0x9c], R9 ;  /* 0x00009c0901007387 */ /* 0x010fe20000100800 */
[----:B---3--:R-:W-:-:S03]  /*c370*/  IMAD.WIDE R10, R0, 0x2, R26 ;  /* 0x00000002000a7825 */ /* 0x008fc600078e021a */
[----:B------:R5:W-:Y:S02]  /*c380*/  STL [R1+0x98], R7 ;  /* 0x0000980701007387 */ /* 0x000be40000100800 */
[C---:B-----5:R-:W-:Y:S02]  /*c390*/  IMAD.WIDE R6, R0.reuse, 0x2, R12 ;  /* 0x0000000200067825 */ /* 0x060fe400078e020c */
[----:B------:R-:W3:Y:S02]  /*c3a0*/  LDL.64 R12, [R1+0xde0] ;  /* 0x000de000010c7983 */ /* 0x000ee40000100a00 */
[C---:B------:R-:W-:Y:S02]  /*c3b0*/  IMAD.WIDE R8, R0.reuse, 0x2, R16 ;  /* 0x0000000200087825 */ /* 0x040fe400078e0210 */
[----:B------:R-:W4:Y:S02]  /*c3c0*/  LDL.64 R16, [R1+0xde8] ;  /* 0x000de80001107983 */ /* 0x000f240000100a00 */
[----:B-1----:R-:W-:-:S02]  /*c3d0*/  IMAD.WIDE R2, R0, 0x2, R22 ;  /* 0x0000000200027825 */ /* 0x002fc400078e0216 */
[----:B------:R1:W5:Y:S04]  /*c3e0*/  LDG.E.U16 R23, [R6.64] ;  /* 0x0000000606177981 */ /* 0x000368000c1e1500 */
[----:B------:R1:W3:Y:S01]  /*c3f0*/  LDG.E.U16 R22, [R8.64] ;  /* 0x0000000608167981 */ /* 0x0002e2000c1e1500 */
[----:B0-----:R-:W-:-:S03]  /*c400*/  IMAD.WIDE R4, R0, 0x2, R24 ;  /* 0x0000000200047825 */ /* 0x001fc600078e0218 */
[----:B------:R0:W3:Y:S04]  /*c410*/  LDG.E.U16 R25, [R10.64] ;  /* 0x000000060a197981 */ /* 0x0000e8000c1e1500 */
[----:B------:R-:W4:Y:S04]  /*c420*/  LDG.E.U16 R5, [R4.64] ;  /* 0x0000000604057981 */ /* 0x000f28000c1e1500 */
[----:B------:R-:W4:Y:S01]  /*c430*/  LDG.E.U16 R3, [R2.64] ;  /* 0x0000000602037981 */ /* 0x000f22000c1e1500 */
[----:B0-----:R-:W-:-:S04]  /*c440*/  IMAD.WIDE R10, R0, 0x2, R20 ;  /* 0x00000002000a7825 */ /* 0x001fc800078e0214 */
[C---:B-1----:R-:W-:Y:S02]  /*c450*/  IMAD.WIDE R8, R0.reuse, 0x2, R14 ;  /* 0x0000000200087825 */ /* 0x042fe400078e020e */
[----:B------:R-:W4:Y:S04]  /*c460*/  LDG.E.U16 R11, [R10.64] ;  /* 0x000000060a0b7981 */ /* 0x000f28000c1e1500 */
[----:B------:R-:W4:Y:S01]  /*c470*/  LDL.64 R14, [R1+0xdd8] ;  /* 0x000dd800010e7983 */ /* 0x000f220000100a00 */
[----:B------:R-:W-:-:S03]  /*c480*/  IMAD.WIDE R6, R0, 0x2, R18 ;  /* 0x0000000200067825 */ /* 0x000fc600078e0212 */
[----:B------:R-:W4:Y:S04]  /*c490*/  LDG.E.U16 R9, [R8.64] ;  /* 0x0000000608097981 */ /* 0x000f28000c1e1500 */
[----:B------:R-:W4:Y:S04]  /*c4a0*/  LDG.E.U16 R7, [R6.64] ;  /* 0x0000000606077981 */ /* 0x000f28000c1e1500 */
[----:B--2---:R-:W-:Y:S04]  /*c4b0*/  STL [R1+0x90], R29 ;  /* 0x0000901d01007387 */ /* 0x004fe80000100800 */
[----:B------:R0:W-:Y:S04]  /*c4c0*/  STL [R1+0x94], R28 ;  /* 0x0000941c01007387 */ /* 0x0001e80000100800 */
[----:B------:R-:W2:Y:S04]  /*c4d0*/  LDL.64 R26, [R1+0xdc8] ;  /* 0x000dc800011a7983 */ /* 0x000ea80000100a00 */
[----:B0-----:R-:W2:Y:S04]  /*c4e0*/  LDL.64 R28, [R1+0xdd0] ;  /* 0x000dd000011c7983 */ /* 0x001ea80000100a00 */
[----:B---3--:R0:W-:Y:S04]  /*c4f0*/  STL [R1+0x8c], R25 ;  /* 0x00008c1901007387 */ /* 0x0081e80000100800 */
[----:B0-----:R-:W3:Y:S04]  /*c500*/  LDL.64 R24, [R1+0xdc0] ;  /* 0x000dc00001187983 */ /* 0x001ee80000100a00 */
[----:B-----5:R-:W-:Y:S04]  /*c510*/  STL [R1+0x84], R23 ;  /* 0x0000841701007387 */ /* 0x020fe80000100800 */
[----:B------:R0:W-:Y:S04]  /*c520*/  STL [R1+0x88], R22 ;  /* 0x0000881601007387 */ /* 0x0001e80000100800 */
[----:B0-----:R-:W5:Y:S04]  /*c530*/  LDL.64 R22, [R1+0xdb8] ;  /* 0x000db80001167983 */ /* 0x001f680000100a00 */
[----:B----4-:R0:W-:Y:S04]  /*c540*/  STL [R1+0x80], R5 ;  /* 0x0000800501007387 */ /* 0x0101e80000100800 */
[----:B------:R1:W-:Y:S04]  /*c550*/  STL [R1+0x7c], R3 ;  /* 0x00007c0301007387 */ /* 0x0003e80000100800 */
[----:B------:R-:W4:Y:S01]  /*c560*/  LDL.64 R18, [R1+0xd88] ;  /* 0x000d880001127983 */ /* 0x000f220000100a00 */
[----:B0-----:R-:W-:-:S03]  /*c570*/  IMAD.WIDE R4, R0, 0x2, R16 ;  /* 0x0000000200047825 */ /* 0x001fc600078e0210 */
[----:B------:R-:W3:Y:S01]  /*c580*/  LDL.64 R20, [R1+0xd08] ;  /* 0x000d080001147983 */ /* 0x000ee20000100a00 */
[----:B-1----:R-:W-:-:S03]  /*c590*/  IMAD.WIDE R2, R0, 0x2, R12 ;  /* 0x0000000200027825 */ /* 0x002fc600078e020c */
[----:B------:R-:W3:Y:S04]  /*c5a0*/  LDG.E.U16 R5, [R4.64] ;  /* 0x0000000604057981 */ /* 0x000ee8000c1e1500 */
[----:B------:R-:W4:Y:S04]  /*c5b0*/  LDG.E.U16 R3, [R2.64] ;  /* 0x0000000602037981 */ /* 0x000f28000c1e1500 */
[----:B------:R-:W5:Y:S04]  /*c5c0*/  LDL.64 R12, [R1+0xd48] ;  /* 0x000d4800010c7983 */ /* 0x000f680000100a00 */
[----:B------:R-:W5:Y:S04]  /*c5d0*/  LDL.64 R16, [R1+0xcc8] ;  /* 0x000cc80001107983 */ /* 0x000f680000100a00 */
[----:B------:R0:W-:Y:S02]  /*c5e0*/  STL [R1+0x78], R11 ;  /* 0x0000780b01007387 */ /* 0x0001e40000100800 */
[----:B0-----:R-:W-:-:S02]  /*c5f0*/  IMAD.WIDE R10, R0, 0x2, R14 ;  /* 0x00000002000a7825 */ /* 0x001fc400078e020e */
[----:B------:R-:W5:Y:S04]  /*c600*/  LDL.64 R14, [R1+0xc88] ;  /* 0x000c8800010e7983 */ /* 0x000f680000100a00 */
[----:B------:R-:W-:Y:S04]  /*c610*/  STL [R1+0x74], R9 ;  /* 0x0000740901007387 */ /* 0x000fe80000100800 */
[----:B------:R2:W-:Y:S02]  /*c620*/  STL [R1+0x70], R7 ;  /* 0x0000700701007387 */ /* 0x0005e40000100800 */
[----:B--2---:R-:W-:-:S04]  /*c630*/  IMAD.WIDE R6, R0, 0x2, R26 ;  /* 0x0000000200067825 */ /* 0x004fc800078e021a */
[C---:B------:R-:W-:Y:S02]  /*c640*/  IMAD.WIDE R8, R0.reuse, 0x2, R28 ;  /* 0x0000000200087825 */ /* 0x040fe400078e021c */
[----:B------:R0:W2:Y:S04]  /*c650*/  LDG.E.U16 R29, [R6.64] ;  /* 0x00000006061d7981 */ /* 0x0000a8000c1e1500 */
[----:B------:R1:W2:Y:S04]  /*c660*/  LDG.E.U16 R28, [R8.64] ;  /* 0x00000006081c7981 */ /* 0x0002a8000c1e1500 */
[----:B---3--:R3:W-:Y:S04]  /*c670*/  STL [R1+0x6c], R5 ;  /* 0x00006c0501007387 */ /* 0x0087e80000100800 */
[----:B----4-:R5:W-:Y:S01]  /*c680*/  STL [R1+0x68], R3 ;  /* 0x0000680301007387 */ /* 0x010be20000100800 */
[----:B0-----:R-:W-:-:S03]  /*c690*/  IMAD.WIDE R6, R0, 0x2, R20 ;  /* 0x0000000200067825 */ /* 0x001fc600078e0214 */
[----:B------:R-:W4:Y:S01]  /*c6a0*/  LDL.64 R26, [R1+0xcc0] ;  /* 0x000cc000011a7983 */ /* 0x000f220000100a00 */
[----:B---3--:R-:W-:-:S03]  /*c6b0*/  IMAD.WIDE R4, R0, 0x2, R24 ;  /* 0x0000000200047825 */ /* 0x008fc600078e0218 */
[----:B------:R0:W3:Y:S01]  /*c6c0*/  LDG.E.U16 R25, [R10.64] ;  /* 0x000000060a197981 */ /* 0x0000e2000c1e1500 */
[----:B-----5:R-:W-:-:S03]  /*c6d0*/  IMAD.WIDE R2, R0, 0x2, R22 ;  /* 0x0000000200027825 */ /* 0x020fc600078e0216 */
[----:B------:R5:W2:Y:S04]  /*c6e0*/  LDG.E.U16 R22, [R4.64] ;  /* 0x0000000604167981 */ /* 0x000aa8000c1e1500 */
[----:B------:R0:W2:Y:S04]  /*c6f0*/  LDG.E.U16 R23, [R2.64] ;  /* 0x0000000602177981 */ /* 0x0000a8000c1e1500 */
[----:B------:R1:W2:Y:S01]  /*c700*/  LDG.E.U16 R6, [R6.64] ;  /* 0x0000000606067981 */ /* 0x0002a2000c1e1500 */
[----:B0-----:R-:W-:-:S05]  /*c710*/  IMAD.WIDE R2, R0, 0x2, R14 ;  /* 0x0000000200027825 */ /* 0x001fca00078e020e */
[----:B-1----:R-:W4:Y:S01]  /*c720*/  LDG.E.U16 R7, [R2.64] ;  /* 0x0000000602077981 */ /* 0x002f22000c1e1500 */
[----:B------:R-:W-:-:S03]  /*c730*/  IMAD.WIDE R10, R0, 0x2, R18 ;  /* 0x00000002000a7825 */ /* 0x000fc600078e0212 */
[----:B------:R-:W4:Y:S01]  /*c740*/  LDL.64 R18, [R1+0xd40] ;  /* 0x000d400001127983 */ /* 0x000f220000100a00 */
[----:B------:R-:W-:-:S03]  /*c750*/  IMAD.WIDE R8, R0, 0x2, R12 ;  /* 0x0000000200087825 */ /* 0x000fc600078e020c */
[----:B------:R-:W4:Y:S01]  /*c760*/  LDL.64 R12, [R1+0xd80] ;  /* 0x000d8000010c7983 */ /* 0x000f220000100a00 */
[----:B-----5:R-:W-:-:S03]  /*c770*/  IMAD.WIDE R4, R0, 0x2, R16 ;  /* 0x0000000200047825 */ /* 0x020fc600078e0210 */
[----:B------:R-:W5:Y:S04]  /*c780*/  LDL.64 R16, [R1+0xd00] ;  /* 0x000d000001107983 */ /* 0x000f680000100a00 */
[----:B------:R0:W4:Y:S04]  /*c790*/  LDG.E.U16 R0, [R4.64] ;  /* 0x0000000604007981 */ /* 0x000128000c1e1500 */
[----:B---3--:R1:W-:Y:S04]  /*c7a0*/  STL [R1+0x64], R25 ;  /* 0x0000641901007387 */ /* 0x0083e80000100800 */
[----:B-1----:R-:W3:Y:S04]  /*c7b0*/  LDL.64 R24, [R1+0xc80] ;  /* 0x000c800001187983 */ /* 0x002ee80000100a00 */
[----:B--2---:R1:W-:Y:S04]  /*c7c0*/  STL [R1+0x60], R28 ;  /* 0x0000601c01007387 */ /* 0x0043e80000100800 */
[----:B------:R-:W-:Y:S04]  /*c7d0*/  STL [R1+0x5c], R29 ;  /* 0x00005c1d01007387 */ /* 0x000fe80000100800 */
[----:B------:R-:W-:Y:S04]  /*c7e0*/  STL [R1+0x54], R23 ;  /* 0x0000541701007387 */ /* 0x000fe80000100800 */
[----:B------:R2:W-:Y:S04]  /*c7f0*/  STL [R1+0x58], R22 ;  /* 0x0000581601007387 */ /* 0x0005e80000100800 */
[----:B------:R-:W3:Y:S04]  /*c800*/  LDL.64 R14, [R1+0xd38] ;  /* 0x000d3800010e7983 */ /* 0x000ee80000100a00 */
[----:B-1----:R1:W3:Y:S04]  /*c810*/  LDG.E.U16 R28, [R10.64] ;  /* 0x000000060a1c7981 */ /* 0x0022e8000c1e1500 */
[----:B--2---:R-:W2:Y:S04]  /*c820*/  LDL.64 R22, [R1+0xd78] ;  /* 0x000d780001167983 */ /* 0x004ea80000100a00 */
[----:B----4-:R4:W-:Y:S04]  /*c830*/  STL [R1+0x3a48], R7 ;  /* 0x003a480701007387 */ /* 0x0109e80000100800 */
[----:B------:R5:W2:Y:S04]  /*c840*/  LDG.E.U16 R29, [R8.64] ;  /* 0x00000006081d7981 */ /* 0x000aa8000c1e1500 */
[----:B------:R-:W2:Y:S04]  /*c850*/  LDL.64 R20, [R1+0xcf8] ;  /* 0x000cf80001147983 */ /* 0x000ea80000100a00 */
[----:B----4-:R-:W0:Y:S02]  /*c860*/  LDL R7, [R1+0x2e4] ;  /* 0x0002e40001077983 */ /* 0x010e240000100800 */
[----:B0-----:R-:W-:-:S04]  /*c870*/  IMAD.WIDE R4, R7, 0x2, R26 ;  /* 0x0000000207047825 */ /* 0x001fc800078e021a */
[C---:B-1----:R-:W-:Y:S02]  /*c880*/  IMAD.WIDE R10, R7.reuse, 0x2, R18 ;  /* 0x00000002070a7825 */ /* 0x042fe400078e0212 */
[----:B------:R-:W4:Y:S02]  /*c890*/  LDL.64 R18, [R1+0xcb8] ;  /* 0x000cb80001127983 */ /* 0x000f240000100a00 */
[C---:B-----5:R-:W-:Y:S02]  /*c8a0*/  IMAD.WIDE R8, R7.reuse, 0x2, R16 ;  /* 0x0000000207087825 */ /* 0x060fe400078e0210 */
[----:B------:R-:W5:Y:S04]  /*c8b0*/  LDL.64 R16, [R1+0xc78] ;  /* 0x000c780001107983 */ /* 0x000f680000100a00 */
[----:B---3--:R-:W-:Y:S04]  /*c8c0*/  STL [R1+0x50], R28 ;  /* 0x0000501c01007387 */ /* 0x008fe80000100800 */
[----:B--2---:R0:W-:Y:S01]  /*c8d0*/  STL [R1+0x48], R29 ;  /* 0x0000481d01007387 */ /* 0x0041e20000100800 */
[----:B------:R-:W-:-:S03]  /*c8e0*/  IMAD.WIDE R2, R7, 0x2, R24 ;  /* 0x0000000207027825 */ /* 0x000fc600078e0218 */
[----:B------:R1:W2:Y:S01]  /*c8f0*/  LDG.E.U16 R27, [R8.64] ;  /* 0x00000006081b7981 */ /* 0x0002a2000c1e1500 */
[----:B------:R-:W-:-:S03]  /*c900*/  IMAD.WIDE R12, R7, 0x2, R12 ;  /* 0x00000002070c7825 */ /* 0x000fc600078e020c */
[----:B------:R3:W2:Y:S04]  /*c910*/  LDG.E.U16 R26, [R10.64] ;  /* 0x000000060a1a7981 */ /* 0x0006a8000c1e1500 */
[----:B0-----:R-:W2:Y:S04]  /*c920*/  LDG.E.U16 R29, [R4.64] ;  /* 0x00000006041d7981 */ /* 0x001ea8000c1e1500 */
[----:B------:R0:W3:Y:S04]  /*c930*/  LDG.E.U16 R28, [R12.64] ;  /* 0x000000060c1c7981 */ /* 0x0000e8000c1e1500 */
[----:B--2---:R-:W-:Y:S04]  /*c940*/  STL [R1+0x3a4c], R29 ;  /* 0x003a4c1d01007387 */ /* 0x004fe80000100800 */
[----:B------:R2:W-:Y:S04]  /*c950*/  STL [R1+0x40], R6 ;  /* 0x0000400601007387 */ /* 0x0005e80000100800 */
[----:B--2---:R-:W2:Y:S01]  /*c960*/  LDG.E.U16 R6, [R2.64] ;  /* 0x0000000602067981 */ /* 0x004ea2000c1e1500 */
[----:B-1----:R-:W-:-:S04]  /*c970*/  IMAD.WIDE R8, R7, 0x2, R20 ;  /* 0x0000000207087825 */ /* 0x002fc800078e0214 */
[----:B---3--:R-:W-:-:S04]  /*c980*/  IMAD.WIDE R10, R7, 0x2, R14 ;  /* 0x00000002070a7825 */ /* 0x008fc800078e020e */
[----:B0-----:R-:W-:-:S04]  /*c990*/  IMAD.WIDE R12, R7, 0x2, R22 ;  /* 0x00000002070c7825 */ /* 0x001fc800078e0216 */
[C---:B----4-:R-:W-:Y:S01]  /*c9a0*/  IMAD.WIDE R4, R7.reuse, 0x2, R18 ;  /* 0x0000000207047825 */ /* 0x050fe200078e0212 */
[----:B------:R0:W3:Y:S04]  /*c9b0*/  LDG.E.U16 R29, [R12.64] ;  /* 0x000000060c1d7981 */ /* 0x0000e8000c1e1500 */
[----:B--2---:R-:W-:Y:S04]  /*c9c0*/  STL [R1+0x3a50], R6 ;  /* 0x003a500601007387 */ /* 0x004fe80000100800 */
[----:B------:R-:W2:Y:S01]  /*c9d0*/  LDL.64 R20, [R1+0xcb0] ;  /* 0x000cb00001147983 */ /* 0x000ea20000100a00 */
[----:B-----5:R-:W-:-:S03]  /*c9e0*/  IMAD.WIDE R2, R7, 0x2, R16 ;  /* 0x0000000207027825 */ /* 0x020fc600078e0210 */
[----:B------:R-:W4:Y:S04]  /*c9f0*/  LDL.64 R14, [R1+0xdb0] ;  /* 0x000db000010e7983 */ /* 0x000f280000100a00 */
[----:B------:R-:W0:Y:S04]  /*ca00*/  LDL.64 R24, [R1+0xd70] ;  /* 0x000d700001187983 */ /* 0x000e280000100a00 */
[----:B------:R-:W5:Y:S04]  /*ca10*/  LDL.64 R22, [R1+0xcf0] ;  /* 0x000cf00001167983 */ /* 0x000f680000100a00 */
[----:B------:R1:W-:Y:S04]  /*ca20*/  STL [R1+0x2c], R0 ;  /* 0x00002c0001007387 */ /* 0x0003e80000100800 */
[----:B------:R-:W3:Y:S04]  /*ca30*/  LDL.64 R18, [R1+0xc70] ;  /* 0x000c700001127983 */ /* 0x000ee80000100a00 */
[----:B------:R-:W3:Y:S04]  /*ca40*/  LDL.64 R16, [R1+0xda8] ;  /* 0x000da80001107983 */ /* 0x000ee80000100a00 */
[----:B-1----:R1:W3:Y:S04]  /*ca50*/  LDG.E.U16 R0, [R10.64] ;  /* 0x000000060a007981 */ /* 0x0022e8000c1e1500 */
[----:B------:R5:W3:Y:S04]  /*ca60*/  LDG.E.U16 R6, [R8.64] ;  /* 0x0000000608067981 */ /* 0x000ae8000c1e1500 */
[----:B-1----:R-:W3:Y:S04]  /*ca70*/  LDL.64 R10, [R1+0xd30] ;  /* 0x000d3000010a7983 */ /* 0x002ee80000100a00 */
[----:B------:R1:W-:Y:S04]  /*ca80*/  STL [R1+0x4c], R28 ;  /* 0x00004c1c01007387 */ /* 0x0003e80000100800 */
[----:B-1----:R1:W3:Y:S04]  /*ca90*/  LDG.E.U16 R28, [R4.64] ;  /* 0x00000006041c7981 */ /* 0x0022e8000c1e1500 */
[----:B-1----:R2:W3:Y:S02]  /*caa0*/  LDG.E.U16 R5, [R2.64] ;  /* 0x0000000602057981 */ /* 0x0024e4000c1e1500 */
[----:B--2---:R-:W-:-:S05]  /*cab0*/  IMAD.WIDE R2, R7, 0x2, R20 ;  /* 0x0000000207027825 */ /* 0x004fca00078e0214 */
[----:B------:R3:W2:Y:S01]  /*cac0*/  LDG.E.U16 R4, [R2.64] ;  /* 0x0000000602047981 */ /* 0x0006a2000c1e1500 */
[----:B----4-:R-:W-:-:S04]  /*cad0*/  IMAD.WIDE R14, R7, 0x2, R14 ;  /* 0x00000002070e7825 */ /* 0x010fc800078e020e */
[----:B0-----:R-:W-:-:S04]  /*cae0*/  IMAD.WIDE R12, R7, 0x2, R24 ;  /* 0x00000002070c7825 */ /* 0x001fc800078e0218 */
[----:B-----5:R-:W-:-:S04]  /*caf0*/  IMAD.WIDE R8, R7, 0x2, R22 ;  /* 0x0000000207087825 */ /* 0x020fc800078e0216 */
[----:B---3--:R-:W-:-:S06]  /*cb00*/  IMAD.WIDE R2, R7, 0x2, R18 ;  /* 0x0000000207027825 */ /* 0x008fcc00078e0212 */
[----:B------:R0:W3:Y:S01]  /*cb10*/  LDG.E.U16 R3, [R2.64] ;  /* 0x0000000602037981 */ /* 0x0000e2000c1e1500 */
[----:B------:R-:W-:-:S03]  /*cb20*/  IMAD.WIDE R10, R7, 0x2, R10 ;  /* 0x00000002070a7825 */ /* 0x000fc600078e020a */
[----:B------:R-:W-:Y:S04]  /*cb30*/  STL [R1+0x3a38], R28 ;  /* 0x003a381c01007387 */ /* 0x000fe80000100800 */
[----:B------:R-:W-:Y:S04]  /*cb40*/  STL [R1+0x3a3c], R5 ;  /* 0x003a3c0501007387 */ /* 0x000fe80000100800 */
[----:B------:R-:W-:Y:S04]  /*cb50*/  STL [R1+0x34], R27 ;  /* 0x0000341b01007387 */ /* 0x000fe80000100800 */
[----:B------:R1:W-:Y:S04]  /*cb60*/  STL [R1+0x44], R26 ;  /* 0x0000441a01007387 */ /* 0x0003e80000100800 */
[----:B------:R-:W4:Y:S04]  /*cb70*/  LDL.64 R24, [R1+0xd28] ;  /* 0x000d280001187983 */ /* 0x000f280000100a00 */
[----:B------:R-:W5:Y:S04]  /*cb80*/  LDL.64 R22, [R1+0xce8] ;  /* 0x000ce80001167983 */ /* 0x000f680000100a00 */
[----:B-1----:R-:W3:Y:S04]  /*cb90*/  LDL.64 R26, [R1+0xd68] ;  /* 0x000d6800011a7983 */ /* 0x002ee80000100a00 */
[----:B------:R1:W-:Y:S04]  /*cba0*/  STL [R1+0x3c], R29 ;  /* 0x00003c1d01007387 */ /* 0x0003e80000100800 */
[----:B------:R0:W-:Y:S04]  /*cbb0*/  STL [R1+0x38], R0 ;  /* 0x0000380001007387 */ /* 0x0001e80000100800 */
[----:B------:R0:W-:Y:S04]  /*cbc0*/  STL [R1+0x30], R6 ;  /* 0x0000300601007387 */ /* 0x0001e80000100800 */
[----:B-1----:R1:W3:Y:S04]  /*cbd0*/  LDG.E.U16 R29, [R14.64] ;  /* 0x000000060e1d7981 */ /* 0x0022e8000c1e1500 */
[----:B0-----:R3:W3:Y:S04]  /*cbe0*/  LDG.E.U16 R0, [R12.64] ;  /* 0x000000060c007981 */ /* 0x0016e8000c1e1500 */
[----:B------:R4:W3:Y:S01]  /*cbf0*/  LDG.E.U16 R6, [R10.64] ;  /* 0x000000060a067981 */ /* 0x0008e2000c1e1500 */
[----:B-1----:R-:W-:-:S03]  /*cc00*/  IMAD.WIDE R14, R7, 0x2, R16 ;  /* 0x00000002070e7825 */ /* 0x002fc600078e0210 */
[----:B------:R5:W3:Y:S04]  /*cc10*/  LDG.E.U16 R5, [R8.64] ;  /* 0x0000000608057981 */ /* 0x000ae8000c1e1500 */
[----:B------:R0:W3:Y:S04]  /*cc20*/  LDG.E.U16 R2, [R14.64] ;  /* 0x000000060e027981 */ /* 0x0000e8000c1e1500 */
[----:B--2---:R-:W-:Y:S04]  /*cc30*/  STL [R1+0x3a40], R4 ;  /* 0x003a400401007387 */ /* 0x004fe80000100800 */
[----:B------:R-:W2:Y:S04]  /*cc40*/  LDL.64 R16, [R1+0xca8] ;  /* 0x000ca80001107983 */ /* 0x000ea80000100a00 */
[----:B------:R-:W0:Y:S04]  /*cc50*/  LDL.64 R20, [R1+0xc68] ;  /* 0x000c680001147983 */ /* 0x000e280000100a00 */
[----:B------:R-:W2:Y:S01]  /*cc60*/  LDL.64 R18, [R1+0xda0] ;  /* 0x000da00001127983 */ /* 0x000ea20000100a00 */
[----:B----4-:R-:W-:-:S04]  /*cc70*/  IMAD.WIDE R10, R7, 0x2, R24 ;  /* 0x00000002070a7825 */ /* 0x010fc800078e0218 */
[----:B-----5:R-:W-:-:S04]  /*cc80*/  IMAD.WIDE R8, R7, 0x2, R22 ;  /* 0x0000000207087825 */ /* 0x020fc800078e0216 */
[C---:B---3--:R-:W-:Y:S01]  /*cc90*/  IMAD.WIDE R12, R7.reuse, 0x2, R26 ;  /* 0x00000002070c7825 */ /* 0x048fe200078e021a */
[----:B------:R1:W-:Y:S04]  /*cca0*/  STL [R1+0x28], R29 ;  /* 0x0000281d01007387 */ /* 0x0003e80000100800 */
[----:B------:R-:W3:Y:S04]  /*ccb0*/  LDL.64 R26, [R1+0xd20] ;  /* 0x000d2000011a7983 */ /* 0x000ee80000100a00 */
[----:B-1----:R-:W4:Y:S04]  /*ccc0*/  LDL.64 R28, [R1+0xd60] ;  /* 0x000d6000011c7983 */ /* 0x002f280000100a00 */
[----:B------:R-:W-:Y:S04]  /*ccd0*/  STL [R1+0x3a44], R3 ;  /* 0x003a440301007387 */ /* 0x000fe80000100800 */
[----:B------:R1:W-:Y:S04]  /*cce0*/  STL [R1+0x24], R0 ;  /* 0x0000240001007387 */ /* 0x0003e80000100800 */
[----:B------:R5:W-:Y:S04]  /*ccf0*/  STL [R1+0x20], R6 ;  /* 0x0000200601007387 */ /* 0x000be80000100800 */
[----:B------:R-:W3:Y:S04]  /*cd00*/  LDL.64 R24, [R1+0xce0] ;  /* 0x000ce00001187983 */ /* 0x000ee80000100a00 */
[----:B-1----:R1:W3:Y:S04]  /*cd10*/  LDG.E.U16 R0, [R12.64] ;  /* 0x000000060c007981 */ /* 0x0022e8000c1e1500 */
[----:B------:R-:W3:Y:S04]  /*cd20*/  LDL.64 R22, [R1+0xca0] ;  /* 0x000ca00001167983 */ /* 0x000ee80000100a00 */
[----:B------:R1:W-:Y:S04]  /*cd30*/  STL [R1+0x1c], R5 ;  /* 0x00001c0501007387 */ /* 0x0003e80000100800 */
[----:B-----5:R4:W5:Y:S04]  /*cd40*/  LDG.E.U16 R6, [R10.64] ;  /* 0x000000060a067981 */ /* 0x020968000c1e1500 */
[----:B------:R0:W3:Y:S04]  /*cd50*/  LDG.E.U16 R3, [R8.64] ;  /* 0x0000000608037981 */ /* 0x0000e8000c1e1500 */
[----:B-1----:R-:W3:Y:S01]  /*cd60*/  LDL.64 R4, [R1+0xc60] ;  /* 0x000c600001047983 */ /* 0x002ee20000100a00 */
[----:B--2---:R-:W-:-:S04]  /*cd70*/  IMAD.WIDE R16, R7, 0x2, R16 ;  /* 0x0000000207107825 */ /* 0x004fc800078e0210 */
[C---:B0-----:R-:W-:Y:S02]  /*cd80*/  IMAD.WIDE R14, R7.reuse, 0x2, R20 ;  /* 0x00000002070e7825 */ /* 0x041fe400078e0214 */
[----:B------:R-:W2:Y:S02]  /*cd90*/  LDL.64 R20, [R1+0xd98] ;  /* 0x000d980001147983 */ /* 0x000ea40000100a00 */
[C---:B------:R-:W-:Y:S02]  /*cda0*/  IMAD.WIDE R12, R7.reuse, 0x2, R18 ;  /* 0x00000002070c7825 */ /* 0x040fe400078e0212 */
[----:B------:R-:W2:Y:S04]  /*cdb0*/  LDL.64 R18, [R1+0xd58] ;  /* 0x000d580001127983 */ /* 0x000ea80000100a00 */
[----:B------:R0:W-:Y:S04]  /*cdc0*/  STL [R1+0x18], R2 ;  /* 0x0000180201007387 */ /* 0x0001e80000100800 */
[----:B0-----:R-:W2:Y:S04]  /*cdd0*/  LDG.E.U16 R2, [R16.64] ;  /* 0x0000000610027981 */ /* 0x001ea8000c1e1500 */
[----:B--2---:R-:W-:Y:S04]  /*cde0*/  STL [R1+0x3a20], R2 ;  /* 0x003a200201007387 */ /* 0x004fe80000100800 */
[----:B---3--:R0:W-:Y:S04]  /*cdf0*/  STL [R1+0x14], R0 ;  /* 0x0000140001007387 */ /* 0x0081e80000100800 */
[----:B0-----:R0:W2:Y:S01]  /*ce00*/  LDG.E.U16 R0, [R14.64] ;  /* 0x000000060e007981 */ /* 0x0010a2000c1e1500 */
[----:B------:R-:W-:-:S03]  /*ce10*/  IMAD.WIDE R8, R7, 0x2, R26 ;  /* 0x0000000207087825 */ /* 0x000fc600078e021a */
[----:B------:R1:W3:Y:S01]  /*ce20*/  LDG.E.U16 R27, [R12.64] ;  /* 0x000000060c1b7981 */ /* 0x0002e2000c1e1500 */
[----:B----4-:R-:W-:-:S04]  /*ce30*/  IMAD.WIDE R10, R7, 0x2, R28 ;  /* 0x00000002070a7825 */ /* 0x010fc800078e021c */
[----:B------:R-:W-:-:S04]  /*ce40*/  IMAD.WIDE R16, R7, 0x2, R24 ;  /* 0x0000000207107825 */ /* 0x000fc800078e0218 */
[----:B0-----:R-:W-:-:S04]  /*ce50*/  IMAD.WIDE R14, R7, 0x2, R4 ;  /* 0x00000002070e7825 */ /* 0x001fc800078e0204 */
[C---:B-1----:R-:W-:Y:S02]  /*ce60*/  IMAD.WIDE R12, R7.reuse, 0x2, R20 ;  /* 0x00000002070c7825 */ /* 0x042fe400078e0214 */
[----:B------:R-:W4:Y:S04]  /*ce70*/  LDG.E.U16 R20, [R16.64] ;  /* 0x0000000610147981 */ /* 0x000f28000c1e1500 */
[----:B------:R0:W3:Y:S04]  /*ce80*/  LDG.E.U16 R26, [R12.64] ;  /* 0x000000060c1a7981 */ /* 0x0000e8000c1e1500 */
[----:B--2---:R1:W-:Y:S04]  /*ce90*/  STL [R1+0x3a24], R0 ;  /* 0x003a240001007387 */ /* 0x0043e80000100800 */
[----:B-----5:R2:W-:Y:S04]  /*cea0*/  STL [R1+0x10], R6 ;  /* 0x0000100601007387 */ /* 0x0205e80000100800 */
[----:B------:R-:W5:Y:S04]  /*ceb0*/  LDL.64 R28, [R1+0xd18] ;  /* 0x000d1800011c7983 */ /* 0x000f680000100a00 */
[----:B-1----:R1:W3:Y:S04]  /*cec0*/  LDG.E.U16 R0, [R8.64] ;  /* 0x0000000608007981 */ /* 0x0022e8000c1e1500 */
[----:B--2---:R2:W3:Y:S04]  /*ced0*/  LDG.E.U16 R6, [R10.64] ;  /* 0x000000060a067981 */ /* 0x0044e8000c1e1500 */
[----:B------:R-:W0:Y:S01]  /*cee0*/  LDL.64 R4, [R1+0xcd8] ;  /* 0x000cd80001047983 */ /* 0x000e220000100a00 */
[----:B-1----:R-:W-:-:S03]  /*cef0*/  IMAD.WIDE R8, R7, 0x2, R22 ;  /* 0x0000000207087825 */ /* 0x002fc600078e0216 */
[----:B------:R1:W-:Y:S01]  /*cf00*/  STL [R1+0xc], R3 ;  /* 0x00000c0301007387 */ /* 0x0003e20000100800 */
[----:B--2---:R-:W-:-:S03]  /*cf10*/  IMAD.WIDE R10, R7, 0x2, R18 ;  /* 0x00000002070a7825 */ /* 0x004fc600078e0212 */
[----:B------:R-:W2:Y:S04]  /*cf20*/  LDL.64 R22, [R1+0xc58] ;  /* 0x000c580001167983 */ /* 0x000ea80000100a00 */
[----:B------:R4:W3:Y:S04]  /*cf30*/  LDG.E.U16 R8, [R8.64] ;  /* 0x0000000608087981 */ /* 0x0008e8000c1e1500 */
[----:B-1----:R-:W3:Y:S04]  /*cf40*/  LDL.64 R2, [R1+0xc98] ;  /* 0x000c980001027983 */ /* 0x002ee80000100a00 */
[----:B------:R-:W3:Y:S04]  /*cf50*/  LDL.64 R18, [R1+0xd90] ;  /* 0x000d900001127983 */ /* 0x000ee80000100a00 */
[----:B----4-:R1:W4:Y:S04]  /*cf60*/  LDG.E.U16 R9, [R14.64] ;  /* 0x000000060e097981 */ /* 0x010328000c1e1500 */
[----:B------:R5:W4:Y:S04]  /*cf70*/  LDG.E.U16 R24, [R10.64] ;  /* 0x000000060a187981 */ /* 0x000b28000c1e1500 */
[----:B------:R-:W-:Y:S01]  /*cf80*/  STL [R1+0x3a28], R20 ;  /* 0x003a281401007387 */ /* 0x000fe20000100800 */
[----:B-----5:R-:W-:-:S05]  /*cf90*/  IMAD.WIDE R10, R7, 0x2, R28 ;  /* 0x00000002070a7825 */ /* 0x020fca00078e021c */
[----:B------:R2:W5:Y:S01]  /*cfa0*/  LDG.E.U16 R21, [R10.64] ;  /* 0x000000060a157981 */ /* 0x000562000c1e1500 */
[----:B0-----:R-:W-:-:S04]  /*cfb0*/  IMAD.WIDE R12, R7, 0x2, R4 ;  /* 0x00000002070c7825 */ /* 0x001fc800078e0204 */
[C---:B--2---:R-:W-:Y:S02]  /*cfc0*/  IMAD.WIDE R16, R7.reuse, 0x2, R22 ;  /* 0x0000000207107825 */ /* 0x044fe400078e0216 */
[----:B------:R-:W2:Y:S04]  /*cfd0*/  LDG.E.U16 R22, [R12.64] ;  /* 0x000000060c167981 */ /* 0x000ea8000c1e1500 */
[----:B---3--:R-:W-:Y:S01]  /*cfe0*/  STL [R1+0x3a2c], R8 ;  /* 0x003a2c0801007387 */ /* 0x008fe20000100800 */
[----:B-1----:R-:W-:-:S03]  /*cff0*/  IMAD.WIDE R14, R7, 0x2, R2 ;  /* 0x00000002070e7825 */ /* 0x002fc600078e0202 */
[----:B------:R-:W3:Y:S01]  /*d000*/  LDG.E.U16 R25, [R16.64] ;  /* 0x0000000610197981 */ /* 0x000ee2000c1e1500 */
[----:B------:R-:W-:-:S03]  /*d010*/  IMAD.WIDE R18, R7, 0x2, R18 ;  /* 0x0000000207127825 */ /* 0x000fc600078e0212 */
[----:B------:R-:W3:Y:S04]  /*d020*/  LDG.E.U16 R23, [R14.64] ;  /* 0x000000060e177981 */ /* 0x000ee8000c1e1500 */
[----:B----4-:R0:W-:Y:S04]  /*d030*/  STL [R1+0x3a30], R9 ;  /* 0x003a300901007387 */ /* 0x0101e80000100800 */
[----:B------:R-:W-:Y:S04]  /*d040*/  STL [R1+0x3a08], R26 ;  /* 0x003a081a01007387 */ /* 0x000fe80000100800 */
[----:B------:R-:W-:Y:S04]  /*d050*/  STL [R1+0x3a0c], R24 ;  /* 0x003a0c1801007387 */ /* 0x000fe80000100800 */
[----:B------:R-:W4:Y:S04]  /*d060*/  LDL.64 R28, [R1+0xd10] ;  /* 0x000d1000011c7983 */ /* 0x000f280000100a00 */
[----:B0-----:R-:W4:Y:S04]  /*d070*/  LDL.64 R8, [R1+0xcd0] ;  /* 0x000cd00001087983 */ /* 0x001f280000100a00 */
[----:B------:R-:W4:Y:S04]  /*d080*/  LDL.64 R4, [R1+0xc90] ;  /* 0x000c900001047983 */ /* 0x000f280000100a00 */
[----:B------:R-:W4:Y:S04]  /*d090*/  LDL.64 R2, [R1+0xc50] ;  /* 0x000c500001027983 */ /* 0x000f280000100a00 */
[----:B------:R0:W-:Y:S04]  /*d0a0*/  STL [R1+0x8], R27 ;  /* 0x0000081b01007387 */ /* 0x0001e80000100800 */
[----:B0-----:R0:W4:Y:S04]  /*d0b0*/  LDG.E.U16 R27, [R18.64] ;  /* 0x00000006121b7981 */ /* 0x001128000c1e1500 */
[----:B------:R-:W-:Y:S04]  /*d0c0*/  STL [R1+0x4], R6 ;  /* 0x0000040601007387 */ /* 0x000fe80000100800 */
[----:B------:R-:W-:Y:S04]  /*d0d0*/  STL [R1], R0 ;  /* 0x0000000001007387 */ /* 0x000fe80000100800 */
[----:B------:R-:W4:Y:S04]  /*d0e0*/  LDL.64 R10, [R1+0xd50] ;  /* 0x000d5000010a7983 */ /* 0x000f280000100a00 */
[----:B-----5:R-:W-:Y:S04]  /*d0f0*/  STL [R1+0x3a10], R21 ;  /* 0x003a101501007387 */ /* 0x020fe80000100800 */
[----:B--2---:R1:W-:Y:S04]  /*d100*/  STL [R1+0x3a14], R22 ;  /* 0x003a141601007387 */ /* 0x0043e80000100800 */
[----:B---3--:R-:W-:Y:S04]  /*d110*/  STL [R1+0x3a18], R23 ;  /* 0x003a181701007387 */ /* 0x008fe80000100800 */
[----:B------:R-:W-:Y:S01]  /*d120*/  STL [R1+0x3a1c], R25 ;  /* 0x003a1c1901007387 */ /* 0x000fe20000100800 */
[----:B----4-:R-:W-:-:S04]  /*d130*/  IMAD.WIDE R12, R7, 0x2, R28 ;  /* 0x00000002070c7825 */ /* 0x010fc800078e021c */
[----:B------:R-:W-:-:S04]  /*d140*/  IMAD.WIDE R16, R7, 0x2, R4 ;  /* 0x0000000207107825 */ /* 0x000fc800078e0204 */
[C---:B0-----:R-:W-:Y:S01]  /*d150*/  IMAD.WIDE R18, R7.reuse, 0x2, R2 ;  /* 0x0000000207127825 */ /* 0x041fe200078e0202 */
[----:B------:R-:W-:Y:S04]  /*d160*/  STL [R1+0x3a34], R27 ;  /* 0x003a341b01007387 */ /* 0x000fe80000100800 */
[----:B-1----:R-:W2:Y:S04]  /*d170*/  LDL.LU R22, [R1+0x17c] ;  /* 0x00017c0001167983 */ /* 0x002ea80000300800 */
[----:B------:R-:W3:Y:S04]  /*d180*/  LDL.LU R26, [R1+0x15c] ;  /* 0x00015c00011a7983 */ /* 0x000ee80000300800 */
[----:B------:R-:W4:Y:S04]  /*d190*/  LDL.LU R2, [R1+0x13c] ;  /* 0x00013c0001027983 */ /* 0x000f280000300800 */
[----:B------:R-:W5:Y:S04]  /*d1a0*/  LDL.LU R4, [R1+0x11c] ;  /* 0x00011c0001047983 */ /* 0x000f680000300800 */
[----:B------:R-:W2:Y:S04]  /*d1b0*/  LDL.LU R5, [R1+0xfc] ;  /* 0x0000fc0001057983 */ /* 0x000ea80000300800 */
[----:B------:R-:W2:Y:S01]  /*d1c0*/  LDL.LU R28, [R1+0x9c] ;  /* 0x00009c00011c7983 */ /* 0x000ea20000300800 */
[----:B------:R-:W-:-:S04]  /*d1d0*/  IMAD.WIDE R10, R7, 0x2, R10 ;  /* 0x00000002070a7825 */ /* 0x000fc800078e020a */
[----:B------:R-:W-:Y:S02]  /*d1e0*/  IMAD.WIDE R14, R7, 0x2, R8 ;  /* 0x00000002070e7825 */ /* 0x000fe400078e0208 */
[----:B------:R-:W0:Y:S04]  /*d1f0*/  S2R R7, SR_TID.X ;  /* 0x0000000000077919 */ /* 0x000e280000002100 */
[----:B------:R1:W3:Y:S04]  /*d200*/  LDG.E.U16 R14, [R14.64] ;  /* 0x000000060e0e7981 */ /* 0x0002e8000c1e1500 */
[----:B------:R1:W3:Y:S04]  /*d210*/  LDG.E.U16 R10, [R10.64] ;  /* 0x000000060a0a7981 */ /* 0x0002e8000c1e1500 */
[----:B-1----:R1:W3:Y:S01]  /*d220*/  LDG.E.U16 R11, [R12.64] ;  /* 0x000000060c0b7981 */ /* 0x0022e2000c1e1500 */
[----:B0-----:R-:W-:-:S03]  /*d230*/  LOP3.LUT R9, R7, 0x7f, RZ, 0xc0, !PT ;  /* 0x0000007f07097812 */ /* 0x001fc600078ec0ff */
[----:B-1----:R0:W3:Y:S04]  /*d240*/  LDG.E.U16 R12, [R16.64] ;  /* 0x00000006100c7981 */ /* 0x0020e8000c1e1500 */
[----:B------:R1:W3:Y:S04]  /*d250*/  LDG.E.U16 R13, [R18.64] ;  /* 0x00000006120d7981 */ /* 0x0002e8000c1e1500 */
[----:B--2---:R2:W-:Y:S04]  /*d260*/  STL [R1+0x3a54], R28 ;  /* 0x003a541c01007387 */ /* 0x0045e80000100800 */
[----:B------:R-:W3:Y:S04]  /*d270*/  LDL.LU R29, [R1+0x7c] ;  /* 0x00007c00011d7983 */ /* 0x000ee80000300800 */
[----:B--2---:R-:W2:Y:S04]  /*d280*/  LDL.LU R28, [R1+0xdc] ;  /* 0x0000dc00011c7983 */ /* 0x004ea80000300800 */
[----:B------:R-:W2:Y:S04]  /*d290*/  LDL.LU R6, [R1+0xbc] ;  /* 0x0000bc0001067983 */ /* 0x000ea80000300800 */
        /* <DEDUP_REMOVED lines=9> */
[----:B------:R-:W2:Y:S01]  /*d330*/  LDL.LU R15, [R1+0x19c] ;  /* 0x00019c00010f7983 */ /* 0x000ea20000300800 */
[----:B------:R-:W-:-:S03]  /*d340*/  SHF.L.U32 R25, R9, 0x1, RZ ;  /* 0x0000000109197819 */ /* 0x000fc600000006ff */
[----:B------:R-:W-:Y:S06]  /*d350*/  BAR.SYNC.DEFER_BLOCKING 0x0 ;  /* 0x0000000000007b1d */ /* 0x000fec0000010000 */
[----:B0-----:R-:W4:Y:S04]  /*d360*/  LDL.LU R16, [R1+0x40] ;  /* 0x0000400001107983 */ /* 0x001f280000300800 */
[----:B------:R-:W5:Y:S04]  /*d370*/  LDL.LU R17, [R1+0x2c] ;  /* 0x00002c0001117983 */ /* 0x000f680000300800 */
[----:B-1----:R-:W5:Y:S04]  /*d380*/  LDL.LU R18, [R1+0x50] ;  /* 0x0000500001127983 */ /* 0x002f680000300800 */
[----:B------:R-:W5:Y:S04]  /*d390*/  LDL.LU R19, [R1+0x48] ;  /* 0x0000480001137983 */ /* 0x000f680000300800 */
[----:B--2---:R-:W-:Y:S04]  /*d3a0*/  STS.U16 [R25+0x8000], R15 ;  /* 0x0080000f19007388 */ /* 0x004fe80000000400 */
[----:B------:R0:W-:Y:S04]  /*d3b0*/  STS.U16 [R25+0x8800], R22 ;  /* 0x0088001619007388 */ /* 0x0001e80000000400 */
[----:B---3--:R1:W-:Y:S04]  /*d3c0*/  STS.U16 [R25+0x9000], R26 ;  /* 0x0090001a19007388 */ /* 0x0083e80000000400 */
[----:B----4-:R2:W-:Y:S04]  /*d3d0*/  STS.U16 [R25+0x9800], R2 ;  /* 0x0098000219007388 */ /* 0x0105e80000000400 */
[----:B0-----:R-:W3:Y:S04]  /*d3e0*/  LDL.LU R22, [R1+0x98] ;  /* 0x0000980001167983 */ /* 0x001ee80000300800 */
[----:B-1----:R-:W4:Y:S04]  /*d3f0*/  LDL.LU R26, [R1+0x78] ;  /* 0x00007800011a7983 */ /* 0x002f280000300800 */
[----:B-----5:R0:W-:Y:S04]  /*d400*/  STS.U16 [R25+0xa000], R4 ;  /* 0x00a0000419007388 */ /* 0x0201e80000000400 */
[----:B--2---:R-:W2:Y:S04]  /*d410*/  LDL.LU R2, [R1+0x58] ;  /* 0x0000580001027983 */ /* 0x004ea80000300800 */
[----:B------:R1:W-:Y:S04]  /*d420*/  STS.U16 [R25+0xa800], R5 ;  /* 0x00a8000519007388 */ /* 0x0003e80000000400 */
[----:B0-----:R-:W5:Y:S04]  /*d430*/  LDL.LU R4, [R1+0x4c] ;  /* 0x00004c0001047983 */ /* 0x001f680000300800 */
[----:B------:R0:W-:Y:S04]  /*d440*/  STS.U16 [R25+0xb000], R28 ;  /* 0x00b0001c19007388 */ /* 0x0001e80000000400 */
[----:B-1----:R-:W2:Y:S04]  /*d450*/  LDL.LU R5, [R1+0x44] ;  /* 0x0000440001057983 */ /* 0x002ea80000300800 */
[----:B0-----:R-:W2:Y:S04]  /*d460*/  LDL.LU R28, [R1+0x3a54] ;  /* 0x003a5400011c7983 */ /* 0x001ea80000300800 */
[----:B------:R0:W-:Y:S04]  /*d470*/  STS.U16 [R25+0xb800], R6 ;  /* 0x00b8000619007388 */ /* 0x0001e80000000400 */
[----:B0-----:R-:W3:Y:S04]  /*d480*/  LDL.LU R6, [R1+0x3a50] ;  /* 0x003a500001067983 */ /* 0x001ee80000300800 */
[----:B------:R-:W0:Y:S04]  /*d490*/  S2R R15, SR_TID.X ;  /* 0x00000000000f7919 */ /* 0x000e280000002100 */
[----:B--2---:R1:W-:Y:S04]  /*d4a0*/  STS.U16 [R25+0xc000], R28 ;  /* 0x00c0001c19007388 */ /* 0x0043e80000000400 */
[----:B------:R2:W-:Y:S04]  /*d4b0*/  STS.U16 [R25+0xc800], R29 ;  /* 0x00c8001d19007388 */ /* 0x0005e80000000400 */
[----:B------:R0:W-:Y:S04]  /*d4c0*/  STS.U16 [R25+0xd000], R7 ;  /* 0x00d0000719007388 */ /* 0x0001e80000000400 */
[----:B-1----:R-:W3:Y:S04]  /*d4d0*/  LDL.LU R28, [R1+0x34] ;  /* 0x00003400011c7983 */ /* 0x002ee80000300800 */
[----:B--2---:R-:W2:Y:S04]  /*d4e0*/  LDL.LU R29, [R1+0x3a4c] ;  /* 0x003a4c00011d7983 */ /* 0x004ea80000300800 */
[----:B0-----:R-:W2:Y:S01]  /*d4f0*/  LDL.LU R7, [R1+0x3a48] ;  /* 0x003a480001077983 */ /* 0x001ea20000300800 */
[----:B------:R-:W-:-:S05]  /*d500*/  LOP3.LUT R15, R15, 0x7f, RZ, 0xc0, !PT ;  /* 0x0000007f0f0f7812 */ /* 0x000fca00078ec0ff */
[----:B------:R-:W-:Y:S01]  /*d510*/  IMAD.SHL.U32 R15, R15, 0x2, RZ ;  /* 0x000000020f0f7824 */ /* 0x000fe200078e00ff */
[----:B------:R-:W-:Y:S04]  /*d520*/  STS.U16 [R25+0xd800], R18 ;  /* 0x00d8001219007388 */ /* 0x000fe80000000400 */
[----:B------:R-:W-:Y:S01]  /*d530*/  LOP3.LUT R15, R15, 0x10, RZ, 0x3c, !PT ;  /* 0x000000100f0f7812 */ /* 0x000fe200078e3cff */
[----:B------:R-:W-:Y:S04]  /*d540*/  STS.U16 [R25+0xe000], R19 ;  /* 0x00e0001319007388 */ /* 0x000fe80000000400 */
[----:B------:R-:W-:Y:S04]  /*d550*/  STS.U16 [R25+0xe800], R16 ;  /* 0x00e8001019007388 */ /* 0x000fe80000000400 */
[----:B------:R-:W-:Y:S04]  /*d560*/  STS.U16 [R25+0xf000], R17 ;  /* 0x00f0001119007388 */ /* 0x000fe80000000400 */
        /* <DEDUP_REMOVED lines=8> */
[----:B------:R0:W-:Y:S04]  /*d5f0*/  STS.U16 [R15+0xb900], R3 ;  /* 0x00b900030f007388 */ /* 0x0001e80000000400 */
[----:B---3--:R-:W-:Y:S04]  /*d600*/  STS.U16 [R15+0xc100], R22 ;  /* 0x00c100160f007388 */ /* 0x008fe80000000400 */
[----:B0-----:R-:W2:Y:S04]  /*d610*/  LDL.LU R3, [R1+0x194] ;  /* 0x0001940001037983 */ /* 0x001ea80000300800 */
[----:B------:R-:W3:Y:S04]  /*d620*/  LDL.LU R21, [R1+0x174] ;  /* 0x0001740001157983 */ /* 0x000ee80000300800 */
[----:B------:R-:W3:Y:S04]  /*d630*/  LDL.LU R24, [R1+0x154] ;  /* 0x0001540001187983 */ /* 0x000ee80000300800 */
[----:B------:R-:W3:Y:S04]  /*d640*/  LDL.LU R8, [R1+0x134] ;  /* 0x0001340001087983 */ /* 0x000ee80000300800 */
[----:B----4-:R-:W-:Y:S04]  /*d650*/  STS.U16 [R15+0xc900], R26 ;  /* 0x00c9001a0f007388 */ /* 0x010fe80000000400 */
[----:B------:R-:W4:Y:S04]  /*d660*/  LDL.LU R20, [R1+0x114] ;  /* 0x0001140001147983 */ /* 0x000f280000300800 */
[----:B------:R-:W-:Y:S04]  /*d670*/  STS.U16 [R15+0xd100], R2 ;  /* 0x00d100020f007388 */ /* 0x000fe80000000400 */
[----:B------:R-:W4:Y:S04]  /*d680*/  LDL.LU R0, [R1+0xf4] ;  /* 0x0000f40001007983 */ /* 0x000f280000300800 */
[----:B-----5:R0:W-:Y:S04]  /*d690*/  STS.U16 [R15+0xd900], R4 ;  /* 0x00d900040f007388 */ /* 0x0201e80000000400 */
[----:B------:R1:W-:Y:S04]  /*d6a0*/  STS.U16 [R15+0xe100], R5 ;  /* 0x00e100050f007388 */ /* 0x0003e80000000400 */
[----:B------:R5:W-:Y:S04]  /*d6b0*/  STS.U16 [R15+0xe900], R28 ;  /* 0x00e9001c0f007388 */ /* 0x000be80000000400 */
[----:B0-----:R-:W4:Y:S04]  /*d6c0*/  LDL.LU R4, [R1+0xd4] ;  /* 0x0000d40001047983 */ /* 0x001f280000300800 */
[----:B-1----:R-:W4:Y:S04]  /*d6d0*/  LDL.LU R5, [R1+0xb4] ;  /* 0x0000b40001057983 */ /* 0x002f280000300800 */
[----:B------:R-:W4:Y:S04]  /*d6e0*/  LDL.LU R2, [R1+0x94] ;  /* 0x0000940001027983 */ /* 0x000f280000300800 */
[----:B-----5:R-:W5:Y:S01]  /*d6f0*/  LDL.LU R28, [R1+0x74] ;  /* 0x00007400011c7983 */ /* 0x020f620000300800 */
[----:B------:R-:W-:-:S03]  /*d700*/  SHF.L.U32 R27, R9, 0x1, RZ ;  /* 0x00000001091b7819 */ /* 0x000fc600000006ff */
[----:B------:R-:W5:Y:S04]  /*d710*/  LDL.LU R26, [R1+0x54] ;  /* 0x00005400011a7983 */ /* 0x000f680000300800 */
[----:B------:R-:W5:Y:S04]  /*d720*/  LDL.LU R18, [R1+0x30] ;  /* 0x0000300001127983 */ /* 0x000f680000300800 */
[----:B------:R0:W-:Y:S01]  /*d730*/  STS.U16 [R15+0xf100], R29 ;  /* 0x00f1001d0f007388 */ /* 0x0001e20000000400 */
[----:B------:R-:W-:-:S03]  /*d740*/  LOP3.LUT R7, R27, 0x20, RZ, 0x3c, !PT ;  /* 0x000000201b077812 */ /* 0x000fc600078e3cff */
[----:B------:R1:W-:Y:S04]  /*d750*/  STS.U16 [R15+0xf900], R6 ;  /* 0x00f900060f007388 */ /* 0x0003e80000000400 */
[----:B0-----:R-:W5:Y:S04]  /*d760*/  LDL.LU R29, [R1+0x38] ;  /* 0x00003800011d7983 */ /* 0x001f680000300800 */
[----:B-1----:R-:W5:Y:S04]  /*d770*/  LDL.LU R6, [R1+0x3c] ;  /* 0x00003c0001067983 */ /* 0x002f680000300800 */
[----:B------:R-:W5:Y:S04]  /*d780*/  LDL.LU R19, [R1+0x190] ;  /* 0x0001900001137983 */ /* 0x000f680000300800 */
[----:B------:R-:W5:Y:S04]  /*d790*/  LDL.LU R16, [R1+0x170] ;  /* 0x0001700001107983 */ /* 0x000f680000300800 */
[----:B------:R-:W5:Y:S04]  /*d7a0*/  LDL.LU R17, [R1+0x150] ;  /* 0x0001500001117983 */ /* 0x000f680000300800 */
[----:B------:R-:W5:Y:S04]  /*d7b0*/  LDL.LU R15, [R1+0x130] ;  /* 0x00013000010f7983 */ /* 0x000f680000300800 */
[----:B------:R-:W5:Y:S04]  /*d7c0*/  LDL.LU R23, [R1+0x110] ;  /* 0x0001100001177983 */ /* 0x000f680000300800 */
[----:B------:R-:W5:Y:S04]  /*d7d0*/  LDL.LU R22, [R1+0xf0] ;  /* 0x0000f00001167983 */ /* 0x000f680000300800 */
[----:B------:R-:W5:Y:S04]  /*d7e0*/  LDL.LU R9, [R1+0xd0] ;  /* 0x0000d00001097983 */ /* 0x000f680000300800 */
[----:B--2---:R0:W-:Y:S04]  /*d7f0*/  STS.U16 [R7+0x8200], R3 ;  /* 0x0082000307007388 */ /* 0x0041e80000000400 */
[----:B---3--:R1:W-:Y:S04]  /*d800*/  STS.U16 [R7+0x8a00], R21 ;  /* 0x008a001507007388 */ /* 0x0083e80000000400 */
[----:B------:R2:W-:Y:S04]  /*d810*/  STS.U16 [R7+0x9200], R24 ;  /* 0x0092001807007388 */ /* 0x0005e80000000400 */
[----:B0-----:R-:W3:Y:S04]  /*d820*/  LDL.LU R3, [R1+0x3a44] ;  /* 0x003a440001037983 */ /* 0x001ee80000300800 */
[----:B-1----:R-:W3:Y:S04]  /*d830*/  LDL.LU R21, [R1+0xb0] ;  /* 0x0000b00001157983 */ /* 0x002ee80000300800 */
[----:B------:R0:W-:Y:S04]  /*d840*/  STS.U16 [R7+0x9a00], R8 ;  /* 0x009a000807007388 */ /* 0x0001e80000000400 */
[----:B--2---:R-:W2:Y:S04]  /*d850*/  LDL.LU R24, [R1+0x90] ;  /* 0x0000900001187983 */ /* 0x004ea80000300800 */
[----:B----4-:R1:W-:Y:S04]  /*d860*/  STS.U16 [R7+0xa200], R20 ;  /* 0x00a2001407007388 */ /* 0x0103e80000000400 */
[----:B0-----:R-:W4:Y:S04]  /*d870*/  LDL.LU R8, [R1+0x70] ;  /* 0x0000700001087983 */ /* 0x001f280000300800 */
        /* <DEDUP_REMOVED lines=8> */
[----:B-----5:R0:W-:Y:S04]  /*d900*/  STS.U16 [R7+0xca00], R28 ;  /* 0x00ca001c07007388 */ /* 0x0201e80000000400 */
[----:B-1----:R-:W5:Y:S04]  /*d910*/  LDL.LU R2, [R1+0x20] ;  /* 0x0000200001027983 */ /* 0x002f680000300800 */
[----:B0-----:R-:W2:Y:S01]  /*d920*/  LDL.LU R28, [R1+0x3a38] ;  /* 0x003a3800011c7983 */ /* 0x001ea20000300800 */
[----:B------:R-:W-:-:S03]  /*d930*/  LOP3.LUT R27, R27, 0x30, RZ, 0x3c, !PT ;  /* 0x000000301b1b7812 */ /* 0x000fc600078e3cff */
[----:B------:R0:W-:Y:S04]  /*d940*/  STS.U16 [R7+0xd200], R26 ;  /* 0x00d2001a07007388 */ /* 0x0001e80000000400 */
[----:B------:R-:W-:Y:S04]  /*d950*/  STS.U16 [R7+0xda00], R6 ;  /* 0x00da000607007388 */ /* 0x000fe80000000400 */
[----:B------:R-:W-:Y:S04]  /*d960*/  STS.U16 [R7+0xe200], R29 ;  /* 0x00e2001d07007388 */ /* 0x000fe80000000400 */
[----:B------:R-:W-:Y:S04]  /*d970*/  STS.U16 [R7+0xea00], R18 ;  /* 0x00ea001207007388 */ /* 0x000fe80000000400 */
[----:B0-----:R-:W3:Y:S04]  /*d980*/  LDL.LU R26, [R1+0x1c] ;  /* 0x00001c00011a7983 */ /* 0x001ee80000300800 */
        /* <DEDUP_REMOVED lines=14> */
[----:B------:R-:W3:Y:S04]  /*da70*/  LDL.LU R16, [R1+0x10c] ;  /* 0x00010c0001107983 */ /* 0x000ee80000300800 */
[----:B------:R-:W-:Y:S04]  /*da80*/  STS.U16 [R27+0xc300], R24 ;  /* 0x00c300181b007388 */ /* 0x000fe80000000400 */
[----:B------:R-:W3:Y:S04]  /*da90*/  LDL.LU R15, [R1+0xec] ;  /* 0x0000ec00010f7983 */ /* 0x000ee80000300800 */
[----:B----4-:R0:W-:Y:S04]  /*daa0*/  STS.U16 [R27+0xcb00], R8 ;  /* 0x00cb00081b007388 */ /* 0x0101e80000000400 */
[----:B------:R1:W-:Y:S04]  /*dab0*/  STS.U16 [R27+0xd300], R20 ;  /* 0x00d300141b007388 */ /* 0x0003e80000000400 */
[----:B------:R4:W-:Y:S04]  /*dac0*/  STS.U16 [R27+0xdb00], R0 ;  /* 0x00db00001b007388 */ /* 0x0009e80000000400 */
[----:B0-----:R-:W3:Y:S04]  /*dad0*/  LDL.LU R8, [R1+0xcc] ;  /* 0x0000cc0001087983 */ /* 0x001ee80000300800 */
[----:B-1----:R-:W3:Y:S04]  /*dae0*/  LDL.LU R20, [R1+0xac] ;  /* 0x0000ac0001147983 */ /* 0x002ee80000300800 */
[----:B------:R-:W3:Y:S04]  /*daf0*/  LDL.LU R17, [R1+0x8c] ;  /* 0x00008c0001117983 */ /* 0x000ee80000300800 */
[----:B-----5:R0:W-:Y:S04]  /*db00*/  STS.U16 [R27+0xe300], R2 ;  /* 0x00e300021b007388 */ /* 0x0201e80000000400 */
[----:B----4-:R-:W4:Y:S04]  /*db10*/  LDL.LU R0, [R1+0x6c] ;  /* 0x00006c0001007983 */ /* 0x010f280000300800 */
[----:B0-----:R-:W5:Y:S04]  /*db20*/  LDL.LU R2, [R1+0x18] ;  /* 0x0000180001027983 */ /* 0x001f680000300800 */
[----:B------:R-:W4:Y:S04]  /*db30*/  LDL.LU R28, [R1+0xc] ;  /* 0x00000c00011c7983 */ /* 0x000f280000300800 */
[----:B------:R-:W5:Y:S01]  /*db40*/  LDL.LU R6, [R1+0x188] ;  /* 0x0001880001067983 */ /* 0x000f620000300800 */
[----:B------:R-:W-:-:S03]  /*db50*/  LOP3.LUT R5, R25, 0x40, RZ, 0x3c, !PT ;  /* 0x0000004019057812 */ /* 0x000fc600078e3cff */
[----:B------:R-:W5:Y:S04]  /*db60*/  LDL.LU R29, [R1+0x168] ;  /* 0x00016800011d7983 */ /* 0x000f680000300800 */
[----:B------:R-:W5:Y:S04]  /*db70*/  LDL.LU R23, [R1+0x148] ;  /* 0x0001480001177983 */ /* 0x000f680000300800 */
[----:B------:R-:W5:Y:S04]  /*db80*/  LDL.LU R22, [R1+0x128] ;  /* 0x0001280001167983 */ /* 0x000f680000300800 */
[----:B------:R-:W5:Y:S04]  /*db90*/  LDL.LU R21, [R1+0x108] ;  /* 0x0001080001157983 */ /* 0x000f680000300800 */
[----:B------:R0:W-:Y:S04]  /*dba0*/  STS.U16 [R27+0xeb00], R26 ;  /* 0x00eb001a1b007388 */ /* 0x0001e80000000400 */
[----:B------:R-:W5:Y:S04]  /*dbb0*/  LDL.LU R24, [R1+0xe8] ;  /* 0x0000e80001187983 */ /* 0x000f680000300800 */
[----:B------:R1:W-:Y:S04]  /*dbc0*/  STS.U16 [R27+0xf300], R4 ;  /* 0x00f300041b007388 */ /* 0x0003e80000000400 */
[----:B0-----:R-:W5:Y:S04]  /*dbd0*/  LDL.LU R26, [R1+0xc8] ;  /* 0x0000c800011a7983 */ /* 0x001f680000300800 */
[----:B------:R0:W-:Y:S04]  /*dbe0*/  STS.U16 [R27+0xfb00], R3 ;  /* 0x00fb00031b007388 */ /* 0x0001e80000000400 */
[----:B-1----:R-:W5:Y:S04]  /*dbf0*/  LDL.LU R4, [R1+0x10] ;  /* 0x0000100001047983 */ /* 0x002f680000300800 */
[----:B0-----:R-:W5:Y:S04]  /*dc00*/  LDL.LU R27, [R1+0x3a34] ;  /* 0x003a3400011b7983 */ /* 0x001f680000300800 */
        /* <DEDUP_REMOVED lines=8> */
[----:B------:R1:W-:Y:S04]  /*dc90*/  STS.U16 [R5+0xa400], R16 ;  /* 0x00a4001005007388 */ /* 0x0003e80000000400 */
        /* <DEDUP_REMOVED lines=9> */
[----:B----4-:R0:W-:Y:S04]  /*dd30*/  STS.U16 [R5+0xcc00], R0 ;  /* 0x00cc000005007388 */ /* 0x0101e80000000400 */
[----:B-1----:R-:W4:Y:S04]  /*dd40*/  LDL.LU R17, [R1] ;  /* 0x0000000001117983 */ /* 0x002f280000300800 */
[----:B-----5:R1:W-:Y:S04]  /*dd50*/  STS.U16 [R5+0xd400], R2 ;  /* 0x00d4000205007388 */ /* 0x0203e80000000400 */
[----:B0-----:R-:W5:Y:S04]  /*dd60*/  LDL.LU R0, [R1+0x3a24] ;  /* 0x003a240001007983 */ /* 0x001f680000300800 */
[----:B-1----:R-:W2:Y:S01]  /*dd70*/  LDL.LU R2, [R1+0x3a20] ;  /* 0x003a200001027983 */ /* 0x002ea20000300800 */
[----:B------:R-:W-:-:S03]  /*dd80*/  LOP3.LUT R25, R25, 0x50, RZ, 0x3c, !PT ;  /* 0x0000005019197812 */ /* 0x000fc600078e3cff */
[----:B------:R-:W-:Y:S04]  /*dd90*/  STS.U16 [R5+0xdc00], R3 ;  /* 0x00dc000305007388 */ /* 0x000fe80000000400 */
[----:B------:R-:W-:Y:S04]  /*dda0*/  STS.U16 [R5+0xe400], R4 ;  /* 0x00e4000405007388 */ /* 0x000fe80000000400 */
[----:B------:R-:W-:Y:S04]  /*ddb0*/  STS.U16 [R5+0xec00], R28 ;  /* 0x00ec001c05007388 */ /* 0x000fe80000000400 */
[----:B--2---:R-:W-:Y:S04]  /*ddc0*/  STS.U16 [R5+0xf400], R2 ;  /* 0x00f4000205007388 */ /* 0x004fe80000000400 */
[----:B-----5:R-:W-:Y:S04]  /*ddd0*/  STS.U16 [R5+0xfc00], R0 ;  /* 0x00fc000005007388 */ /* 0x020fe80000000400 */
[----:B------:R-:W-:Y:S04]  /*dde0*/  STS.U16 [R25+0x8500], R6 ;  /* 0x0085000619007388 */ /* 0x000fe80000000400 */
[----:B------:R-:W-:Y:S04]  /*ddf0*/  STS.U16 [R25+0x8d00], R29 ;  /* 0x008d001d19007388 */ /* 0x000fe80000000400 */
[----:B------:R0:W-:Y:S04]  /*de00*/  STS.U16 [R25+0x9500], R23 ;  /* 0x0095001719007388 */ /* 0x0001e80000000400 */
[----:B------:R1:W-:Y:S04]  /*de10*/  STS.U16 [R25+0x9d00], R22 ;  /* 0x009d001619007388 */ /* 0x0003e80000000400 */
[----:B------:R2:W-:Y:S04]  /*de20*/  STS.U16 [R25+0xa500], R21 ;  /* 0x00a5001519007388 */ /* 0x0005e80000000400 */
[----:B0-----:R-:W5:Y:S04]  /*de30*/  LDL.LU R23, [R1+0x184] ;  /* 0x0001840001177983 */ /* 0x001f680000300800 */
[----:B-1----:R-:W5:Y:S04]  /*de40*/  LDL.LU R22, [R1+0x164] ;  /* 0x0001640001167983 */ /* 0x002f680000300800 */
[----:B------:R0:W-:Y:S04]  /*de50*/  STS.U16 [R25+0xad00], R24 ;  /* 0x00ad001819007388 */ /* 0x0001e80000000400 */
[----:B--2---:R-:W2:Y:S04]  /*de60*/  LDL.LU R21, [R1+0x144] ;  /* 0x0001440001157983 */ /* 0x004ea80000300800 */
[----:B------:R1:W-:Y:S04]  /*de70*/  STS.U16 [R25+0xb500], R26 ;  /* 0x00b5001a19007388 */ /* 0x0003e80000000400 */
[----:B0-----:R-:W2:Y:S04]  /*de80*/  LDL.LU R24, [R1+0x124] ;  /* 0x0001240001187983 */ /* 0x001ea80000300800 */
[----:B-1----:R-:W2:Y:S04]  /*de90*/  LDL.LU R26, [R1+0x104] ;  /* 0x00010400011a7983 */ /* 0x002ea80000300800 */
[----:B---3--:R-:W-:Y:S04]  /*dea0*/  STS.U16 [R25+0xbd00], R7 ;  /* 0x00bd000719007388 */ /* 0x008fe80000000400 */
[----:B------:R-:W-:Y:S04]  /*deb0*/  STS.U16 [R25+0xc500], R18 ;  /* 0x00c5001219007388 */ /* 0x000fe80000000400 */
[----:B------:R-:W-:Y:S04]  /*dec0*/  STS.U16 [R25+0xcd00], R19 ;  /* 0x00cd001319007388 */ /* 0x000fe80000000400 */
[----:B------:R-:W-:Y:S04]  /*ded0*/  STS.U16 [R25+0xd500], R16 ;  /* 0x00d5001019007388 */ /* 0x000fe80000000400 */
[----:B------:R0:W-:Y:S04]  /*dee0*/  STS.U16 [R25+0xdd00], R15 ;  /* 0x00dd000f19007388 */ /* 0x0001e80000000400 */
[----:B------:R-:W3:Y:S04]  /*def0*/  LDL.LU R0, [R1+0x84] ;  /* 0x0000840001007983 */ /* 0x000ee80000300800 */
[----:B------:R-:W3:Y:S04]  /*df00*/  LDL.LU R3, [R1+0x64] ;  /* 0x0000640001037983 */ /* 0x000ee80000300800 */
[----:B0-----:R-:W0:Y:S04]  /*df10*/  S2R R15, SR_TID.X ;  /* 0x00000000000f7919 */ /* 0x001e280000002100 */
[----:B------:R-:W3:Y:S04]  /*df20*/  LDL.LU R5, [R1+0x180] ;  /* 0x0001800001057983 */ /* 0x000ee80000300800 */
[----:B------:R-:W3:Y:S04]  /*df30*/  LDL.LU R16, [R1+0x160] ;  /* 0x0001600001107983 */ /* 0x000ee80000300800 */
[----:B------:R-:W3:Y:S04]  /*df40*/  LDL.LU R28, [R1+0x140] ;  /* 0x00014000011c7983 */ /* 0x000ee80000300800 */
[----:B------:R-:W3:Y:S04]  /*df50*/  LDL.LU R6, [R1+0x120] ;  /* 0x0001200001067983 */ /* 0x000ee80000300800 */
[----:B------:R-:W3:Y:S01]  /*df60*/  LDL.LU R29, [R1+0x100] ;  /* 0x00010000011d7983 */ /* 0x000ee20000300800 */
[----:B0-----:R-:W-:-:S03]  /*df70*/  LOP3.LUT R15, R15, 0x7f, RZ, 0xc0, !PT ;  /* 0x0000007f0f0f7812 */ /* 0x001fc600078ec0ff */
[----:B------:R-:W3:Y:S02]  /*df80*/  LDL.LU R7, [R1+0xe0] ;  /* 0x0000e00001077983 */ /* 0x000ee40000300800 */
[----:B------:R-:W-:Y:S02]  /*df90*/  IMAD.SHL.U32 R4, R15, 0x2, RZ ;  /* 0x000000020f047824 */ /* 0x000fe400078e00ff */
[----:B------:R-:W3:Y:S04]  /*dfa0*/  LDL.LU R18, [R1+0xc0] ;  /* 0x0000c00001127983 */ /* 0x000ee80000300800 */
[----:B----4-:R0:W-:Y:S01]  /*dfb0*/  STS.U16 [R25+0xe500], R17 ;  /* 0x00e5001119007388 */ /* 0x0101e20000000400 */
[----:B------:R-:W-:-:S03]  /*dfc0*/  LOP3.LUT R2, R4, 0x60, RZ, 0x3c, !PT ;  /* 0x0000006004027812 */ /* 0x000fc600078e3cff */
[----:B------:R-:W4:Y:S04]  /*dfd0*/  LDL.LU R19, [R1+0xa0] ;  /* 0x0000a00001137983 */ /* 0x000f280000300800 */
[----:B------:R1:W-:Y:S04]  /*dfe0*/  STS.U16 [R25+0xed00], R20 ;  /* 0x00ed001419007388 */ /* 0x0003e80000000400 */
[----:B0-----:R-:W3:Y:S04]  /*dff0*/  LDL.LU R17, [R1+0x80] ;  /* 0x0000800001117983 */ /* 0x001ee80000300800 */
[----:B------:R-:W3:Y:S04]  /*e000*/  LDL.LU R15, [R1+0x60] ;  /* 0x00006000010f7983 */ /* 0x000ee80000300800 */
[----:B-1----:R-:W3:Y:S04]  /*e010*/  LDL.LU R20, [R1+0xa4] ;  /* 0x0000a40001147983 */ /* 0x002ee80000300800 */
[----:B------:R0:W-:Y:S04]  /*e020*/  STS.U16 [R25+0xf500], R8 ;  /* 0x00f5000819007388 */ /* 0x0001e80000000400 */
[----:B------:R1:W-:Y:S04]  /*e030*/  STS.U16 [R25+0xfd00], R9 ;  /* 0x00fd000919007388 */ /* 0x0003e80000000400 */
[----:B0-----:R-:W3:Y:S04]  /*e040*/  LDL.LU R8, [R1+0xc4] ;  /* 0x0000c40001087983 */ /* 0x001ee80000300800 */
[----:B-1----:R-:W3:Y:S04]  /*e050*/  LDL.LU R25, [R1+0x3a1c] ;  /* 0x003a1c0001197983 */ /* 0x002ee80000300800 */
[----:B------:R-:W3:Y:S04]  /*e060*/  LDL.LU R9, [R1+0xe4] ;  /* 0x0000e40001097983 */ /* 0x000ee80000300800 */
[----:B-----5:R0:W-:Y:S04]  /*e070*/  STS.U16 [R2+0x8600], R23 ;  /* 0x0086001702007388 */ /* 0x0201e80000000400 */
[----:B------:R1:W-:Y:S04]  /*e080*/  STS.U16 [R2+0x8e00], R22 ;  /* 0x008e001602007388 */ /* 0x0003e80000000400 */
[----:B0-----:R-:W5:Y:S04]  /*e090*/  LDL.LU R23, [R1+0x3a18] ;  /* 0x003a180001177983 */ /* 0x001f680000300800 */
[----:B-1----:R-:W4:Y:S04]  /*e0a0*/  LDL.LU R22, [R1+0x3a14] ;  /* 0x003a140001167983 */ /* 0x002f280000300800 */
[----:B--2---:R0:W-:Y:S04]  /*e0b0*/  STS.U16 [R2+0x9600], R21 ;  /* 0x0096001502007388 */ /* 0x0041e80000000400 */
[----:B------:R1:W-:Y:S04]  /*e0c0*/  STS.U16 [R2+0x9e00], R24 ;  /* 0x009e001802007388 */ /* 0x0003e80000000400 */
[----:B------:R2:W-:Y:S04]  /*e0d0*/  STS.U16 [R2+0xa600], R26 ;  /* 0x00a6001a02007388 */ /* 0x0005e80000000400 */
[----:B0-----:R-:W4:Y:S04]  /*e0e0*/  LDL.LU R21, [R1+0x3a10] ;  /* 0x003a100001157983 */ /* 0x001f280000300800 */
[----:B-1----:R-:W4:Y:S04]  /*e0f0*/  LDL.LU R24, [R1+0x3a0c] ;  /* 0x003a0c0001187983 */ /* 0x002f280000300800 */
[----:B--2---:R-:W2:Y:S04]  /*e100*/  LDL.LU R26, [R1+0x3a08] ;  /* 0x003a0800011a7983 */ /* 0x004ea80000300800 */
[----:B---3--:R-:W-:Y:S04]  /*e110*/  STS.U16 [R2+0xae00], R9 ;  /* 0x00ae000902007388 */ /* 0x008fe80000000400 */
[----:B------:R-:W-:Y:S04]  /*e120*/  STS.U16 [R2+0xb600], R8 ;  /* 0x00b6000802007388 */ /* 0x000fe80000000400 */
[----:B------:R-:W-:Y:S04]  /*e130*/  STS.U16 [R2+0xbe00], R20 ;  /* 0x00be001402007388 */ /* 0x000fe80000000400 */
[----:B------:R0:W-:Y:S04]  /*e140*/  STS.U16 [R2+0xc600], R0 ;  /* 0x00c6000002007388 */ /* 0x0001e80000000400 */
[----:B------:R-:W-:Y:S01]  /*e150*/  STS.U16 [R2+0xce00], R3 ;  /* 0x00ce000302007388 */ /* 0x000fe20000000400 */
[----:B0-----:R-:W-:-:S03]  /*e160*/  LOP3.LUT R0, R4, 0x70, RZ, 0x3c, !PT ;  /* 0x0000007004007812 */ /* 0x001fc600078e3cff */
[----:B--2---:R-:W-:Y:S04]  /*e170*/  STS.U16 [R2+0xd600], R26 ;  /* 0x00d6001a02007388 */ /* 0x004fe80000000400 */
[----:B----4-:R-:W-:Y:S04]  /*e180*/  STS.U16 [R2+0xde00], R24 ;  /* 0x00de001802007388 */ /* 0x010fe80000000400 */
[----:B------:R-:W-:Y:S04]  /*e190*/  STS.U16 [R2+0xe600], R21 ;  /* 0x00e6001502007388 */ /* 0x000fe80000000400 */
[----:B------:R-:W-:Y:S04]  /*e1a0*/  STS.U16 [R2+0xee00], R22 ;  /* 0x00ee001602007388 */ /* 0x000fe80000000400 */
[----:B-----5:R-:W-:Y:S04]  /*e1b0*/  STS.U16 [R2+0xf600], R23 ;  /* 0x00f6001702007388 */ /* 0x020fe80000000400 */
[----:B------:R-:W-:Y:S04]  /*e1c0*/  STS.U16 [R2+0xfe00], R25 ;  /* 0x00fe001902007388 */ /* 0x000fe80000000400 */
[----:B------:R-:W-:Y:S04]  /*e1d0*/  STS.U16 [R0+0x8700], R5 ;  /* 0x0087000500007388 */ /* 0x000fe80000000400 */
[----:B------:R0:W-:Y:S04]  /*e1e0*/  STS.U16 [R0+0x8f00], R16 ;  /* 0x008f001000007388 */ /* 0x0001e80000000400 */
[----:B0-----:R-:W2:Y:S04]  /*e1f0*/  LDL R16, [R1+0x548] ;  /* 0x0005480001107983 */ /* 0x001ea80000100800 */
[----:B------:R-:W-:Y:S04]  /*e200*/  STS.U16 [R0+0x9700], R28 ;  /* 0x0097001c00007388 */ /* 0x000fe80000000400 */
[----:B------:R-:W-:Y:S04]  /*e210*/  STS.U16 [R0+0x9f00], R6 ;  /* 0x009f000600007388 */ /* 0x000fe80000000400 */
[----:B------:R-:W-:Y:S04]  /*e220*/  STS.U16 [R0+0xa700], R29 ;  /* 0x00a7001d00007388 */ /* 0x000fe80000000400 */
[----:B------:R-:W-:Y:S04]  /*e230*/  STS.U16 [R0+0xaf00], R7 ;  /* 0x00af000700007388 */ /* 0x000fe80000000400 */
[----:B------:R-:W-:Y:S04]  /*e240*/  STS.U16 [R0+0xb700], R18 ;  /* 0x00b7001200007388 */ /* 0x000fe80000000400 */
[----:B------:R-:W-:Y:S04]  /*e250*/  STS.U16 [R0+0xbf00], R19 ;  /* 0x00bf001300007388 */ /* 0x000fe80000000400 */
[----:B------:R0:W-:Y:S04]  /*e260*/  STS.U16 [R0+0xc700], R17 ;  /* 0x00c7001100007388 */ /* 0x0001e80000000400 */
[----:B------:R1:W-:Y:S04]  /*e270*/  STS.U16 [R0+0xcf00], R15 ;  /* 0x00cf000f00007388 */ /* 0x0003e80000000400 */
[----:B------:R-:W-:Y:S04]  /*e280*/  STS.U16 [R0+0xd700], R27 ;  /* 0x00d7001b00007388 */ /* 0x000fe80000000400 */
[----:B------:R-:W-:Y:S04]  /*e290*/  STS.U16 [R0+0xdf00], R10 ;  /* 0x00df000a00007388 */ /* 0x000fe80000000400 */
[----:B------:R-:W-:Y:S04]  /*e2a0*/  STS.U16 [R0+0xe700], R11 ;  /* 0x00e7000b00007388 */ /* 0x000fe80000000400 */
[----:B------:R-:W-:Y:S04]  /*e2b0*/  STS.U16 [R0+0xef00], R14 ;  /* 0x00ef000e00007388 */ /* 0x000fe80000000400 */
[----:B------:R-:W-:Y:S04]  /*e2c0*/  STS.U16 [R0+0xf700], R12 ;  /* 0x00f7000c00007388 */ /* 0x000fe80000000400 */
[----:B------:R-:W-:Y:S04]  /*e2d0*/  STS.U16 [R0+0xff00], R13 ;  /* 0x00ff000d00007388 */ /* 0x000fe80000000400 */
[----:B------:R-:W-:Y:S06]  /*e2e0*/  BAR.SYNC.DEFER_BLOCKING 0x0 ;  /* 0x0000000000007b1d */ /* 0x000fec0000010000 */
[----:B0-----:R-:W0:Y:S02]  /*e2f0*/  S2R R17, SR_TID.X ;  /* 0x0000000000117919 */ /* 0x001e240000002100 */
[----:B0-----:R-:W-:-:S02]  /*e300*/  LOP3.LUT R3, R17, 0x7, RZ, 0xc0, !PT ;  /* 0x0000000711037812 */ /* 0x001fc400078ec0ff */
[----:B-1----:R-:W-:-:S03]  /*e310*/  SHF.L.U32 R15, R17, 0x1, RZ ;  /* 0x00000001110f7819 */ /* 0x002fc600000006ff */
[----:B------:R-:W-:-:S05]  /*e320*/  IMAD R3, R3, 0x110, RZ ;  /* 0x0000011003037824 */ /* 0x000fca00078e02ff */
[----:B------:R-:W-:-:S05]  /*e330*/  LOP3.LUT R3, R3, 0x30, R15, 0x78, !PT ;  /* 0x0000003003037812 */ /* 0x000fca00078e780f */
[----:B------:R-:W-:Y:S04]  /*e340*/  LDSM.16.M88.4 R12, [R3+0x8000] ;  /* 0x00800000030c783b */ /* 0x000fe80000000200 */
[----:B------:R-:W-:Y:S04]  /*e350*/  LDSM.16.M88.4 R4, [R3+0x8800] ;  /* 0x008800000304783b */ /* 0x000fe80000000200 */
[----:B------:R-:W-:Y:S04]  /*e360*/  LDSM.16.M88.4 R20, [R3+0x9000] ;  /* 0x009000000314783b */ /* 0x000fe80000000200 */
[----:B------:R-:W-:Y:S04]  /*e370*/  LDSM.16.M88.4 R24, [R3+0xa000] ;  /* 0x00a000000318783b */ /* 0x000fe80000000200 */
[----:B--2---:R-:W0:Y:S04]  /*e380*/  LDSM.16.MT88.4 R8, [R16] ;  /* 0x000000001008783b */ /* 0x004e280000004200 */
[----:B0-----:R-:W-:Y:S04]  /*e390*/  STL.64 [R1+0x3a00], R10 ;  /* 0x003a000a01007387 */ /* 0x001fe80000100a00 */
[----:B------:R-:W-:Y:S04]  /*e3a0*/  STL.64 [R1+0x39f8], R8 ;  /* 0x0039f80801007387 */ /* 0x000fe80000100a00 */
[----:B------:R-:W0:Y:S04]  /*e3b0*/  LDSM.16.M88.4 R8, [R3+0x9800] ;  /* 0x009800000308783b */ /* 0x000e280000000200 */
[----:B------:R-:W-:Y:S04]  /*e3c0*/  STL [R1+0x3984], R14 ;  /* 0x0039840e01007387 */ /* 0x000fe80000100800 */
[----:B------:R-:W-:Y:S04]  /*e3d0*/  STL [R1+0x3980], R15 ;  /* 0x0039800f01007387 */ /* 0x000fe80000100800 */
[----:B------:R-:W-:Y:S04]  /*e3e0*/  STL [R1+0x398c], R6 ;  /* 0x00398c0601007387 */ /* 0x000fe80000100800 */
[----:B------:R1:W-:Y:S04]  /*e3f0*/  STL [R1+0x3988], R7 ;  /* 0x0039880701007387 */ /* 0x0003e80000100800 */
[----:B------:R-:W-:Y:S04]  /*e400*/  STL.64 [R1+0xc0], R20 ;  /* 0x0000c01401007387 */ /* 0x000fe80000100a00 */
[----:B------:R-:W-:Y:S04]  /*e410*/  STL.64 [R1+0xc8], R22 ;  /* 0x0000c81601007387 */ /* 0x000fe80000100a00 */
[----:B0-----:R-:W-:Y:S01]  /*e420*/  STL.64 [R1+0xd0], R8 ;  /* 0x0000d00801007387 */ /* 0x001fe20000100a00 */
[----:B-1----:R-:W-:Y:S01]  /*e430*/  IMAD.MOV.U32 R7, RZ, RZ, R8 ;  /* 0x000000ffff077224 */ /* 0x002fe200078e0008 */
[----:B------:R-:W-:-:S02]  /*e440*/  MOV R6, R9 ;  /* 0x0000000900067202 */ /* 0x000fc40000000f00 */
[----:B------:R-:W-:Y:S04]  /*e450*/  STL.64 [R1+0xd8], R10 ;  /* 0x0000d80a01007387 */ /* 0x000fe80000100a00 */
[----:B------:R-:W0:Y:S04]  /*e460*/  LDSM.16.M88.4 R8, [R3+0xb000] ;  /* 0x00b000000308783b */ /* 0x000e280000000200 */
[----:B0-----:R-:W-:Y:S04]  /*e470*/  STL.64 [R1+0x1d0], R8 ;  /* 0x0001d00801007387 */ /* 0x001fe80000100a00 */
[----:B------:R-:W-:Y:S04]  /*e480*/  STL.64 [R1+0x1d8], R10 ;  /* 0x0001d80a01007387 */ /* 0x000fe80000100a00 */
[----:B------:R-:W0:Y:S01]  /*e490*/  LDSM.16.M88.4 R8, [R3+0xb800] ;  /* 0x00b800000308783b */ /* 0x000e220000000200 */
[----:B------:R-:W-:Y:S01]  /*e4a0*/  IMAD.MOV.U32 R2, RZ, RZ, R20 ;  /* 0x000000ffff027224 */ /* 0x000fe200078e0014 */
[----:B------:R-:W-:-:S02]  /*e4b0*/  MOV R0, R21 ;  /* 0x0000001500007202 */ /* 0x000fc40000000f00 */
[----:B------:R-:W-:Y:S04]  /*e4c0*/  STL.64 [R1+0xe0], R24 ;  /* 0x0000e01801007387 */ /* 0x000fe80000100a00 */
[----:B------:R-:W-:Y:S04]  /*e4d0*/  STL.64 [R1+0xe8], R26 ;  /* 0x0000e81a01007387 */ /* 0x000fe80000100a00 */
[----:B------:R-:W1:Y:S04]  /*e4e0*/  LDSM.16.M88.4 R20, [R3+0xa800] ;  /* 0x00a800000314783b */ /* 0x000e680000000200 */
[----:B0-----:R-:W-:Y:S04]  /*e4f0*/  STL.64 [R1+0x1c0], R8 ;  /* 0x0001c00801007387 */ /* 0x001fe80000100a00 */
[----:B------:R-:W-:Y:S04]  /*e500*/  STL.64 [R1+0x1c8], R10 ;  /* 0x0001c80a01007387 */ /* 0x000fe80000100a00 */
[----:B------:R-:W0:Y:S04]  /*e510*/  LDSM.16.M88.4 R8, [R3+0xc000] ;  /* 0x00c000000308783b */ /* 0x000e280000000200 */
[----:B------:R-:W-:Y:S04]  /*e520*/  STL.64 [R1+0x39f0], R24 ;  /* 0x0039f01801007387 */ /* 0x000fe80000100a00 */
[----:B-1----:R-:W-:Y:S04]  /*e530*/  STL.64 [R1+0xf0], R20 ;  /* 0x0000f01401007387 */ /* 0x002fe80000100a00 */
[----:B------:R-:W-:Y:S04]  /*e540*/  STL [R1+0x39e4], R20 ;  /* 0x0039e41401007387 */ /* 0x000fe80000100800 */
[----:B------:R-:W1:Y:S04]  /*e550*/  LDSM.16.M88.4 R24, [R3+0xc800] ;  /* 0x00c800000318783b */ /* 0x000e680000000200 */
[----:B0-----:R-:W-:Y:S04]  /*e560*/  STL.64 [R1+0x1b0], R8 ;  /* 0x0001b00801007387 */ /* 0x001fe80000100a00 */
[----:B------:R-:W-:Y:S04]  /*e570*/  STL.64 [R1+0x1b8], R10 ;  /* 0x0001b80a01007387 */ /* 0x000fe80000100a00 */
[----:B------:R-:W0:Y:S04]  /*e580*/  LDSM.16.M88.4 R8, [R3+0xd000] ;  /* 0x00d000000308783b */ /* 0x000e280000000200 */
[----:B------:R2:W-:Y:S04]  /*e590*/  STL [R1+0x39e0], R21 ;  /* 0x0039e01501007387 */ /* 0x0005e80000100800 */
[----:B------:R-:W-:Y:S04]  /*e5a0*/  STL.64 [R1+0xf8], R22 ;  /* 0x0000f81601007387 */ /* 0x000fe80000100a00 */
[----:B-1----:R-:W-:Y:S04]  /*e5b0*/  STL.64 [R1+0x1a0], R24 ;  /* 0x0001a01801007387 */ /* 0x002fe80000100a00 */
[----:B------:R-:W-:Y:S04]  /*e5c0*/  STL.64 [R1+0x1a8], R26 ;  /* 0x0001a81a01007387 */ /* 0x000fe80000100a00 */
[----:B------:R-:W-:Y:S04]  /*e5d0*/  LDSM.16.M88.4 R24, [R3+0xe000] ;  /* 0x00e000000318783b */ /* 0x000fe80000000200 */
[----:B0-----:R-:W-:Y:S01]  /*e5e0*/  STL.64 [R1+0x190], R8 ;  /* 0x0001900801007387 */ /* 0x001fe20000100a00 */
[----:B------:R-:W-:Y:S01]  /*e5f0*/  IMAD.MOV.U32 R20, RZ, RZ, R8 ;  /* 0x000000ffff147224 */ /* 0x000fe200078e0008 */
[----:B--2---:R-:W-:-:S02]  /*e600*/  MOV R21, R9 ;  /* 0x0000000900157202 */ /* 0x004fc40000000f00 */
[----:B------:R-:W-:Y:S04]  /*e610*/  STL.64 [R1+0x198], R10 ;  /* 0x0001980a01007387 */ /* 0x000fe80000100a00 */
[----:B------:R-:W0:Y:S04]  /*e620*/  LDSM.16.M88.4 R8, [R3+0xd800] ;  /* 0x00d800000308783b */ /* 0x000e280000000200 */
[----:B------:R-:W-:Y:S04]  /*e630*/  STL [R1+0x39e8], R21 ;  /* 0x0039e81501007387 */ /* 0x000fe80000100800 */
[----:B0-----:R-:W-:Y:S04]  /*e640*/  STL.64 [R1+0x180], R8 ;  /* 0x0001800801007387 */ /* 0x001fe80000100a00 */
[----:B------:R-:W-:Y:S04]  /*e650*/  STL.64 [R1+0x188], R10 ;  /* 0x0001880a01007387 */ /* 0x000fe80000100a00 */
[----:B------:R-:W0:Y:S04]  /*e660*/  LDSM.16.M88.4 R8, [R3+0xe800] ;  /* 0x00e800000308783b */ /* 0x000e280000000200 */
[----:B0-----:R-:W-:Y:S01]  /*e670*/  STL.64 [R1+0x160], R8 ;  /* 0x0001600801007387 */ /* 0x001fe20000100a00 */
[----:B------:R-:W-:-:S03]  /*e680*/  IMAD.MOV.U32 R21, RZ, RZ, R8 ;  /* 0x000000ffff157224 */ /* 0x000fc600078e0008 */
[----:B------:R-:W-:Y:S04]  /*e690*/  STL.64 [R1+0x170], R24 ;  /* 0x0001701801007387 */ /* 0x000fe80000100a00 */
[----:B------:R-:W-:Y:S04]  /*e6a0*/  STL.64 [R1+0x178], R26 ;  /* 0x0001781a01007387 */ /* 0x000fe80000100a00 */
[----:B------:R-:W-:Y:S04]  /*e6b0*/  STL.64 [R1+0x168], R10 ;  /* 0x0001680a01007387 */ /* 0x000fe80000100a00 */
[----:B------:R-:W0:Y:S04]  /*e6c0*/  LDSM.16.M88.4 R8, [R3+0xf000] ;  /* 0x00f000000308783b */ /* 0x000e280000000200 */
[----:B------:R-:W1:Y:S04]  /*e6d0*/  LDSM.16.M88.4 R24, [R3+0xf800] ;  /* 0x00f800000318783b */ /* 0x000e680000000200 */
[----:B0-----:R-:W-:Y:S01]  /*e6e0*/  STL.64 [R1+0x1f0], R8 ;  /* 0x0001f00801007387 */ /* 0x001fe20000100a00 */
[----:B------:R-:W-:Y:S01]  /*e6f0*/  MOV R23, R8 ;  /* 0x0000000800177202 */ /* 0x000fe20000000f00 */
[----:B------:R-:W-:-:S02]  /*e700*/  IMAD.MOV.U32 R22, RZ, RZ, R9 ;  /* 0x000000ffff167224 */ /* 0x000fc400078e0009 */
[----:B------:R-:W-:Y:S04]  /*e710*/  STL.64 [R1+0x1f8], R10 ;  /* 0x0001f80a01007387 */ /* 0x000fe80000100a00 */
[----:B------:R-:W0:Y:S04]  /*e720*/  LDSM.16.MT88.4 R8, [R16+0x80] ;  /* 0x000080001008783b */ /* 0x000e280000004200 */
[----:B-1----:R1:W-:Y:S04]  /*e730*/  STL.64 [R1+0x530], R24 ;  /* 0x0005301801007387 */ /* 0x0023e80000100a00 */
[----:B------:R-:W-:Y:S04]  /*e740*/  STL.64 [R1+0x538], R26 ;  /* 0x0005381a01007387 */ /* 0x000fe80000100a00 */
[----:B------:R-:W2:Y:S04]  /*e750*/  LDSM.16.MT88.4 R16, [R16+0x1000] ;  /* 0x001000001010783b */ /* 0x000ea80000004200 */
[----:B0-----:R-:W-:Y:S01]  /*e760*/  STL.64 [R1+0x30], R8 ;  /* 0x0000300801007387 */ /* 0x001fe20000100a00 */
[----:B-1----:R-:W-:Y:S01]  /*e770*/  MOV R24, R10 ;  /* 0x0000000a00187202 */ /* 0x002fe20000000f00 */
[----:B------:R-:W-:Y:S01]  /*e780*/  IMAD.MOV.U32 R15, RZ, RZ, R11 ;  /* 0x000000ffff0f7224 */ /* 0x000fe200078e000b */
[----:B------:R-:W-:Y:S01]  /*e790*/  MOV R14, R8 ;  /* 0x00000008000e7202 */ /* 0x000fe20000000f00 */
[----:B------:R0:W-:Y:S01]  /*e7a0*/  STL.64 [R1+0x38], R10 ;  /* 0x0000380a01007387 */ /* 0x0001e20000100a00 */
[----:B------:R-:W-:-:S03]  /*e7b0*/  IMAD.MOV.U32 R3, RZ, RZ, R9 ;  /* 0x000000ffff037224 */ /* 0x000fc600078e0009 */
[----:B0-----:R-:W3:Y:S04]  /*e7c0*/  LDL.LU.64 R10, [R1+0x3a00] ;  /* 0x003a0000010a7983 */ /* 0x001ee80000300a00 */
[----:B------:R-:W3:Y:S04]  /*e7d0*/  LDL.LU.64 R8, [R1+0x39f8] ;  /* 0x0039f80001087983 */ /* 0x000ee80000300a00 */
[----:B--2---:R0:W-:Y:S02]  /*e7e0*/  STL.64 [R1+0x3978], R18 ;  /* 0x0039781201007387 */ /* 0x0041e40000100a00 */
[----:B0-----:R-:W-:-:S02]  /*e7f0*/  MOV R18, R24 ;  /* 0x0000001800127202 */ /* 0x001fc40000000f00 */
[----:B------:R0:W-:Y:S01]  /*e800*/  STL.64 [R1+0x3970], R16 ;  /* 0x0039701001007387 */ /* 0x0001e20000100a00 */
[----:B------:R-:W-:Y:S01]  /*e810*/  IMAD.MOV.U32 R19, RZ, RZ, R15 ;  /* 0x000000ffff137224 */ /* 0x000fe200078e000f */
[----:B0-----:R-:W-:Y:S01]  /*e820*/  MOV R16, R14 ;  /* 0x0000000e00107202 */ /* 0x001fe20000000f00 */
[----:B------:R-:W-:Y:S01]  /*e830*/  IMAD.MOV.U32 R17, RZ, RZ, R3 ;  /* 0x000000ffff117224 */ /* 0x000fe200078e0003 */
[C---:B---3--:R-:W-:Y:S11]  /*e840*/  HMMA.16816.F32.BF16 R24, R8.reuse, R12, RZ ;  /* 0x0000000c0818723c */ /* 0x048ff600000418ff */
[----:B------:R-:W-:Y:S11]  /*e850*/  @!UPT UIADD3 URZ, URZ, URZ, URZ ;  /* 0x0000003f3f3ff290 */ /* 0x000ff6000fffe03f */
[----:B------:R-:W-:Y:S02]  /*e860*/  @!UPT UIADD3 URZ, URZ, URZ, URZ ;  /* 0x0000003f3f3ff290 */ /* 0x000fe4000fffe03f */
[----:B------:R-:W-:Y:S01]  /*e870*/  MOV R14, R24 ;  /* 0x00000018000e7202 */ /* 0x000fe20000000f00 */
[----:B------:R-:W-:Y:S01]  /*e880*/  IMAD.MOV.U32 R15, RZ, RZ, R25 ;  /* 0x000000ffff0f7224 */ /* 0x000fe200078e0019 */
[----:B------:R-:W-:Y:S01]  /*e890*/  MOV R3, R26 ;  /* 0x0000001a00037202 */ /* 0x000fe20000000f00 */
[----:B------:R-:W-:Y:S02]  /*e8a0*/  IMAD.MOV.U32 R28, RZ, RZ, R27 ;  /* 0x000000ffff1c7224 */ /* 0x000fe400078e001b */
[----:B------:R-:W-:Y:S01]  /*e8b0*/  HMMA.16816.F32.BF16 R24, R8, R4, RZ ;  /* 0x000000040818723c */ /* 0x000fe200000418ff */
[----:B------:R-:W-:Y:S04]  /*e8c0*/  STL.64 [R1+0x3998], R14 ;  /* 0x0039980e01007387 */ /* 0x000fe80000100a00 */
[----:B------:R0:W-:Y:S02]  /*e8d0*/  STL.64 [R1+0x3990], R12 ;  /* 0x0039900c01007387 */ /* 0x0001e40000100a00 */
[----:B0-----:R-:W-:Y:S01]  /*e8e0*/  MOV R12, R7 ;  /* 0x00000007000c7202 */ /* 0x001fe20000000f00 */
[----:B------:R-:W-:Y:S11]  /*e8f0*/  IMAD.MOV.U32 R13, RZ, RZ, R6 ;  /* 0x000000ffff0d7224 */ /* 0x000ff600078e0006 */
[----:B------:R-:W-:Y:S05]  /*e900*/  @!UPT UIADD3 URZ, URZ, URZ, URZ ;  /* 0x0000003f3f3ff290 */ /* 0x000fea000fffe03f */
[----:B------:R-:W-:Y:S01]  /*e910*/  MOV R6, R26 ;  /* 0x0000001a00067202 */ /* 0x000fe20000000f00 */
[----:B------:R-:W-:Y:S01]  /*e920*/  IMAD.MOV.U32 R7, RZ, RZ, R27 ;  /* 0x000000ffff077224 */ /* 0x000fe200078e001b */
[----:B------:R0:W-:Y:S04]  /*e930*/  STL.64 [R1+0x40], R24 ;  /* 0x0000401801007387 */ /* 0x0001e80000100a00 */
[----:B0-----:R-:W2:Y:S04]  /*e940*/  LDL.LU.64 R24, [R1+0x39f0] ;  /* 0x0039f00001187983 */ /* 0x001ea80000300a00 */
[----:B------:R-:W-:Y:S04]  /*e950*/  STL.64 [R1+0x39a8], R6 ;  /* 0x0039a80601007387 */ /* 0x000fe80000100a00 */
[----:B------:R0:W-:Y:S02]  /*e960*/  STL.64 [R1+0x39a0], R4 ;  /* 0x0039a00401007387 */ /* 0x0001e40000100a00 */
[----:B0-----:R-:W-:Y:S01]  /*e970*/  MOV R4, R2 ;  /* 0x0000000200047202 */ /* 0x001fe20000000f00 */
[----:B------:R-:W-:-:S07]  /*e980*/  IMAD.MOV.U32 R5, RZ, RZ, R0 ;  /* 0x000000ffff057224 */ /* 0x000fce00078e0000 */
[C---:B------:R-:W-:Y:S11]  /*e990*/  HMMA.16816.F32.BF16 R4, R8.reuse, R4, RZ ;  /* 0x000000040804723c */ /* 0x040ff600000418ff */
[----:B------:R-:W-:Y:S11]  /*e9a0*/  @!UPT UIADD3 URZ, URZ, URZ, URZ ;  /* 0x0000003f3f3ff290 */ /* 0x000ff6000fffe03f */
[----:B------:R-:W-:Y:S01]  /*e9b0*/  @!UPT UIADD3 URZ, URZ, URZ, URZ ;  /* 0x0000003f3f3ff290 */ /* 0x000fe2000fffe03f */
[----:B------:R0:W-:Y:S01]  /*e9c0*/  STL [R1+0x20], R4 ;  /* 0x0000200401007387 */ /* 0x0001e20000100800 */
[----:B------:R-:W-:Y:S01]  /*e9d0*/  MOV R29, R5 ;  /* 0x00000005001d7202 */ /* 0x000fe20000000f00 */
[----:B------:R-:W-:Y:S01]  /*e9e0*/  IMAD.MOV.U32 R2, RZ, RZ, R6 ;  /* 0x000000ffff027224 */ /* 0x000fe200078e0006 */
[----:B------:R-:W-:Y:S02]  /*e9f0*/  MOV R0, R7 ;  /* 0x0000000700007202 */ /* 0x000fe40000000f00 */
[----:B0-----:R-:W-:Y:S11]  /*ea00*/  HMMA.16816.F32.BF16 R4, R8, R12, RZ ;  /* 0x0000000c0804723c */ /* 0x001ff600000418ff */
[----:B------:R-:W-:Y:S11]  /*ea10*/  @!UPT UIADD3 URZ, URZ, URZ, URZ ;  /* 0x0000003f3f3ff290 */ /* 0x000ff6000fffe03f */
[----:B------:R-:W-:Y:S01]  /*ea20*/  @!UPT UIADD3 URZ, URZ, URZ, URZ ;  /* 0x0000003f3f3ff290 */ /* 0x000fe2000fffe03f */
[----:B------:R0:W-:Y:S04]  /*ea30*/  STL.64 [R1+0x10], R4 ;  /* 0x0000100401007387 */ /* 0x0001e80000100a00 */
[----:B------:R-:W-:Y:S04]  /*ea40*/  STL.64 [R1+0x18], R6 ;  /* 0x0000180601007387 */ /* 0x000fe80000100a00 */
[----:B------:R-:W-:Y:S04]  /*ea50*/  STL.64 [R1+0x39b8], R18 ;  /* 0x0039b81201007387 */ /* 0x000fe80000100a00 */
[----:B------:R-:W-:Y:S01]  /*ea60*/  STL.64 [R1+0x39b0], R16 ;  /* 0x0039b01001007387 */ /* 0x000fe20000100a00 */
[----:B0-----:R-:W-:-:S03]  /*ea70*/  IMAD.MOV.U32 R4, RZ, RZ, R21 ;  /* 0x000000ffff047224 */ /* 0x001fc600078e0015 */
[----:B------:R-:W3:Y:S04]  /*ea80*/  LDL.LU R21, [R1+0x39e8] ;  /* 0x0039e80001157983 */ /* 0x000ee80000300800 */
[----:B------:R-:W4:Y:S04]  /*ea90*/  LDL R5, [R1+0x164] ;  /* 0x0001640001057983 */ /* 0x000f280000100800 */
[----:B----4-:R0:W-:Y:S04]  /*eaa0*/  STL.64 [R1+0x39c0], R4 ;  /* 0x0039c00401007387 */ /* 0x0101e80000100a00 */
[----:B0-----:R-:W4:Y:S04]  /*eab0*/  LDL R4, [R1+0x180] ;  /* 0x0001800001047983 */ /* 0x001f280000100800 */
[----:B------:R-:W4:Y:S04]  /*eac0*/  LDL R5, [R1+0x184] ;  /* 0x0001840001057983 */ /* 0x000f280000100800 */
[----:B----4-:R0:W-:Y:S02]  /*ead0*/  STL.64 [R1+0x39c8], R4 ;  /* 0x0039c80401007387 */ /* 0x0101e40000100a00 */
[----:B0-----:R-:W-:Y:S01]  /*eae0*/  MOV R4, R20 ;  /* 0x0000001400047202 */ /* 0x001fe20000000f00 */
[----:B---3--:R-:W-:Y:S01]  /*eaf0*/  IMAD.MOV.U32 R5, RZ, RZ, R21 ;  /* 0x000000ffff057224 */ /* 0x008fe200078e0015 */
[----:B------:R-:W3:Y:S04]  /*eb00*/  LDL.LU R20, [R1+0x39e4] ;  /* 0x0039e40001147983 */ /* 0x000ee80000300800 */
[----:B------:R-:W3:Y:S04]  /*eb10*/  LDL.LU R21, [R1+0x39e0] ;  /* 0x0039e00001157983 */ /* 0x000ee80000300800 */
[----:B------:R0:W-:Y:S04]  /*eb20*/  STL.64 [R1+0x39d0], R4 ;  /* 0x0039d00401007387 */ /* 0x0001e80000100a00 */
[----:B0-----:R-:W4:Y:S04]  /*eb30*/  LDL R4, [R1+0x1a0] ;  /* 0x0001a00001047983 */ /* 0x001f280000100800 */
[----:B------:R-:W4:Y:S01]  /*eb40*/  LDL R5, [R1+0x1a4] ;  /* 0x0001a40001057983 */ /* 0x000f220000100800 */
[----:B--2---:R-:W-:Y:S03]  /*eb50*/  HMMA.16816.F32.BF16 R24, R8, R24, RZ ;  /* 0x000000180818723c */ /* 0x004fe600000418ff */
[----:B----4-:R0:W-:Y:S01]  /*eb60*/  STL.64 [R1+0x39d8], R4 ;  /* 0x0039d80401007387 */ /* 0x0101e20000100a00 */
[----:B------:R-:W-:Y:S01]  /*eb70*/  MOV R12, R23 ;  /* 0x00000017000c7202 */ /* 0x000fe20000000f00 */
[----:B------:R-:W-:-:S02]  /*eb80*/  IMAD.MOV.U32 R13, RZ, RZ, R22 ;  /* 0x000000ffff0d7224 */ /* 0x000fc400078e0016 */
[----:B------:R-:W2:Y:S04]  /*eb90*/  LDL R16, [R1+0x170] ;  /* 0x0001700001107983 */ /* 0x000ea80000100800 */
[----:B------:R-:W2:Y:S04]  /*eba0*/  LDL R17, [R1+0x174] ;  /* 0x0001740001117983 */ /* 0x000ea80000100800 */
[----:B0-----:R-:W4:Y:S04]  /*ebb0*/  LDL R4, [R1+0x1d0] ;  /* 0x0001d00001047983 */ /* 0x001f280000100800 */
[----:B------:R-:W4:Y:S01]  /*ebc0*/  LDL R5, [R1+0x1d4] ;  /* 0x0001d40001057983 */ /* 0x000f220000100800 */
[C---:B---3--:R-:W-:Y:S03]  /*ebd0*/  HMMA.16816.F32.BF16 R20, R8.reuse, R20, RZ ;  /* 0x000000140814723c */ /* 0x048fe600000418ff */
[----:B------:R-:W-:Y:S04]  /*ebe0*/  STL.64 [R1+0x3928], R26 ;  /* 0x0039281a01007387 */ /* 0x000fe80000100a00 */
[----:B------:R-:W-:Y:S11]  /*ebf0*/  STL.64 [R1+0x3920], R24 ;  /* 0x0039201801007387 */ /* 0x000ff60000100a00 */
[----:B------:R-:W-:Y:S05]  /*ec00*/  @!UPT UIADD3 URZ, URZ, URZ, URZ ;  /* 0x0000003f3f3ff290 */ /* 0x000fea000fffe03f */
[----:B------:R-:W-:Y:S04]  /*ec10*/  STL.64 [R1+0x3918], R22 ;  /* 0x0039181601007387 */ /* 0x000fe80000100a00 */
[----:B------:R0:W-:Y:S01]  /*ec20*/  STL.64 [R1+0x3910], R20 ;  /* 0x0039101401007387 */ /* 0x0001e20000100a00 */
[C---:B----4-:R-:W-:Y:S11]  /*ec30*/  HMMA.16816.F32.BF16 R4, R8.reuse, R4, RZ ;  /* 0x000000040804723c */ /* 0x050ff600000418ff */
[----:B------:R-:W-:Y:S11]  /*ec40*/  @!UPT UIADD3 URZ, URZ, URZ, URZ ;  /* 0x0000003f3f3ff290 */ /* 0x000ff6000fffe03f */
[----:B------:R-:W-:Y:S02]  /*ec50*/  @!UPT UIADD3 URZ, URZ, URZ, URZ ;  /* 0x0000003f3f3ff290 */ /* 0x000fe4000fffe03f */
[----:B0-----:R-:W-:Y:S01]  /*ec60*/  MOV R20, R7 ;  /* 0x0000000700147202 */ /* 0x001fe20000000f00 */
[----:B------:R-:W-:Y:S01]  /*ec70*/  IMAD.MOV.U32 R21, RZ, RZ, R6 ;  /* 0x000000ffff157224 */ /* 0x000fe200078e0006 */
[----:B------:R-:W-:Y:S01]  /*ec80*/  MOV R24, R5 ;  /* 0x0000000500187202 */ /* 0x000fe20000000f00 */
[----:B------:R0:W-:Y:S04]  /*ec90*/  STL [R1+0xa0], R4 ;  /* 0x0000a00401007387 */ /* 0x0001e80000100800 */
[----:B0-----:R-:W3:Y:S04]  /*eca0*/  LDL.LU.64 R4, [R1+0x39d8] ;  /* 0x0039d80001047983 */ /* 0x001ee80000300a00 */
[----:B------:R0:W-:Y:S04]  /*ecb0*/  STL [R1+0x3948], R20 ;  /* 0x0039481401007387 */ /* 0x0001e80000100800 */
[----:B------:R1:W-:Y:S04]  /*ecc0*/  STL [R1+0x3944], R21 ;  /* 0x0039441501007387 */ /* 0x0003e80000100800 */
[----:B0-----:R-:W4:Y:S04]  /*ecd0*/  LDL R20, [R1+0x1b0] ;  /* 0x0001b00001147983 */ /* 0x001f280000100800 */
[----:B-1----:R-:W4:Y:S04]  /*ece0*/  LDL R21, [R1+0x1b4] ;  /* 0x0001b40001157983 */ /* 0x002f280000100800 */
[----:B------:R0:W-:Y:S04]  /*ecf0*/  STL [R1+0x3940], R24 ;  /* 0x0039401801007387 */ /* 0x0001e80000100800 */
[----:B------:R-:W5:Y:S04]  /*ed00*/  LDL R25, [R1+0x1c4] ;  /* 0x0001c40001197983 */ /* 0x000f680000100800 */
[----:B0-----:R-:W5:Y:S01]  /*ed10*/  LDL R24, [R1+0x1c0] ;  /* 0x0001c00001187983 */ /* 0x001f620000100800 */
[C---:B---3--:R-:W-:Y:S08]  /*ed20*/  HMMA.16816.F32.BF16 R4, R8.reuse, R4, RZ ;  /* 0x000000040804723c */ /* 0x048ff000000418ff */
[C---:B-----5:R-:W-:Y:S11]  /*ed30*/  HMMA.16816.F32.BF16 R24, R8.reuse, R24, RZ ;  /* 0x000000180818723c */ /* 0x060ff600000418ff */
[----:B------:R-:W-:Y:S11]  /*ed40*/  @!UPT UIADD3 URZ, URZ, URZ, URZ ;  /* 0x0000003f3f3ff290 */ /* 0x000ff6000fffe03f */
[----:B------:R-:W-:Y:S01]  /*ed50*/  @!UPT UIADD3 URZ, URZ, URZ, URZ ;  /* 0x0000003f3f3ff290 */ /* 0x000fe2000fffe03f */
[----:B------:R-:W-:Y:S04]  /*ed60*/  STL.64 [R1+0x90], R24 ;  /* 0x0000901801007387 */ /* 0x000fe80000100a00 */
[----:B------:R4:W-:Y:S02]  /*ed70*/  STL.64 [R1+0x98], R26 ;  /* 0x0000981a01007387 */ /* 0x0009e40000100a00 */
[----:B----4-:R-:W-:Y:S11]  /*ed80*/  HMMA.16816.F32.BF16 R24, R8, R20, RZ ;  /* 0x000000140818723c */ /* 0x010ff600000418ff */
[----:B------:R-:W-:Y:S11]  /*ed90*/  @!UPT UIADD3 URZ, URZ, URZ, URZ ;  /* 0x0000003f3f3ff290 */ /* 0x000ff6000fffe03f */
[----:B------:R-:W-:Y:S01]  /*eda0*/  @!UPT UIADD3 URZ, URZ, URZ, URZ ;  /* 0x0000003f3f3ff290 */ /* 0x000fe2000fffe03f */
[----:B------:R0:W-:Y:S01]  /*edb0*/  STL [R1+0x80], R24 ;  /* 0x0000801801007387 */ /* 0x0001e20000100800 */
[----:B------:R-:W-:Y:S01]  /*edc0*/  MOV R21, R26 ;  /* 0x0000001a00157202 */ /* 0x000fe20000000f00 */
[----:B------:R-:W-:Y:S02]  /*edd0*/  IMAD.MOV.U32 R26, RZ, RZ, R5 ;  /* 0x000000ffff1a7224 */ /* 0x000fe400078e0005 */
[----:B0-----:R-:W-:Y:S01]  /*ede0*/  IMAD.MOV.U32 R24, RZ, RZ, R27 ;  /* 0x000000ffff187224 */ /* 0x001fe200078e001b */
[----:B------:R-:W-:Y:S02]  /*edf0*/  MOV R27, R4 ;  /* 0x00000004001b7202 */ /* 0x000fe40000000f00 */
[----:B------:R-:W3:Y:S01]  /*ee00*/  LDL.LU.64 R4, [R1+0x39d0] ;  /* 0x0039d00001047983 */ /* 0x000ee20000300a00 */
[----:B------:R-:W-:Y:S01]  /*ee10*/  MOV R23, R6 ;  /* 0x0000000600177202 */ /* 0x000fe20000000f00 */
[----:B------:R-:W-:Y:S02]  /*ee20*/  IMAD.MOV.U32 R22, RZ, RZ, R7 ;  /* 0x000000ffff167224 */ /* 0x000fe400078e0007 */
[----:B------:R-:W-:-:S03]  /*ee30*/  IMAD.MOV.U32 R20, RZ, RZ, R25 ;  /* 0x000000ffff147224 */ /* 0x000fc600078e0019 */
[----:B------:R-:W-:Y:S04]  /*ee40*/  STL.64 [R1+0x3958], R22 ;  /* 0x0039581601007387 */ /* 0x000fe80000100a00 */
[----:B------:R0:W-:Y:S04]  /*ee50*/  STL.64 [R1+0x3950], R20 ;  /* 0x0039501401007387 */ /* 0x0001e80000100a00 */
[----:B0-----:R-:W4:Y:S04]  /*ee60*/  LDL R20, [R1+0x530] ;  /* 0x0005300001147983 */ /* 0x001f280000100800 */
[----:B------:R-:W4:Y:S01]  /*ee70*/  LDL R21, [R1+0x534] ;  /* 0x0005340001157983 */ /* 0x000f220000100800 */
[C---:B---3--:R-:W-:Y:S11]  /*ee80*/  HMMA.16816.F32.BF16 R4, R8.reuse, R4, RZ ;  /* 0x000000040804723c */ /* 0x048ff600000418ff */
[----:B------:R-:W-:Y:S11]  /*ee90*/  @!UPT UIADD3 URZ, URZ, URZ, URZ ;  /* 0x0000003f3f3ff290 */ /* 0x000ff6000fffe03f */
[----:B------:R-:W-:Y:S01]  /*eea0*/  @!UPT UIADD3 URZ, URZ, URZ, URZ ;  /* 0x0000003f3f3ff290 */ /* 0x000fe2000fffe03f */
[----:B------:R0:W-:Y:S04]  /*eeb0*/  STL.64 [R1+0x60], R4 ;  /* 0x0000600401007387 */ /* 0x0001e80000100a00 */
[----:B------:R1:W-:Y:S04]  /*eec0*/  STL.64 [R1+0x68], R6 ;  /* 0x0000680601007387 */ /* 0x0003e80000100a00 */
[----:B0-----:R-:W1:Y:S02]  /*eed0*/  LDL.LU.64 R4, [R1+0x39c8] ;  /* 0x0039c80001047983 */ /* 0x001e640000300a00 */
[C---:B-1----:R-:W-:Y:S11]  /*eee0*/  HMMA.16816.F32.BF16 R4, R8.reuse, R4, RZ ;  /* 0x000000040804723c */ /* 0x042ff600000418ff */
[----:B------:R-:W-:Y:S11]  /*eef0*/  @!UPT UIADD3 URZ, URZ, URZ, URZ ;  /* 0x0000003f3f3ff290 */ /* 0x000ff6000fffe03f */
[----:B------:R-:W-:Y:S01]  /*ef00*/  @!UPT UIADD3 URZ, URZ, URZ, URZ ;  /* 0x0000003f3f3ff290 */ /* 0x000fe2000fffe03f */
[----:B------:R0:W-:Y:S04]  /*ef10*/  STL.64 [R1+0xb0], R4 ;  /* 0x0000b00401007387 */ /* 0x0001e80000100a00 */
[----:B------:R-:W-:Y:S04]  /*ef20*/  STL.64 [R1+0xb8], R6 ;  /* 0x0000b80601007387 */ /* 0x000fe80000100a00 */
[----:B0-----:R-:W3:Y:S01]  /*ef30*/  LDL.LU.64 R4, [R1+0x39c0] ;  /* 0x0039c00001047983 */ /* 0x001ee20000300a00 */
[C---:B--2---:R-:W-:Y:S08]  /*ef40*/  HMMA.16816.F32.BF16 R16, R8.reuse, R16, RZ ;  /* 0x000000100810723c */ /* 0x044ff000000418ff */
[C---:B------:R-:W-:Y:S11]  /*ef50*/  HMMA.16816.F32.BF16 R12, R8.reuse, R12, RZ ;  /* 0x0000000c080c723c */ /* 0x040ff600000418ff */
[----:B------:R-:W-:Y:S04]  /*ef60*/  @!UPT UIADD3 URZ, URZ, URZ, URZ ;  /* 0x0000003f3f3ff290 */ /* 0x000fe8000fffe03f */
[----:B------:R-:W-:Y:S04]  /*ef70*/  STL.64 [R1+0x100], R16 ;  /* 0x0001001001007387 */ /* 0x000fe80000100a00 */
[----:B------:R0:W-:Y:S04]  /*ef80*/  STL.64 [R1+0x108], R18 ;  /* 0x0001081201007387 */ /* 0x0001e80000100a00 */
[----:B0-----:R-:W2:Y:S04]  /*ef90*/  LDL.LU.64 R18, [R1+0x39b8] ;  /* 0x0039b80001127983 */ /* 0x001ea80000300a00 */
[----:B------:R-:W2:Y:S01]  /*efa0*/  LDL.LU.64 R16, [R1+0x39b0] ;  /* 0x0039b00001107983 */ /* 0x000ea20000300a00 */
[C---:B---3--:R-:W-:Y:S11]  /*efb0*/  HMMA.16816.F32.BF16 R4, R8.reuse, R4, RZ ;  /* 0x000000040804723c */ /* 0x048ff600000418ff */
[----:B------:R-:W-:Y:S11]  /*efc0*/  @!UPT UIADD3 URZ, URZ, URZ, URZ ;  /* 0x0000003f3f3ff290 */ /* 0x000ff6000fffe03f */
[----:B------:R-:W-:Y:S01]  /*efd0*/  @!UPT UIADD3 URZ, URZ, URZ, URZ ;  /* 0x0000003f3f3ff290 */ /* 0x000fe2000fffe03f */
[----:B------:R-:W-:Y:S04]  /*efe0*/  STL.64 [R1+0x120], R4 ;  /* 0x0001200401007387 */ /* 0x000fe80000100a00 */
[----:B------:R0:W-:Y:S04]  /*eff0*/  STL.64 [R1+0x128], R6 ;  /* 0x0001280601007387 */ /* 0x0001e80000100a00 */
[----:B0-----:R-:W3:Y:S04]  /*f000*/  LDL.LU.64 R6, [R1+0x39a8] ;  /* 0x0039a80001067983 */ /* 0x001ee80000300a00 */
[----:B------:R-:W5:Y:S04]  /*f010*/  LDL.LU.64 R4, [R1+0x39a0] ;  /* 0x0039a00001047983 */ /* 0x000f680000300a00 */
[----:B------:R-:W-:Y:S04]  /*f020*/  STL.64 [R1+0x1e0], R12 ;  /* 0x0001e00c01007387 */ /* 0x000fe80000100a00 */
[----:B------:R0:W-:Y:S04]  /*f030*/  STL.64 [R1+0x1e8], R14 ;  /* 0x0001e80e01007387 */ /* 0x0001e80000100a00 */
[----:B0-----:R-:W2:Y:S04]  /*f040*/  LDL.LU.64 R14, [R1+0x3998] ;  /* 0x00399800010e7983 */ /* 0x001ea80000300a00 */
[----:B------:R-:W2:Y:S01]  /*f050*/  LDL.LU.64 R12, [R1+0x3990] ;  /* 0x00399000010c7983 */ /* 0x000ea20000300a00 */
[----:B----4-:R-:W-:Y:S11]  /*f060*/  HMMA.16816.F32.BF16 R20, R8, R20, RZ ;  /* 0x000000140814723c */ /* 0x010ff600000418ff */
[----:B------:R-:W-:Y:S11]  /*f070*/  @!UPT UIADD3 URZ, URZ, URZ, URZ ;  /* 0x0000003f3f3ff290 */ /* 0x000ff6000fffe03f */
[----:B------:R-:W-:Y:S01]  /*f080*/  @!UPT UIADD3 URZ, URZ, URZ, URZ ;  /* 0x0000003f3f3ff290 */ /* 0x000fe2000fffe03f */
[----:B------:R0:W-:Y:S04]  /*f090*/  STL.64 [R1+0x150], R20 ;  /* 0x0001501401007387 */ /* 0x0001e80000100a00 */
[----:B------:R3:W-:Y:S04]  /*f0a0*/  STL.64 [R1+0x158], R22 ;  /* 0x0001581601007387 */ /* 0x0007e80000100a00 */
[----:B0-----:R-:W4:Y:S01]  /*f0b0*/  LDL.LU R20, [R1+0x40] ;  /* 0x0000400001147983 */ /* 0x001f220000300800 */
[----:B--2---:R-:W-:Y:S11]  /*f0c0*/  HMMA.16816.F32.BF16 R8, R16, R12, RZ ;  /* 0x0000000c1008723c */ /* 0x004ff600000418ff */
[----:B------:R-:W-:Y:S11]  /*f0d0*/  @!UPT UIADD3 URZ, URZ, URZ, URZ ;  /* 0x0000003f3f3ff290 */ /* 0x000ff6000fffe03f */
[----:B------:R-:W-:Y:S01]  /*f0e0*/  @!UPT UIADD3 URZ, URZ, URZ, URZ ;  /* 0x0000003f3f3ff290 */ /* 0x000fe2000fffe03f */
[----:B------:R-:W-:Y:S04]  /*f0f0*/  STL.64 [R1+0x220], R8 ;  /* 0x0002200801007387 */ /* 0x000fe80000100a00 */
[----:B------:R5:W-:Y:S04]  /*f100*/  STL.64 [R1+0x228], R10 ;  /* 0x0002280a01007387 */ /* 0x000be80000100a00 */
[----:B------:R-:W4:Y:S01]  /*f110*/  LDL.LU R21, [R1+0x44] ;  /* 0x0000440001157983 */ /* 0x000f220000300800 */
[----:B---3--:R-:W-:Y:S01]  /*f120*/  MOV R22, R6 ;  /* 0x0000000600167202 */ /* 0x008fe20000000f00 */
[----:B------:R-:W-:-:S02]  /*f130*/  IMAD.MOV.U32 R23, RZ, RZ, R7 ;  /* 0x000000ffff177224 */ /* 0x000fc400078e0007 */
[----:B------:R-:W2:Y:S04]  /*f140*/  LDL.LU R6, [R1+0x398c] ;  /* 0x00398c0001067983 */ /* 0x000ea80000300800 */
[----:B------:R-:W2:Y:S04]  /*f150*/  LDL.LU R7, [R1+0x3988] ;  /* 0x0039880001077983 */ /* 0x000ea80000300800 */
[----:B------:R-:W-:Y:S01]  /*f160*/  STL.64 [R1+0x3968], R22 ;  /* 0x0039681601007387 */ /* 0x000fe20000100a00 */
[----:B-----5:R-:W-:Y:S03]  /*f170*/  HMMA.16816.F32.BF16 R8, R16, R4, RZ ;  /* 0x000000041008723c */ /* 0x020fe600000418ff */
[----:B----4-:R0:W-:Y:S02]  /*f180*/  STL.64 [R1+0x3960], R20 ;  /* 0x0039601401007387 */ /* 0x0101e40000100a00 */
[----:B0-----:R-:W-:Y:S01]  /*f190*/  MOV R20, R14 ;  /* 0x0000000e00147202 */ /* 0x001fe20000000f00 */
[----:B------:R-:W-:Y:S01]  /*f1a0*/  IMAD.MOV.U32 R21, RZ, RZ, R15 ;  /* 0x000000ffff157224 */ /* 0x000fe200078e000f */
[----:B------:R-:W3:Y:S04]  /*f1b0*/  LDL.LU R14, [R1+0x3984] ;  /* 0x00398400010e7983 */ /* 0x000ee80000300800 */
[----:B------:R-:W3:Y:S04]  /*f1c0*/  LDL.LU R15, [R1+0x3980] ;  /* 0x00398000010f7983 */ /* 0x000ee80000300800 */
[----:B------:R-:W4:Y:S01]  /*f1d0*/  LDL R5, [R1+0x548] ;  /* 0x0005480001057983 */ /* 0x000f220000100800 */
[----:B------:R-:W-:-:S07]  /*f1e0*/  MOV R22, R3 ;  /* 0x0000000300167202 */ /* 0x000fce0000000f00 */
[----:B------:R-:W-:Y:S04]  /*f1f0*/  STL.64 [R1+0x240], R8 ;  /* 0x0002400801007387 */ /* 0x000fe80000100a00 */
[----:B------:R-:W-:Y:S04]  /*f200*/  STL.64 [R1+0x248], R10 ;  /* 0x0002480a01007387 */ /* 0x000fe80000100a00 */
[----:B------:R-:W0:Y:S01]  /*f210*/  S2R R3, SR_TID.X ;  /* 0x0000000000037919 */ /* 0x000e220000002100 */
[----:B------:R-:W-:Y:S01]  /*f220*/  IMAD.MOV.U32 R23, RZ, RZ, R28 ;  /* 0x000000ffff177224 */ /* 0x000fe200078e001c */
[----:B0-----:R-:W-:-:S02]  /*f230*/  LOP3.LUT R25, R3, 0x7, RZ, 0xc0, !PT ;  /* 0x0000000703197812 */ /* 0x001fc400078ec0ff */
[----:B------:R-:W-:-:S03]  /*f240*/  SHF.L.U32 R28, R3, 0x1, RZ ;  /* 0x00000001031c7819 */ /* 0x000fc600000006ff */
[----:B------:R-:W-:-:S05]  /*f250*/  IMAD R25, R25, 0x110, RZ ;  /* 0x0000011019197824 */ /* 0x000fca00078e02ff */
[----:B------:R-:W-:-:S04]  /*f260*/  LOP3.LUT R25, R25, 0x30, R28, 0x78, !PT ;  /* 0x0000003019197812 */ /* 0x000fc800078e781c */
[----:B------:R-:W-:-:S05]  /*f270*/  LOP3.LUT R25, R25, 0x40, RZ, 0x3c, !PT ;  /* 0x0000004019197812 */ /* 0x000fca00078e3cff */
[----:B------:R-:W0:Y:S02]  /*f280*/  LDSM.16.M88.4 R16, [R25+0x8000] ;  /* 0x008000001910783b */ /* 0x000e240000000200 */
[----:B0-----:R-:W-:Y:S01]  /*f290*/  IMAD.MOV.U32 R28, RZ, RZ, R18 ;  /* 0x000000ffff1c7224 */ /* 0x001fe200078e0012 */
[----:B------:R-:W-:Y:S01]  /*f2a0*/  MOV R3, R19 ;  /* 0x0000001300037202 */ /* 0x000fe20000000f00 */
[----:B----4-:R-:W0:Y:S04]  /*f2b0*/  LDSM.16.MT88.4 R8, [R5+0x1080] ;  /* 0x001080000508783b */ /* 0x010e280000004200 */
[----:B0-----:R-:W-:Y:S04]  /*f2c0*/  STL.64 [R1], R8 ;  /* 0x0000000801007387 */ /* 0x001fe80000100a00 */
[----:B------:R-:W-:Y:S04]  /*f2d0*/  STL.64 [R1+0x8], R10 ;  /* 0x0000080a01007387 */ /* 0x000fe80000100a00 */
[----:B------:R-:W0:Y:S04]  /*f2e0*/  LDSM.16.MT88.4 R8, [R5+0x2000] ;  /* 0x002000000508783b */ /* 0x000e280000004200 */
[----:B0-----:R-:W-:Y:S04]  /*f2f0*/  STL.64 [R1+0x37f8], R10 ;  /* 0x0037f80a01007387 */ /* 0x001fe80000100a00 */
[----:B------:R0:W-:Y:S04]  /*f300*/  STL.64 [R1+0x37f0], R8 ;  /* 0x0037f00801007387 */ /* 0x0001e80000100a00 */
[----:B------:R-:W-:Y:S04]  /*f310*/  STL.64 [R1+0x450], R16 ;  /* 0x0004501001007387 */ /* 0x000fe80000100a00 */
[----:B------:R-:W-:Y:S01]  /*f320*/  STL.64 [R1+0x458], R18 ;  /* 0x0004581201007387 */ /* 0x000fe20000100a00 */
[----:B0-----:R-:W-:Y:S01]  /*f330*/  IMAD.MOV.U32 R9, RZ, RZ, R16 ;  /* 0x000000ffff097224 */ /* 0x001fe200078e0010 */
[----:B------:R-:W-:-:S02]  /*f340*/  MOV R8, R17 ;  /* 0x0000001100087202 */ /* 0x000fc40000000f00 */
[----:B------:R-:W0:Y:S04]  /*f350*/  LDSM.16.M88.4 R16, [R25+0x8800] ;  /* 0x008800001910783b */ /* 0x000e280000000200 */
[----:B------:R-:W-:Y:S04]  /*f360*/  STL [R1+0x38a0], R9 ;  /* 0x0038a00901007387 */ /* 0x000fe80000100800 */
[----:B------:R-:W-:Y:S04]  /*f370*/  STL [R1+0x34d4], R3 ;  /* 0x0034d40301007387 */ /* 0x000fe80000100800 */
[----:B------:R-:W-:Y:S04]  /*f380*/  STL [R1+0x34d0], R28 ;  /* 0x0034d01c01007387 */ /* 0x000fe80000100800 */
[----:B0-----:R-:W-:Y:S01]  /*f390*/  STL.64 [R1+0x470], R16 ;  /* 0x0004701001007387 */ /* 0x001fe20000100a00 */
[----:B------:R-:W-:Y:S01]  /*f3a0*/  IMAD.MOV.U32 R11, RZ, RZ, R16 ;  /* 0x000000ffff0b7224 */ /* 0x000fe200078e0010 */
[----:B------:R-:W-:-:S02]  /*f3b0*/  MOV R10, R17 ;  /* 0x00000011000a7202 */ /* 0x000fc40000000f00 */
[----:B------:R0:W-:Y:S04]  /*f3c0*/  STL.64 [R1+0x478], R18 ;  /* 0x0004781201007387 */ /* 0x0001e80000100a00 */
[----:B0-----:R-:W3:Y:S04]  /*f3d0*/  LDL.LU.64 R18, [R1+0x3978] ;  /* 0x0039780001127983 */ /* 0x001ee80000300a00 */
[----:B------:R-:W3:Y:S02]  /*f3e0*/  LDL.LU.64 R16, [R1+0x3970] ;  /* 0x0039700001107983 */ /* 0x000ee40000300a00 */
[----:B---3--:R-:W-:Y:S11]  /*f3f0*/  HMMA.16816.F32.BF16 R20, R16, R14, R20 ;  /* 0x0000000e1014723c */ /* 0x008ff60000041814 */
[----:B------:R-:W-:Y:S11]  /*f400*/  @!UPT UIADD3 URZ, URZ, URZ, URZ ;  /* 0x0000003f3f3ff290 */ /* 0x000ff6000fffe03f */
[----:B------:R-:W-:Y:S01]  /*f410*/  @!UPT UIADD3 URZ, URZ, URZ, URZ ;  /* 0x0000003f3f3ff290 */ /* 0x000fe2000fffe03f */
[----:B------:R-:W-:Y:S04]  /*f420*/  STL.64 [R1+0x230], R20 ;  /* 0x0002301401007387 */ /* 0x000fe80000100a00 */
[----:B------:R0:W-:Y:S04]  /*f430*/  STL.64 [R1+0x238], R22 ;  /* 0x0002381601007387 */ /* 0x0001e80000100a00 */
[----:B0-----:R-:W2:Y:S04]  /*f440*/  LDL.LU.64 R22, [R1+0x3968] ;  /* 0x0039680001167983 */ /* 0x001ea80000300a00 */
[----:B------:R-:W2:Y:S04]  /*f450*/  LDL.LU.64 R20, [R1+0x3960] ;  /* 0x0039600001147983 */ /* 0x000ea80000300a00 */
[----:B------:R-:W-:Y:S04]  /*f460*/  STL [R1+0x389c], R14 ;  /* 0x00389c0e01007387 */ /* 0x000fe80000100800 */
[----:B------:R-:W-:Y:S04]  /*f470*/  STL [R1+0x3898], R15 ;  /* 0x0038980f01007387 */ /* 0x000fe80000100800 */
[----:B------:R-:W0:Y:S04]  /*f480*/  LDSM.16.M88.4 R12, [R25+0x9000] ;  /* 0x00900000190c783b */ /* 0x000e280000000200 */
[----:B0-----:R-:W-:Y:S04]  /*f490*/  STL.64 [R1+0x460], R12 ;  /* 0x0004600c01007387 */ /* 0x001fe80000100a00 */
[----:B------:R-:W-:Y:S04]  /*f4a0*/  STL.64 [R1+0x468], R14 ;  /* 0x0004680e01007387 */ /* 0x000fe80000100a00 */
[----:B------:R-:W0:Y:S02]  /*f4b0*/  LDSM.16.M88.4 R12, [R25+0x9800] ;  /* 0x00980000190c783b */ /* 0x000e240000000200 */
[----:B0-----:R-:W-:-:S02]  /*f4c0*/  IMAD.MOV.U32 R9, RZ, RZ, R12 ;  /* 0x000000ffff097224 */ /* 0x001fc400078e000c */
[----:B------:R-:W-:Y:S04]  /*f4d0*/  STL.64 [R1+0x480], R12 ;  /* 0x0004800c01007387 */ /* 0x000fe80000100a00 */
[----:B------:R-:W-:Y:S04]  /*f4e0*/  STL.64 [R1+0x488], R14 ;  /* 0x0004880e01007387 */ /* 0x000fe80000100a00 */
[----:B------:R0:W-:Y:S04]  /*f4f0*/  STL.64 [R1+0x38b0], R10 ;  /* 0x0038b00a01007387 */ /* 0x0001e80000100a00 */
[----:B------:R-:W-:Y:S04]  /*f500*/  STL.64 [R1+0x38a8], R8 ;  /* 0x0038a80801007387 */ /* 0x000fe80000100a00 */
[----:B0-----:R-:W3:Y:S01]  /*f510*/  LDL.LU.64 R10, [R1+0xc8] ;  /* 0x0000c800010a7983 */ /* 0x001ee20000300a00 */
[C---:B--2---:R-:W-:Y:S11]  /*f520*/  HMMA.16816.F32.BF16 R20, R16.reuse, R6, R20 ;  /* 0x000000061014723c */ /* 0x044ff60000041814 */
[----:B------:R-:W-:Y:S11]  /*f530*/  @!UPT UIADD3 URZ, URZ, URZ, URZ ;  /* 0x0000003f3f3ff290 */ /* 0x000ff6000fffe03f */
[----:B------:R-:W-:Y:S01]  /*f540*/  @!UPT UIADD3 URZ, URZ, URZ, URZ ;  /* 0x0000003f3f3ff290 */ /* 0x000fe2000fffe03f */
[----:B------:R0:W-:Y:S01]  /*f550*/  STL.64 [R1+0x210], R20 ;  /* 0x0002101401007387 */ /* 0x0001e20000100a00 */
[----:B------:R-:W-:Y:S01]  /*f560*/  MOV R14, R22 ;  /* 0x00000016000e7202 */ /* 0x000fe20000000f00 */
[----:B------:R-:W-:Y:S02]  /*f570*/  IMAD.MOV.U32 R15, RZ, RZ, R23 ;  /* 0x000000ffff0f7224 */ /* 0x000fe400078e0017 */
[----:B------:R-:W2:Y:S04]  /*f580*/  LDL.LU.64 R22, [R1+0x3958] ;  /* 0x0039580001167983 */ /* 0x000ea80000300a00 */
[----:B0-----:R-:W4:Y:S04]  /*f590*/  LDL.LU.64 R20, [R1+0x3950] ;  /* 0x0039500001147983 */ /* 0x001f280000300a00 */
[----:B------:R-:W-:Y:S04]  /*f5a0*/  STL.64 [R1+0x3938], R6 ;  /* 0x0039380601007387 */ /* 0x000fe80000100a00 */
[----:B------:R0:W-:Y:S04]  /*f5b0*/  STL [R1+0x3930], R5 ;  /* 0x0039300501007387 */ /* 0x0001e80000100800 */
[----:B------:R-:W5:Y:S04]  /*f5c0*/  LDL.LU R4, [R1+0x20] ;  /* 0x0000200001047983 */ /* 0x000f680000300800 */
[----:B------:R-:W-:Y:S04]  /*f5d0*/  STL.64 [R1+0x38b8], R14 ;  /* 0x0038b80e01007387 */ /* 0x000fe80000100a00 */
[----:B------:R-:W1:Y:S01]  /*f5e0*/  LDSM.16.M88.4 R12, [R25+0xa000] ;  /* 0x00a00000190c783b */ /* 0x000e620000000200 */
[----:B0-----:R-:W-:Y:S01]  /*f5f0*/  MOV R5, R29 ;  /* 0x0000001d00057202 */ /* 0x001fe20000000f00 */
[----:B------:R-:W-:Y:S01]  /*f600*/  IMAD.MOV.U32 R6, RZ, RZ, R2 ;  /* 0x000000ffff067224 */ /* 0x000fe200078e0002 */
[----:B------:R-:W-:Y:S01]  /*f610*/  MOV R7, R0 ;  /* 0x0000000000077202 */ /* 0x000fe20000000f00 */
[----:B-1----:R-:W-:Y:S04]  /*f620*/  STL.64 [R1+0x4a0], R12 ;  /* 0x0004a00c01007387 */ /* 0x002fe80000100a00 */
[----:B------:R-:W-:Y:S01]  /*f630*/  STL.64 [R1+0x4a8], R14 ;  /* 0x0004a80e01007387 */ /* 0x000fe20000100a00 */
[----:B---3--:R-:W-:Y:S01]  /*f640*/  MOV R2, R10 ;  /* 0x0000000a00027202 */ /* 0x008fe20000000f00 */
[----:B------:R-:W-:Y:S01]  /*f650*/  IMAD.MOV.U32 R0, RZ, RZ, R11 ;  /* 0x000000ffff007224 */ /* 0x000fe200078e000b */
[----:B-----5:R-:W-:Y:S11]  /*f660*/  HMMA.16816.F32.BF16 R4, R16, R10, R4 ;  /* 0x0000000a1004723c */ /* 0x020ff60000041804 */
[----:B------:R-:W-:Y:S11]  /*f670*/  @!UPT UIADD3 URZ, URZ, URZ, URZ ;  /* 0x0000003f3f3ff290 */ /* 0x000ff6000fffe03f */
[----:B------:R-:W-:Y:S01]  /*f680*/  @!UPT UIADD3 URZ, URZ, URZ, URZ ;  /* 0x0000003f3f3ff290 */ /* 0x000fe2000fffe03f */
[----:B------:R-:W-:Y:S04]  /*f690*/  STL [R1+0x140], R4 ;  /* 0x0001400401007387 */ /* 0x000fe80000100800 */
[----:B------:R-:W3:Y:S04]  /*f6a0*/  LDL R10, [R1+0x1a8] ;  /* 0x0001a800010a7983 */ /* 0x000ee80000100800 */
[----:B------:R-:W3:Y:S04]  /*f6b0*/  LDL R11, [R1+0x1ac] ;  /* 0x0001ac00010b7983 */ /* 0x000ee80000100800 */
[----:B---3--:R0:W-:Y:S04]  /*f6c0*/  STL.64 [R1+0x38c0], R10 ;  /* 0x0038c00a01007387 */ /* 0x0081e80000100a00 */
[----:B0-----:R-:W3:Y:S04]  /*f6d0*/  LDL R10, [R1+0x1b8] ;  /* 0x0001b800010a7983 */ /* 0x001ee80000100800 */
[----:B------:R-:W3:Y:S01]  /*f6e0*/  LDL R11, [R1+0x1bc] ;  /* 0x0001bc00010b7983 */ /* 0x000ee20000100800 */
[----:B------:R-:W-:-:S03]  /*f6f0*/  MOV R12, R27 ;  /* 0x0000001b000c7202 */ /* 0x000fc60000000f00 */
[----:B---3--:R0:W-:Y:S01]  /*f700*/  STL.64 [R1+0x38d8], R10 ;  /* 0x0038d80a01007387 */ /* 0x0081e20000100a00 */
[----:B------:R-:W-:-:S03]  /*f710*/  IMAD.MOV.U32 R13, RZ, RZ, R26 ;  /* 0x000000ffff0d7224 */ /* 0x000fc600078e001a */
[----:B------:R-:W3:Y:S04]  /*f720*/  LDL R26, [R1+0xd8] ;  /* 0x0000d800011a7983 */ /* 0x000ee80000100800 */
[----:B------:R-:W3:Y:S04]  /*f730*/  LDL R27, [R1+0xdc] ;  /* 0x0000dc00011b7983 */ /* 0x000ee80000100800 */
[----:B0-----:R-:W5:Y:S04]  /*f740*/  LDL R10, [R1+0x1c8] ;  /* 0x0001c800010a7983 */ /* 0x001f680000100800 */
[----:B------:R-:W5:Y:S01]  /*f750*/  LDL R11, [R1+0x1cc] ;  /* 0x0001cc00010b7983 */ /* 0x000f620000100800 */
[----:B--2---:R-:W-:Y:S01]  /*f760*/  MOV R14, R23 ;  /* 0x00000017000e7202 */ /* 0x004fe20000000f00 */
[----:B------:R-:W-:-:S02]  /*f770*/  IMAD.MOV.U32 R15, RZ, RZ, R22 ;  /* 0x000000ffff0f7224 */ /* 0x000fc400078e0016 */
[----:B-----5:R0:W-:Y:S04]  /*f780*/  STL.64 [R1+0x38f0], R10 ;  /* 0x0038f00a01007387 */ /* 0x0201e80000100a00 */
[----:B------:R-:W2:Y:S04]  /*f790*/  LDL R22, [R1+0xe8] ;  /* 0x0000e80001167983 */ /* 0x000ea80000100800 */
[----:B------:R-:W2:Y:S04]  /*f7a0*/  LDL R23, [R1+0xec] ;  /* 0x0000ec0001177983 */ /* 0x000ea80000100800 */
[----:B0-----:R-:W5:Y:S04]  /*f7b0*/  LDL R10, [R1+0x1d8] ;  /* 0x0001d800010a7983 */ /* 0x001f680000100800 */
[----:B------:R-:W5:Y:S04]  /*f7c0*/  LDL R11, [R1+0x1dc] ;  /* 0x0001dc00010b7983 */ /* 0x000f680000100800 */
[----:B-----5:R0:W-:Y:S04]  /*f7d0*/  STL.64 [R1+0x3908], R10 ;  /* 0x0039080a01007387 */ /* 0x0201e80000100a00 */
[----:B0-----:R-:W5:Y:S04]  /*f7e0*/  LDL R10, [R1+0xf8] ;  /* 0x0000f800010a7983 */ /* 0x001f680000100800 */
[----:B------:R-:W5:Y:S04]  /*f7f0*/  LDL R11, [R1+0xfc] ;  /* 0x0000fc00010b7983 */ /* 0x000f680000100800 */
[----:B------:R-:W-:Y:S04]  /*f800*/  STL.64 [R1+0x38d0], R14 ;  /* 0x0038d00e01007387 */ /* 0x000fe80000100a00 */
[----:B------:R0:W-:Y:S04]  /*f810*/  STL.64 [R1+0x38c8], R12 ;  /* 0x0038c80c01007387 */ /* 0x0001e80000100a00 */
[----:B0-----:R-:W2:Y:S01]  /*f820*/  LDL.LU R12, [R1+0x80] ;  /* 0x00008000010c7983 */ /* 0x001ea20000300800 */
[----:B----4-:R-:W-:Y:S01]  /*f830*/  IMAD.MOV.U32 R14, RZ, RZ, R21 ;  /* 0x000000ffff0e7224 */ /* 0x010fe200078e0015 */
[----:B------:R-:W-:-:S02]  /*f840*/  MOV R15, R24 ;  /* 0x00000018000f7202 */ /* 0x000fc40000000f00 */
[----:B------:R-:W-:Y:S02]  /*f850*/  MOV R13, R20 ;  /* 0x00000014000d7202 */ /* 0x000fe40000000f00 */
[----:B------:R-:W4:Y:S04]  /*f860*/  LDL.LU R20, [R1+0x3948] ;  /* 0x0039480001147983 */ /* 0x000f280000300800 */
[----:B------:R-:W3:Y:S04]  /*f870*/  LDL.LU R21, [R1+0x3944] ;  /* 0x0039440001157983 */ /* 0x000ee80000300800 */
[----:B------:R-:W3:Y:S04]  /*f880*/  LDL.LU R24, [R1+0x3940] ;  /* 0x0039400001187983 */ /* 0x000ee80000300800 */
[----:B------:R-:W-:Y:S01]  /*f890*/  STL.64 [R1+0x38e8], R14 ;  /* 0x0038e80e01007387 */ /* 0x000fe20000100a00 */
[----:B------:R-:W-:Y:S01]  /*f8a0*/  IMAD.MOV.U32 R29, RZ, RZ, R5 ;  /* 0x000000ffff1d7224 */ /* 0x000fe200078e0005 */
[----:B------:R-:W-:Y:S01]  /*f8b0*/  MOV R28, R6 ;  /* 0x00000006001c7202 */ /* 0x000fe20000000f00 */
[----:B------:R-:W-:-:S02]  /*f8c0*/  IMAD.MOV.U32 R3, RZ, RZ, R7 ;  /* 0x000000ffff037224 */ /* 0x000fc400078e0007 */
[----:B------:R-:W0:Y:S04]  /*f8d0*/  LDSM.16.M88.4 R4, [R25+0xa800] ;  /* 0x00a800001904783b */ /* 0x000e280000000200 */
[----:B--2---:R1:W-:Y:S04]  /*f8e0*/  STL.64 [R1+0x38e0], R12 ;  /* 0x0038e00c01007387 */ /* 0x0043e80000100a00 */
[----:B-1----:R-:W2:Y:S04]  /*f8f0*/  LDL.LU R12, [R1+0x90] ;  /* 0x00009000010c7983 */ /* 0x002ea80000300800 */
[----:B------:R-:W2:Y:S04]  /*f900*/  LDL.LU R13, [R1+0x94] ;  /* 0x00009400010d7983 */ /* 0x000ea80000300800 */
[----:B------:R-:W2:Y:S04]  /*f910*/  LDL.LU R14, [R1+0x98] ;  /* 0x00009800010e7983 */ /* 0x000ea80000300800 */
[----:B------:R-:W2:Y:S04]  /*f920*/  LDL.LU R15, [R1+0x9c] ;  /* 0x00009c00010f7983 */ /* 0x000ea80000300800 */
[----:B--2---:R-:W-:Y:S04]  /*f930*/  STL.64 [R1+0x3900], R14 ;  /* 0x0039000e01007387 */ /* 0x004fe80000100a00 */
[----:B------:R1:W-:Y:S04]  /*f940*/  STL.64 [R1+0x38f8], R12 ;  /* 0x0038f80c01007387 */ /* 0x0003e80000100a00 */
[----:B-1----:R-:W2:Y:S04]  /*f950*/  LDL.LU R12, [R1+0xa0] ;  /* 0x0000a000010c7983 */ /* 0x002ea80000300800 */
[----:B------:R-:W-:Y:S04]  /*f960*/  STL [R1+0x373c], R2 ;  /* 0x00373c0201007387 */ /* 0x000fe80000100800 */
[----:B------:R-:W-:Y:S04]  /*f970*/  STL [R1+0x3738], R0 ;  /* 0x0037380001007387 */ /* 0x000fe80000100800 */
[----:B0-----:R-:W-:Y:S04]  /*f980*/  STL.64 [R1+0x490], R4 ;  /* 0x0004900401007387 */ /* 0x001fe80000100a00 */
[----:B------:R0:W-:Y:S04]  /*f990*/  STL.64 [R1+0x498], R6 ;  /* 0x0004980601007387 */ /* 0x0001e80000100a00 */
[----:B0-----:R-:W2:Y:S04]  /*f9a0*/  LDL.LU.64 R6, [R1+0x3938] ;  /* 0x0039380001067983 */ /* 0x001ea80000300a00 */
[----:B------:R-:W3:Y:S04]  /*f9b0*/  LDL.LU R5, [R1+0x3930] ;  /* 0x0039300001057983 */ /* 0x000ee80000300800 */
[----:B--2---:R-:W-:Y:S04]  /*f9c0*/  STL.64 [R1+0x3810], R6 ;  /* 0x0038100601007387 */ /* 0x004fe80000100a00 */
[----:B---3--:R0:W-:Y:S04]  /*f9d0*/  STL.64 [R1+0x3808], R4 ;  /* 0x0038080401007387 */ /* 0x0081e80000100a00 */
[----:B0-----:R-:W2:Y:S04]  /*f9e0*/  LDL.LU R4, [R1+0x10] ;  /* 0x0000100001047983 */ /* 0x001ea80000300800 */
[----:B------:R-:W2:Y:S04]  /*f9f0*/  LDL.LU R5, [R1+0x14] ;  /* 0x0000140001057983 */ /* 0x000ea80000300800 */
[----:B------:R-:W2:Y:S04]  /*fa00*/  LDL.LU R6, [R1+0x18] ;  /* 0x0000180001067983 */ /* 0x000ea80000300800 */
[----:B------:R-:W2:Y:S01]  /*fa10*/  LDL.LU R7, [R1+0x1c] ;  /* 0x00001c0001077983 */ /* 0x000ea20000300800 */
[----:B------:R-:W-:-:S02]  /*fa20*/  IMAD.MOV.U32 R13, RZ, RZ, R24 ;  /* 0x000000ffff0d7224 */ /* 0x000fc400078e0018 */
[C---:B--2---:R-:W-:Y:S11]  /*fa30*/  HMMA.16816.F32.BF16 R24, R16.reuse, R26, R4 ;  /* 0x0000001a1018723c */ /* 0x044ff60000041804 */
[----:B------:R-:W-:Y:S11]  /*fa40*/  @!UPT UIADD3 URZ, URZ, URZ, URZ ;  /* 0x0000003f3f3ff290 */ /* 0x000ff6000fffe03f */
[----:B------:R-:W-:Y:S02]  /*fa50*/  @!UPT UIADD3 URZ, URZ, URZ, URZ ;  /* 0x0000003f3f3ff290 */ /* 0x000fe4000fffe03f */
[----:B------:R-:W-:Y:S01]  /*fa60*/  MOV R5, R26 ;  /* 0x0000001a00057202 */ /* 0x000fe20000000f00 */
[----:B------:R-:W-:Y:S01]  /*fa70*/  IMAD.MOV.U32 R4, RZ, RZ, R27 ;  /* 0x000000ffff047224 */ /* 0x000fe200078e001b */
[----:B------:R-:W-:Y:S01]  /*fa80*/  MOV R7, R24 ;  /* 0x0000001800077202 */ /* 0x000fe20000000f00 */
[----:B------:R-:W-:Y:S01]  /*fa90*/  IMAD.MOV.U32 R6, RZ, RZ, R25 ;  /* 0x000000ffff067224 */ /* 0x000fe200078e0019 */
[----:B------:R-:W2:Y:S04]  /*faa0*/  LDL.LU.64 R26, [R1+0x3928] ;  /* 0x00392800011a7983 */ /* 0x000ea80000300a00 */
[----:B------:R-:W2:Y:S01]  /*fab0*/  LDL.LU.64 R24, [R1+0x3920] ;  /* 0x0039200001187983 */ /* 0x000ea20000300a00 */
[----:B------:R-:W-:Y:S01]  /*fac0*/  MOV R14, R21 ;  /* 0x00000015000e7202 */ /* 0x000fe20000000f00 */
[----:B----4-:R-:W-:Y:S01]  /*fad0*/  IMAD.MOV.U32 R15, RZ, RZ, R20 ;  /* 0x000000ffff0f7224 */ /* 0x010fe200078e0014 */
[C---:B--2---:R-:W-:Y:S01]  /*fae0*/  HMMA.16816.F32.BF16 R24, R16.reuse, R22, R24 ;  /* 0x000000161018723c */ /* 0x044fe20000041818 */
[----:B------:R-:W5:Y:S04]  /*faf0*/  LDL.LU.64 R22, [R1+0x3918] ;  /* 0x0039180001167983 */ /* 0x000f680000300a00 */
[----:B------:R-:W5:Y:S11]  /*fb00*/  LDL.LU.64 R20, [R1+0x3910] ;  /* 0x0039100001147983 */ /* 0x000f760000300a00 */
[----:B------:R-:W-:Y:S07]  /*fb10*/  @!UPT UIADD3 URZ, URZ, URZ, URZ ;  /* 0x0000003f3f3ff290 */ /* 0x000fee000fffe03f */
[----:B------:R0:W-:Y:S04]  /*fb20*/  STL.64 [R1+0x37b8], R26 ;  /* 0x0037b81a01007387 */ /* 0x0001e80000100a00 */
[----:B------:R-:W-:Y:S04]  /*fb30*/  STL.64 [R1+0x37b0], R24 ;  /* 0x0037b01801007387 */ /* 0x000fe80000100a00 */
[----:B0-----:R-:W2:Y:S04]  /*fb40*/  LDL R26, [R1+0x198] ;  /* 0x00019800011a7983 */ /* 0x001ea80000100800 */
[----:B------:R-:W2:Y:S01]  /*fb50*/  LDL R27, [R1+0x19c] ;  /* 0x00019c00011b7983 */ /* 0x000ea20000100800 */
[C---:B-----5:R-:W-:Y:S03]  /*fb60*/  HMMA.16816.F32.BF16 R20, R16.reuse, R10, R20 ;  /* 0x0000000a1014723c */ /* 0x060fe60000041814 */
[----:B------:R-:W3:Y:S11]  /*fb70*/  LDL.LU.64 R10, [R1+0x3908] ;  /* 0x00390800010a7983 */ /* 0x000ef60000300a00 */
[----:B------:R-:W-:Y:S09]  /*fb80*/  @!UPT UIADD3 URZ, URZ, URZ, URZ ;  /* 0x0000003f3f3ff290 */ /* 0x000ff2000fffe03f */
[----:B------:R-:W-:Y:S04]  /*fb90*/  STL.64 [R1+0x37a0], R22 ;  /* 0x0037a01601007387 */ /* 0x000fe80000100a00 */
[----:B------:R0:W-:Y:S04]  /*fba0*/  STL.64 [R1+0x3798], R20 ;  /* 0x0037981401007387 */ /* 0x0001e80000100a00 */
[----:B0-----:R-:W2:Y:S04]  /*fbb0*/  LDL.LU R20, [R1+0x60] ;  /* 0x0000600001147983 */ /* 0x001ea80000300800 */
[----:B------:R-:W2:Y:S04]  /*fbc0*/  LDL.LU R21, [R1+0x64] ;  /* 0x0000640001157983 */ /* 0x000ea80000300800 */
[----:B------:R-:W2:Y:S04]  /*fbd0*/  LDL.LU R22, [R1+0x68] ;  /* 0x0000680001167983 */ /* 0x000ea80000300800 */
[----:B------:R-:W2:Y:S01]  /*fbe0*/  LDL.LU R23, [R1+0x6c] ;  /* 0x00006c0001177983 */ /* 0x000ea20000300800 */
[----:B---3--:R-:W-:Y:S03]  /*fbf0*/  HMMA.16816.F32.BF16 R8, R16, R10, R12 ;  /* 0x0000000a1008723c */ /* 0x008fe6000004180c */
[----:B------:R-:W3:Y:S04]  /*fc00*/  LDL.LU.64 R14, [R1+0x3900] ;  /* 0x00390000010e7983 */ /* 0x000ee80000300a00 */
[----:B------:R-:W3:Y:S11]  /*fc10*/  LDL.LU.64 R12, [R1+0x38f8] ;  /* 0x0038f800010c7983 */ /* 0x000ef60000300a00 */
[----:B------:R-:W-:Y:S05]  /*fc20*/  @!UPT UIADD3 URZ, URZ, URZ, URZ ;  /* 0x0000003f3f3ff290 */ /* 0x000fea000fffe03f */
[----:B------:R-:W-:Y:S04]  /*fc30*/  STL [R1+0x204], R9 ;  /* 0x0002040901007387 */ /* 0x000fe80000100800 */
[----:B------:R0:W-:Y:S04]  /*fc40*/  STL.64 [R1+0x208], R10 ;  /* 0x0002080a01007387 */ /* 0x0001e80000100a00 */
[----:B0-----:R-:W3:Y:S01]  /*fc50*/  LDL.LU.64 R10, [R1+0x38f0] ;  /* 0x0038f000010a7983 */ /* 0x001ee20000300a00 */
[----:B------:R-:W-:-:S05]  /*fc60*/  MOV R0, R8 ;  /* 0x0000000800007202 */ /* 0x000fca0000000f00 */
[----:B------:R-:W-:Y:S01]  /*fc70*/  STL [R1+0x3740], R0 ;  /* 0x0037400001007387 */ /* 0x000fe20000100800 */
[----:B---3--:R-:W-:Y:S03]  /*fc80*/  HMMA.16816.F32.BF16 R8, R16, R10, R12 ;  /* 0x0000000a1008723c */ /* 0x008fe6000004180c */
[----:B------:R-:W3:Y:S04]  /*fc90*/  LDL.LU.64 R14, [R1+0x38e8] ;  /* 0x0038e800010e7983 */ /* 0x000ee80000300a00 */
[----:B------:R-:W3:Y:S11]  /*fca0*/  LDL.LU.64 R12, [R1+0x38e0] ;  /* 0x0038e000010c7983 */ /* 0x000ef60000300a00 */
[----:B------:R-:W-:Y:S05]  /*fcb0*/  @!UPT UIADD3 URZ, URZ, URZ, URZ ;  /* 0x0000003f3f3ff290 */ /* 0x000fea000fffe03f */
[----:B------:R-:W-:Y:S01]  /*fcc0*/  STL.64 [R1+0x130], R8 ;  /* 0x0001300801007387 */ /* 0x000fe20000100a00 */
[----:B------:R-:W-:-:S03]  /*fcd0*/  IMAD.MOV.U32 R2, RZ, RZ, R11 ;  /* 0x000000ffff027224 */ /* 0x000fc600078e000b */
[----:B------:R0:W-:Y:S04]  /*fce0*/  STL [R1+0x138], R10 ;  /* 0x0001380a01007387 */ /* 0x0001e80000100800 */
[----:B0-----:R-:W3:Y:S04]  /*fcf0*/  LDL.LU.64 R10, [R1+0x38d8] ;  /* 0x0038d800010a7983 */ /* 0x001ee80000300a00 */
[----:B------:R-:W-:Y:S01]  /*fd00*/  STL [R1+0x3744], R2 ;  /* 0x0037440201007387 */ /* 0x000fe20000100800 */
[----:B---3--:R-:W-:Y:S03]  /*fd10*/  HMMA.16816.F32.BF16 R8, R16, R10, R12 ;  /* 0x0000000a1008723c */ /* 0x008fe6000004180c */
[----:B------:R-:W3:Y:S04]  /*fd20*/  LDL.LU.64 R14, [R1+0x38d0] ;  /* 0x0038d000010e7983 */ /* 0x000ee80000300a00 */
[----:B------:R-:W3:Y:S11]  /*fd30*/  LDL.LU.64 R12, [R1+0x38c8] ;  /* 0x0038c800010c7983 */ /* 0x000ef60000300a00 */
[----:B------:R-:W-:Y:S05]  /*fd40*/  @!UPT UIADD3 URZ, URZ, URZ, URZ ;  /* 0x0000003f3f3ff290 */ /* 0x000fea000fffe03f */
[----:B------:R-:W-:Y:S01]  /*fd50*/  STL.64 [R1+0xa0], R8 ;  /* 0x0000a00801007387 */ /* 0x000fe20000100a00 */
[----:B------:R-:W-:-:S03]  /*fd60*/  MOV R0, R11 ;  /* 0x0000000b00007202 */ /* 0x000fc60000000f00 */
[----:B------:R0:W-:Y:S04]  /*fd70*/  STL [R1+0xa8], R10 ;  /* 0x0000a80a01007387 */ /* 0x0001e80000100800 */
[----:B0-----:R-:W3:Y:S04]  /*fd80*/  LDL.LU.64 R10, [R1+0x38c0] ;  /* 0x0038c000010a7983 */ /* 0x001ee80000300a00 */
[----:B------:R-:W-:Y:S01]  /*fd90*/  STL [R1+0x3748], R0 ;  /* 0x0037480001007387 */ /* 0x000fe20000100800 */
[----:B---3--:R-:W-:Y:S03]  /*fda0*/  HMMA.16816.F32.BF16 R8, R16, R10, R12 ;  /* 0x0000000a1008723c */ /* 0x008fe6000004180c */
[----:B------:R-:W3:Y:S11]  /*fdb0*/  LDL.LU.64 R14, [R1+0x38b8] ;  /* 0x0038b800010e7983 */ /* 0x000ef60000300a00 */
[----:B------:R-:W-:Y:S09]  /*fdc0*/  @!UPT UIADD3 URZ, URZ, URZ, URZ ;  /* 0x0000003f3f3ff290 */ /* 0x000ff2000fffe03f */
[----:B------:R-:W-:Y:S01]  /*fdd0*/  STL.64 [R1+0x90], R8 ;  /* 0x0000900801007387 */ /* 0x000fe20000100a00 */
[----:B------:R-:W-:-:S03]  /*fde0*/  IMAD.MOV.U32 R2, RZ, RZ, R11 ;  /* 0x000000ffff027224 */ /* 0x000fc600078e000b */
[----:B------:R0:W-:Y:S04]  /*fdf0*/  STL [R1+0x98], R10 ;  /* 0x0000980a01007387 */ /* 0x0001e80000100800 */
[----:B0-----:R-:W4:Y:S04]  /*fe00*/  LDL.LU.64 R10, [R1+0x38b0] ;  /* 0x0038b000010a7983 */ /* 0x001f280000300a00 */
[----:B------:R-:W5:Y:S01]  /*fe10*/  LDL.LU.64 R8, [R1+0x38a8] ;  /* 0x0038a80001087983 */ /* 0x000f620000300a00 */
[----:B--2---:R-:W-:Y:S03]  /*fe20*/  HMMA.16816.F32.BF16 R20, R16, R26, R20 ;  /* 0x0000001a1014723c */ /* 0x004fe60000041814 */
[----:B------:R-:W-:Y:S11]  /*fe30*/  STL [R1+0x374c], R2 ;  /* 0x00374c0201007387 */ /* 0x000ff60000100800 */
[----:B------:R-:W-:Y:S09]  /*fe40*/  @!UPT UIADD3 URZ, URZ, URZ, URZ ;  /* 0x0000003f3f3ff290 */ /* 0x000ff2000fffe03f */
[----:B------:R-:W-:Y:S01]  /*fe50*/  STL [R1+0x80], R20 ;  /* 0x0000801401007387 */ /* 0x000fe20000100800 */
[----:B-----5:R-:W-:-:S03]  /*fe60*/  IMAD.MOV.U32 R24, RZ, RZ, R9 ;  /* 0x000000ffff187224 */ /* 0x020fc600078e0009 */
[----:B------:R-:W2:Y:S04]  /*fe70*/  LDL.LU R9, [R1+0x38a0] ;  /* 0x0038a00001097983 */ /* 0x000ea80000300800 */
[----:B------:R-:W5:Y:S04]  /*fe80*/  LDL R25, [R1+0x484] ;  /* 0x0004840001197983 */ /* 0x000f680000100800 */
[----:B-----5:R4:W-:Y:S02]  /*fe90*/  STL.64 [R1+0x37c0], R24 ;  /* 0x0037c01801007387 */ /* 0x0209e40000100a00 */
[----:B----4-:R-:W-:Y:S01]  /*fea0*/  MOV R24, R11 ;  /* 0x0000000b00187202 */ /* 0x010fe20000000f00 */
[----:B------:R-:W-:-:S05]  /*feb0*/  IMAD.MOV.U32 R25, RZ, RZ, R10 ;  /* 0x000000ffff197224 */ /* 0x000fca00078e000a */
[----:B------:R2:W-:Y:S02]  /*fec0*/  STL.64 [R1+0x37d8], R24 ;  /* 0x0037d81801007387 */ /* 0x0005e40000100a00 */
[----:B--2---:R-:W-:Y:S01]  /*fed0*/  MOV R24, R9 ;  /* 0x0000000900187202 */ /* 0x004fe20000000f00 */
[----:B------:R-:W-:-:S05]  /*fee0*/  IMAD.MOV.U32 R25, RZ, RZ, R8 ;  /* 0x000000ffff197224 */ /* 0x000fca00078e0008 */
[----:B------:R-:W-:Y:S04]  /*fef0*/  STL.64 [R1+0x3800], R24 ;  /* 0x0038001801007387 */ /* 0x000fe80000100a00 */
[----:B------:R-:W2:Y:S04]  /*ff00*/  LDL R10, [R1+0x8] ;  /* 0x00000800010a7983 */ /* 0x000ea80000100800 */
[----:B------:R-:W2:Y:S04]  /*ff10*/  LDL R11, [R1+0xc] ;  /* 0x00000c00010b7983 */ /* 0x000ea80000100800 */
[----:B------:R-:W4:Y:S04]  /*ff20*/  LDL R8, [R1] ;  /* 0x0000000001087983 */ /* 0x000f280000100800 */
[----:B------:R-:W4:Y:S01]  /*ff30*/  LDL R9, [R1+0x4] ;  /* 0x0000040001097983 */ /* 0x000f220000100800 */
[----:B------:R-:W-:Y:S01]  /*ff40*/  IMAD.MOV.U32 R13, RZ, RZ, R22 ;  /* 0x000000ffff0d7224 */ /* 0x000fe200078e0016 */
[----:B------:R-:W-:Y:S01]  /*ff50*/  MOV R12, R23 ;  /* 0x00000017000c7202 */ /* 0x000fe20000000f00 */
[----:B------:R-:W-:Y:S01]  /*ff60*/  IMAD.MOV.U32 R23, RZ, RZ, R4 ;  /* 0x000000ffff177224 */ /* 0x000fe200078e0004 */
[----:B------:R-:W-:Y:S01]  /*ff70*/  MOV R0, R21 ;  /* 0x0000001500007202 */ /* 0x000fe20000000f00 */
[----:B------:R-:W-:Y:S01]  /*ff80*/  IMAD.MOV.U32 R21, RZ, RZ, R6 ;  /* 0x000000ffff157224 */ /* 0x000fe200078e0006 */
[----:B------:R-:W-:-:S02]  /*ff90*/  MOV R22, R5 ;  /* 0x0000000500167202 */ /* 0x000fc40000000f00 */
[----:B------:R-:W-:Y:S01]  /*ffa0*/  MOV R20, R7 ;  /* 0x0000000700147202 */ /* 0x000fe20000000f00 */
[----:B--2---:R-:W-:Y:S04]  /*ffb0*/  STL.64 [R1+0x3820], R10 ;  /* 0x0038200a01007387 */ /* 0x004fe80000100a00 */
[----:B----4-:R-:W-:Y:S04]  /*ffc0*/  STL.64 [R1+0x3818], R8 ;  /* 0x0038180801007387 */ /* 0x010fe80000100a00 */
[----:B------:R3:W-:Y:S04]  /*ffd0*/  STL.64 [R1+0x37d0], R22 ;  /* 0x0037d01601007387 */ /* 0x0007e80000100a00 */
[----:B------:R0:W-:Y:S01]  /*ffe0*/  STL.64 [R1+0x37c8], R20 ;  /* 0x0037c81401007387 */ /* 0x0001e20000100a00 */
[----:B---3--:R-:W-:Y:S01]  /*fff0*/  MOV R22, R14 ;  /* 0x0000000e00167202 */ /* 0x008fe20000000f00 */
[----:B------:R-:W-:-:S02]  /*10000*/  IMAD.MOV.U32 R23, RZ, RZ, R15 ;  /* 0x000000ffff177224 */ /* 0x000fc400078e000f */
[----:B0-----:R-:W2:Y:S04]  /*10010*/  LDL.LU R20, [R1+0x210] ;  /* 0x0002100001147983 */ /* 0x001ea80000300800 */
[----:B------:R-:W2:Y:S04]  /*10020*/  LDL.LU R21, [R1+0x214] ;  /* 0x0002140001157983 */ /* 0x000ea80000300800 */
[----:B------:R-:W3:Y:S04]  /*10030*/  LDL.LU R14, [R1+0x389c] ;  /* 0x00389c00010e7983 */ /* 0x000ee80000300800 */
[----:B------:R-:W3:Y:S04]  /*10040*/  LDL.LU R15, [R1+0x3898] ;  /* 0x00389800010f7983 */ /* 0x000ee80000300800 */
[----:B------:R-:W4:Y:S04]  /*10050*/  LDL R10, [R1+0x538] ;  /* 0x00053800010a7983 */ /* 0x000f280000100800 */
[----:B------:R-:W4:Y:S04]  /*10060*/  LDL R11, [R1+0x53c] ;  /* 0x00053c00010b7983 */ /* 0x000f280000100800 */
[----:B----4-:R0:W-:Y:S04]  /*10070*/  STL.64 [R1+0x3838], R10 ;  /* 0x0038380a01007387 */ /* 0x0101e80000100a00 */
[----:B------:R-:W4:Y:S04]  /*10080*/  LDL.LU R4, [R1+0x220] ;  /* 0x0002200001047983 */ /* 0x000f280000300800 */
[----:B------:R-:W4:Y:S04]  /*10090*/  LDL.LU R5, [R1+0x224] ;  /* 0x0002240001057983 */ /* 0x000f280000300800 */
[----:B------:R-:W5:Y:S04]  /*100a0*/  LDL.LU R6, [R1+0x228] ;  /* 0x0002280001067983 */ /* 0x000f680000300800 */
[----:B------:R-:W5:Y:S04]  /*100b0*/  LDL.LU R7, [R1+0x22c] ;  /* 0x00022c0001077983 */ /* 0x000f680000300800 */
[----:B0-----:R-:W2:Y:S04]  /*100c0*/  LDL R10, [R1+0x1f8] ;  /* 0x0001f800010a7983 */ /* 0x001ea80000100800 */
[----:B------:R-:W2:Y:S04]  /*100d0*/  LDL R11, [R1+0x1fc] ;  /* 0x0001fc00010b7983 */ /* 0x000ea80000100800 */
[----:B--2---:R0:W-:Y:S04]  /*100e0*/  STL.64 [R1+0x3850], R10 ;  /* 0x0038500a01007387 */ /* 0x0041e80000100a00 */
[----:B0-----:R-:W2:Y:S04]  /*100f0*/  LDL R10, [R1+0x168] ;  /* 0x00016800010a7983 */ /* 0x001ea80000100800 */
[----:B------:R-:W2:Y:S04]  /*10100*/  LDL R11, [R1+0x16c] ;  /* 0x00016c00010b7983 */ /* 0x000ea80000100800 */
[----:B--2---:R0:W-:Y:S04]  /*10110*/  STL.64 [R1+0x3868], R10 ;  /* 0x0038680a01007387 */ /* 0x0041e80000100a00 */
[----:B0-----:R-:W2:Y:S04]  /*10120*/  LDL R10, [R1+0x178] ;  /* 0x00017800010a7983 */ /* 0x001ea80000100800 */
[----:B------:R-:W2:Y:S04]  /*10130*/  LDL R11, [R1+0x17c] ;  /* 0x00017c00010b7983 */ /* 0x000ea80000100800 */
[----:B--2---:R-:W-:Y:S04]  /*10140*/  STL.64 [R1+0x3880], R10 ;  /* 0x0038800a01007387 */ /* 0x004fe80000100a00 */
[----:B-----5:R-:W-:Y:S04]  /*10150*/  STL.64 [R1+0x3830], R6 ;  /* 0x0038300601007387 */ /* 0x020fe80000100a00 */
[----:B----4-:R0:W-:Y:S04]  /*10160*/  STL.64 [R1+0x3828], R4 ;  /* 0x0038280401007387 */ /* 0x0101e80000100a00 */
[----:B0-----:R-:W2:Y:S04]  /*10170*/  LDL.LU R4, [R1+0x150] ;  /* 0x0001500001047983 */ /* 0x001ea80000300800 */
[----:B------:R-:W2:Y:S04]  /*10180*/  LDL.LU R5, [R1+0x154] ;  /* 0x0001540001057983 */ /* 0x000ea80000300800 */
[----:B------:R-:W4:Y:S04]  /*10190*/  LDL.LU R6, [R1+0x158] ;  /* 0x0001580001067983 */ /* 0x000f280000300800 */
[----:B------:R-:W4:Y:S04]  /*101a0*/  LDL.LU R7, [R1+0x15c] ;  /* 0x00015c0001077983 */ /* 0x000f280000300800 */
[----:B------:R-:W5:Y:S04]  /*101b0*/  LDL R10, [R1+0x188] ;  /* 0x00018800010a7983 */ /* 0x000f680000100800 */
[----:B------:R-:W5:Y:S04]  /*101c0*/  LDL R11, [R1+0x18c] ;  /* 0x00018c00010b7983 */ /* 0x000f680000100800 */
[----:B----4-:R-:W-:Y:S04]  /*101d0*/  STL.64 [R1+0x3848], R6 ;  /* 0x0038480601007387 */ /* 0x010fe80000100a00 */
[----:B--2---:R0:W-:Y:S04]  /*101e0*/  STL.64 [R1+0x3840], R4 ;  /* 0x0038400401007387 */ /* 0x0041e80000100a00 */
[----:B0-----:R-:W2:Y:S04]  /*101f0*/  LDL.LU R4, [R1+0x1e0] ;  /* 0x0001e00001047983 */ /* 0x001ea80000300800 */
[----:B------:R-:W2:Y:S04]  /*10200*/  LDL.LU R5, [R1+0x1e4] ;  /* 0x0001e40001057983 */ /* 0x000ea80000300800 */
[----:B------:R-:W4:Y:S04]  /*10210*/  LDL.LU R6, [R1+0x1e8] ;  /* 0x0001e80001067983 */ /* 0x000f280000300800 */
[----:B------:R-:W4:Y:S04]  /*10220*/  LDL.LU R7, [R1+0x1ec] ;  /* 0x0001ec0001077983 */ /* 0x000f280000300800 */
        /* <DEDUP_REMOVED lines=14> */
[----:B0-----:R-:W5:Y:S04]  /*10310*/  LDL.LU R4, [R1+0xb0] ;  /* 0x0000b00001047983 */ /* 0x001f680000300800 */
[----:B------:R-:W5:Y:S04]  /*10320*/  LDL.LU R5, [R1+0xb4] ;  /* 0x0000b40001057983 */ /* 0x000f680000300800 */
[----:B------:R-:W5:Y:S04]  /*10330*/  LDL.LU R6, [R1+0xb8] ;  /* 0x0000b80001067983 */ /* 0x000f680000300800 */
[----:B------:R-:W5:Y:S04]  /*10340*/  LDL.LU R7, [R1+0xbc] ;  /* 0x0000bc0001077983 */ /* 0x000f680000300800 */
[----:B------:R-:W2:Y:S04]  /*10350*/  LDL.LU R24, [R1+0x240] ;  /* 0x0002400001187983 */ /* 0x000ea80000300800 */
[----:B------:R-:W2:Y:S04]  /*10360*/  LDL.LU R25, [R1+0x244] ;  /* 0x0002440001197983 */ /* 0x000ea80000300800 */
[----:B------:R-:W2:Y:S04]  /*10370*/  LDL.LU R26, [R1+0x248] ;  /* 0x00024800011a7983 */ /* 0x000ea80000300800 */
[----:B------:R-:W2:Y:S04]  /*10380*/  LDL.LU R27, [R1+0x24c] ;  /* 0x00024c00011b7983 */ /* 0x000ea80000300800 */
[----:B------:R-:W-:Y:S04]  /*10390*/  STL.64 [R1+0x37e8], R22 ;  /* 0x0037e81601007387 */ /* 0x000fe80000100a00 */
[----:B------:R0:W-:Y:S04]  /*103a0*/  STL.64 [R1+0x37e0], R20 ;  /* 0x0037e01401007387 */ /* 0x0001e80000100a00 */
[----:B0-----:R-:W4:Y:S04]  /*103b0*/  LDL.LU R20, [R1+0x230] ;  /* 0x0002300001147983 */ /* 0x001f280000300800 */
[----:B------:R-:W4:Y:S04]  /*103c0*/  LDL.LU R21, [R1+0x234] ;  /* 0x0002340001157983 */ /* 0x000f280000300800 */
[----:B------:R-:W4:Y:S04]  /*103d0*/  LDL.LU R22, [R1+0x238] ;  /* 0x0002380001167983 */ /* 0x000f280000300800 */
[----:B------:R-:W4:Y:S04]  /*103e0*/  LDL.LU R23, [R1+0x23c] ;  /* 0x00023c0001177983 */ /* 0x000f280000300800 */
[----:B------:R-:W-:Y:S04]  /*103f0*/  STL [R1+0x3758], R12 ;  /* 0x0037580c01007387 */ /* 0x000fe80000100800 */
[----:B------:R-:W-:Y:S04]  /*10400*/  STL [R1+0x3754], R13 ;  /* 0x0037540d01007387 */ /* 0x000fe80000100800 */
[----:B------:R-:W-:Y:S01]  /*10410*/  STL [R1+0x3750], R0 ;  /* 0x0037500001007387 */ /* 0x000fe20000100800 */
[----:B-----5:R-:W-:Y:S03]  /*10420*/  HMMA.16816.F32.BF16 R8, R16, R10, R4 ;  /* 0x0000000a1008723c */ /* 0x020fe60000041804 */
[----:B------:R-:W5:Y:S04]  /*10430*/  LDL.LU.64 R6, [R1+0x3890] ;  /* 0x0038900001067983 */ /* 0x000f680000300a00 */
[----:B------:R-:W5:Y:S11]  /*10440*/  LDL.LU.64 R4, [R1+0x3888] ;  /* 0x0038880001047983 */ /* 0x000f760000300a00 */
[----:B------:R-:W-:Y:S05]  /*10450*/  @!UPT UIADD3 URZ, URZ, URZ, URZ ;  /* 0x0000003f3f3ff290 */ /* 0x000fea000fffe03f */
[----:B------:R-:W-:Y:S01]  /*10460*/  STL.64 [R1+0x70], R8 ;  /* 0x0000700801007387 */ /* 0x000fe20000100a00 */
[----:B------:R-:W-:-:S03]  /*10470*/  MOV R2, R11 ;  /* 0x0000000b00027202 */ /* 0x000fc60000000f00 */
[----:B------:R0:W-:Y:S04]  /*10480*/  STL [R1+0x78], R10 ;  /* 0x0000780a01007387 */ /* 0x0001e80000100800 */
[----:B0-----:R-:W5:Y:S04]  /*10490*/  LDL.LU.64 R10, [R1+0x3880] ;  /* 0x00388000010a7983 */ /* 0x001f680000300a00 */
[----:B------:R-:W-:Y:S01]  /*104a0*/  STL [R1+0x375c], R2 ;  /* 0x00375c0201007387 */ /* 0x000fe20000100800 */
[----:B-----5:R-:W-:Y:S03]  /*104b0*/  HMMA.16816.F32.BF16 R8, R16, R10, R4 ;  /* 0x0000000a1008723c */ /* 0x020fe60000041804 */
[----:B------:R-:W5:Y:S04]  /*104c0*/  LDL.LU.64 R6, [R1+0x3878] ;  /* 0x0038780001067983 */ /* 0x000f680000300a00 */
[----:B------:R-:W5:Y:S11]  /*104d0*/  LDL.LU.64 R4, [R1+0x3870] ;  /* 0x0038700001047983 */ /* 0x000f760000300a00 */
[----:B------:R-:W-:Y:S05]  /*104e0*/  @!UPT UIADD3 URZ, URZ, URZ, URZ ;  /* 0x0000003f3f3ff290 */ /* 0x000fea000fffe03f */
[----:B------:R5:W-:Y:S01]  /*104f0*/  STL [R1+0x60], R8 ;  /* 0x0000600801007387 */ /* 0x000be20000100800 */
[----:B------:R-:W-:Y:S01]  /*10500*/  MOV R13, R10 ;  /* 0x0000000a000d7202 */ /* 0x000fe20000000f00 */
[----:B------:R-:W-:Y:S02]  /*10510*/  IMAD.MOV.U32 R0, RZ, RZ, R11 ;  /* 0x000000ffff007224 */ /* 0x000fe400078e000b */
[----:B------:R-:W5:Y:S01]  /*10520*/  LDL.LU.64 R10, [R1+0x3868] ;  /* 0x00386800010a7983 */ /* 0x000f620000300a00 */
[----:B------:R-:W-:-:S03]  /*10530*/  IMAD.MOV.U32 R12, RZ, RZ, R9 ;  /* 0x000000ffff0c7224 */ /* 0x000fc600078e0009 */
[----:B------:R-:W-:Y:S04]  /*10540*/  STL [R1+0x3768], R0 ;  /* 0x0037680001007387 */ /* 0x000fe80000100800 */
[----:B------:R-:W-:Y:S04]  /*10550*/  STL [R1+0x3764], R13 ;  /* 0x0037640d01007387 */ /* 0x000fe80000100800 */
[----:B------:R-:W-:Y:S01]  /*10560*/  STL [R1+0x3760], R12 ;  /* 0x0037600c01007387 */ /* 0x000fe20000100800 */
[C---:B-----5:R-:W-:Y:S03]  /*10570*/  HMMA.16816.F32.BF16 R8, R16.reuse, R10, R4 ;  /* 0x0000000a1008723c */ /* 0x060fe60000041804 */
[----:B------:R-:W5:Y:S04]  /*10580*/  LDL.LU.64 R6, [R1+0x3860] ;  /* 0x0038600001067983 */ /* 0x000f680000300a00 */
[----:B------:R-:W5:Y:S11]  /*10590*/  LDL.LU.64 R4, [R1+0x3858] ;  /* 0x0038580001047983 */ /* 0x000f760000300a00 */
[----:B------:R-:W-:Y:S05]  /*105a0*/  @!UPT UIADD3 URZ, URZ, URZ, URZ ;  /* 0x0000003f3f3ff290 */ /* 0x000fea000fffe03f */
[----:B------:R-:W-:Y:S04]  /*105b0*/  STL.64 [R1+0x50], R8 ;  /* 0x0000500801007387 */ /* 0x000fe80000100a00 */
[----:B------:R0:W-:Y:S04]  /*105c0*/  STL.64 [R1+0x58], R10 ;  /* 0x0000580a01007387 */ /* 0x0001e80000100a00 */
[----:B0-----:R-:W5:Y:S02]  /*105d0*/  LDL.LU.64 R10, [R1+0x3850] ;  /* 0x00385000010a7983 */ /* 0x001f640000300a00 */
[----:B-----5:R-:W-:Y:S02]  /*105e0*/  HMMA.16816.F32.BF16 R8, R16, R10, R4 ;  /* 0x0000000a1008723c */ /* 0x020fe40000041804 */
[----:B------:R-:W5:Y:S04]  /*105f0*/  LDL.LU.64 R6, [R1+0x3848] ;  /* 0x0038480001067983 */ /* 0x000f680000300a00 */
[----:B------:R-:W5:Y:S11]  /*10600*/  LDL.LU.64 R4, [R1+0x3840] ;  /* 0x0038400001047983 */ /* 0x000f760000300a00 */
[----:B------:R-:W-:Y:S06]  /*10610*/  @!UPT UIADD3 URZ, URZ, URZ, URZ ;  /* 0x0000003f3f3ff290 */ /* 0x000fec000fffe03f */
[----:B------:R-:W-:Y:S01]  /*10620*/  STL.64 [R1+0x40], R8 ;  /* 0x0000400801007387 */ /* 0x000fe20000100a00 */
[----:B------:R-:W-:-:S03]  /*10630*/  MOV R0, R11 ;  /* 0x0000000b00007202 */ /* 0x000fc60000000f00 */
[----:B------:R0:W-:Y:S04]  /*10640*/  STL [R1+0x48], R10 ;  /* 0x0000480a01007387 */ /* 0x0001e80000100800 */
[----:B0-----:R-:W5:Y:S04]  /*10650*/  LDL.LU.64 R10, [R1+0x3838] ;  /* 0x00383800010a7983 */ /* 0x001f680000300a00 */
[----:B------:R-:W-:Y:S01]  /*10660*/  STL [R1+0x3770], R0 ;  /* 0x0037700001007387 */ /* 0x000fe20000100800 */
[----:B-----5:R-:W-:Y:S03]  /*10670*/  HMMA.16816.F32.BF16 R16, R16, R10, R4 ;  /* 0x0000000a1010723c */ /* 0x020fe60000041804 */
[----:B------:R-:W3:Y:S04]  /*10680*/  LDL.LU.64 R6, [R1+0x3830] ;  /* 0x0038300001067983 */ /* 0x000ee80000300a00 */
[----:B------:R-:W3:Y:S04]  /*10690*/  LDL.LU.64 R4, [R1+0x3828] ;  /* 0x0038280001047983 */ /* 0x000ee80000300a00 */
[----:B------:R-:W3:Y:S04]  /*106a0*/  LDL.LU.64 R10, [R1+0x3820] ;  /* 0x00382000010a7983 */ /* 0x000ee80000300a00 */
[----:B------:R-:W3:Y:S08]  /*106b0*/  LDL.LU.64 R8, [R1+0x3818] ;  /* 0x0038180001087983 */ /* 0x000ef00000300a00 */
[----:B------:R0:W-:Y:S04]  /*106c0*/  STL.64 [R1+0x20], R16 ;  /* 0x0000201001007387 */ /* 0x0001e80000100a00 */
[----:B------:R-:W-:Y:S04]  /*106d0*/  STL.64 [R1+0x28], R18 ;  /* 0x0000281201007387 */ /* 0x000fe80000100a00 */
[----:B0-----:R-:W5:Y:S04]  /*106e0*/  LDL R16, [R1+0x460] ;  /* 0x0004600001107983 */ /* 0x001f680000100800 */
[----:B------:R-:W5:Y:S01]  /*106f0*/  LDL R17, [R1+0x464] ;  /* 0x0004640001117983 */ /* 0x000f620000100800 */
[C---:B---3--:R-:W-:Y:S03]  /*10700*/  HMMA.16816.F32.BF16 R12, R8.reuse, R14, R4 ;  /* 0x0000000e080c723c */ /* 0x048fe60000041804 */
[----:B------:R-:W2:Y:S04]  /*10710*/  LDL.LU.64 R6, [R1+0x3810] ;  /* 0x0038100001067983 */ /* 0x000ea80000300a00 */
[----:B------:R-:W3:Y:S11]  /*10720*/  LDL.LU.64 R4, [R1+0x3808] ;  /* 0x0038080001047983 */ /* 0x000ef60000300a00 */
[----:B------:R-:W-:Y:S05]  /*10730*/  @!UPT UIADD3 URZ, URZ, URZ, URZ ;  /* 0x0000003f3f3ff290 */ /* 0x000fea000fffe03f */
[----:B------:R0:W-:Y:S04]  /*10740*/  STL.64 [R1+0xb0], R12 ;  /* 0x0000b00c01007387 */ /* 0x0001e80000100a00 */
[----:B------:R-:W-:Y:S04]  /*10750*/  STL.64 [R1+0xb8], R14 ;  /* 0x0000b80e01007387 */ /* 0x000fe80000100a00 */
[----:B0-----:R-:W5:Y:S01]  /*10760*/  LDL.LU R12, [R1+0x140] ;  /* 0x00014000010c7983 */ /* 0x001f620000300800 */
[----:B--2---:R-:W-:Y:S03]  /*10770*/  HMMA.16816.F32.BF16 R8, R8, R6, R24 ;  /* 0x000000060808723c */ /* 0x004fe60000041818 */
[----:B------:R-:W4:Y:S11]  /*10780*/  LDL.LU.64 R24, [R1+0x3800] ;  /* 0x0038000001187983 */ /* 0x000f360000300a00 */
[----:B------:R-:W-:Y:S09]  /*10790*/  @!UPT UIADD3 URZ, URZ, URZ, URZ ;  /* 0x0000003f3f3ff290 */ /* 0x000ff2000fffe03f */
[----:B------:R-:W-:Y:S04]  /*107a0*/  STL.64 [R1+0x10], R8 ;  /* 0x0000100801007387 */ /* 0x000fe80000100a00 */
[----:B------:R0:W-:Y:S04]  /*107b0*/  STL.64 [R1+0x18], R10 ;  /* 0x0000180a01007387 */ /* 0x0001e80000100a00 */
[----:B0-----:R-:W4:Y:S04]  /*107c0*/  LDL.LU.64 R10, [R1+0x37f8] ;  /* 0x0037f800010a7983 */ /* 0x001f280000300a00 */
[----:B------:R-:W4:Y:S04]  /*107d0*/  LDL.LU.64 R8, [R1+0x37f0] ;  /* 0x0037f00001087983 */ /* 0x000f280000300a00 */
[----:B---3--:R-:W-:Y:S01]  /*107e0*/  STL [R1+0x3794], R5 ;  /* 0x0037940501007387 */ /* 0x008fe20000100800 */
[----:B----4-:R-:W-:Y:S03]  /*107f0*/  HMMA.16816.F32.BF16 R24, R8, R24, R20 ;  /* 0x000000180818723c */ /* 0x010fe60000041814 */
[----:B------:R-:W2:Y:S04]  /*10800*/  LDL.LU.64 R22, [R1+0x37e8] ;  /* 0x0037e80001167983 */ /* 0x000ea80000300a00 */
[----:B------:R-:W2:Y:S11]  /*10810*/  LDL.LU.64 R20, [R1+0x37e0] ;  /* 0x0037e00001147983 */ /* 0x000eb60000300a00 */
[----:B------:R-:W-:Y:S05]  /*10820*/  @!UPT UIADD3 URZ, URZ, URZ, URZ ;  /* 0x0000003f3f3ff290 */ /* 0x000fea000fffe03f */
[----:B------:R0:W-:Y:S04]  /*10830*/  STL.64 [R1+0x2b0], R24 ;  /* 0x0002b01801007387 */ /* 0x0001e80000100a00 */
[----:B------:R2:W-:Y:S04]  /*10840*/  STL.64 [R1+0x2b8], R26 ;  /* 0x0002b81a01007387 */ /* 0x0005e80000100a00 */
[----:B0-----:R-:W2:Y:S01]  /*10850*/  LDL.LU.64 R24, [R1+0x37d8] ;  /* 0x0037d80001187983 */ /* 0x001ea20000300a00 */
[----:B------:R-:W-:Y:S01]  /*10860*/  IMAD.MOV.U32 R13, RZ, RZ, R29 ;  /* 0x000000ffff0d7224 */ /* 0x000fe200078e001d */
[----:B------:R-:W-:Y:S01]  /*10870*/  MOV R14, R28 ;  /* 0x0000001c000e7202 */ /* 0x000fe20000000f00 */
[----:B------:R-:W-:-:S07]  /*10880*/  IMAD.MOV.U32 R15, RZ, RZ, R3 ;  /* 0x000000ffff0f7224 */ /* 0x000fce00078e0003 */
[C---:B-----5:R-:W-:Y:S08]  /*10890*/  HMMA.16816.F32.BF16 R16, R8.reuse, R16, R12 ;  /* 0x000000100810723c */ /* 0x060ff0000004180c */
[----:B--2---:R-:W-:Y:S01]  /*108a0*/  HMMA.16816.F32.BF16 R24, R8, R24, R20 ;  /* 0x000000180818723c */ /* 0x004fe20000041814 */
[----:B------:R-:W2:Y:S04]  /*108b0*/  LDL.LU.64 R22, [R1+0x37d0] ;  /* 0x0037d00001167983 */ /* 0x000ea80000300a00 */
[----:B------:R-:W2:Y:S11]  /*108c0*/  LDL.LU.64 R20, [R1+0x37c8] ;  /* 0x0037c80001147983 */ /* 0x000eb60000300a00 */
[----:B------:R-:W-:Y:S07]  /*108d0*/  @!UPT UIADD3 URZ, URZ, URZ, URZ ;  /* 0x0000003f3f3ff290 */ /* 0x000fee000fffe03f */
[----:B------:R0:W-:Y:S01]  /*108e0*/  STL [R1+0x2a0], R24 ;  /* 0x0002a01801007387 */ /* 0x0001e20000100800 */
[----:B------:R-:W-:-:S03]  /*108f0*/  MOV R3, R25 ;  /* 0x0000001900037202 */ /* 0x000fc60000000f00 */
[----:B0-----:R-:W2:Y:S01]  /*10900*/  LDL.LU.64 R24, [R1+0x37c0] ;  /* 0x0037c00001187983 */ /* 0x001ea20000300a00 */
[----:B------:R-:W-:Y:S01]  /*10910*/  MOV R29, R27 ;  /* 0x0000001b001d7202 */ /* 0x000fe20000000f00 */
[----:B------:R-:W-:-:S04]  /*10920*/  IMAD.MOV.U32 R28, RZ, RZ, R26 ;  /* 0x000000ffff1c7224 */ /* 0x000fc800078e001a */
[----:B------:R-:W-:Y:S04]  /*10930*/  STL [R1+0x3510], R29 ;  /* 0x0035101d01007387 */ /* 0x000fe80000100800 */
[----:B------:R-:W-:Y:S04]  /*10940*/  STL [R1+0x350c], R28 ;  /* 0x00350c1c01007387 */ /* 0x000fe80000100800 */
[----:B------:R-:W-:Y:S04]  /*10950*/  STL [R1+0x3508], R3 ;  /* 0x0035080301007387 */ /* 0x000fe80000100800 */
[----:B------:R0:W-:Y:S04]  /*10960*/  STL.64 [R1+0x290], R16 ;  /* 0x0002901001007387 */ /* 0x0001e80000100a00 */
[----:B------:R1:W-:Y:S04]  /*10970*/  STL.64 [R1+0x298], R18 ;  /* 0x0002981201007387 */ /* 0x0003e80000100a00 */
[----:B0-----:R-:W3:Y:S01]  /*10980*/  LDL R16, [R1+0x30] ;  /* 0x0000300001107983 */ /* 0x001ee20000100800 */
[----:B--2---:R-:W-:Y:S11]  /*10990*/  HMMA.16816.F32.BF16 R12, R8, R24, R20 ;  /* 0x00000018080c723c */ /* 0x004ff60000041814 */
[----:B------:R-:W-:Y:S11]  /*109a0*/  @!UPT UIADD3 URZ, URZ, URZ, URZ ;  /* 0x0000003f3f3ff290 */ /* 0x000ff6000fffe03f */
[----:B------:R-:W-:Y:S01]  /*109b0*/  @!UPT UIADD3 URZ, URZ, URZ, URZ ;  /* 0x0000003f3f3ff290 */ /* 0x000fe2000fffe03f */
[----:B------:R-:W-:Y:S04]  /*109c0*/  STL.64 [R1+0x280], R12 ;  /* 0x0002800c01007387 */ /* 0x000fe80000100a00 */
[----:B------:R-:W-:Y:S04]  /*109d0*/  STL.64 [R1+0x288], R14 ;  /* 0x0002880e01007387 */ /* 0x000fe80000100a00 */
[----:B---3--:R-:W-:Y:S04]  /*109e0*/  STL [R1+0x3788], R16 ;  /* 0x0037881001007387 */ /* 0x008fe80000100800 */
[----:B------:R-:W2:Y:S04]  /*109f0*/  LDL R17, [R1+0x34] ;  /* 0x0000340001117983 */ /* 0x000ea80000100800 */
[----:B------:R-:W0:Y:S02]  /*10a00*/  S2R R26, SR_TID.X ;  /* 0x00000000001a7919 */ /* 0x000e240000002100 */
[C---:B0-----:R-:W-:Y:S01]  /*10a10*/  LOP3.LUT R23, R26.reuse, 0x7, RZ, 0xc0, !PT ;  /* 0x000000071a177812 */ /* 0x041fe200078ec0ff */
[----:B------:R-:W-:-:S04]  /*10a20*/  IMAD.SHL.U32 R27, R26, 0x2, RZ ;  /* 0x000000021a1b7824 */ /* 0x000fc800078e00ff */
[----:B------:R-:W-:-:S05]  /*10a30*/  IMAD R23, R23, 0x110, RZ ;  /* 0x0000011017177824 */ /* 0x000fca00078e02ff */
[----:B------:R-:W-:-:S04]  /*10a40*/  LOP3.LUT R23, R23, 0x30, R27, 0x78, !PT ;  /* 0x0000003017177812 */ /* 0x000fc800078e781b */
[----:B------:R-:W-:-:S05]  /*10a50*/  LOP3.LUT R23, R23, 0x40, RZ, 0x3c, !PT ;  /* 0x0000004017177812 */ /* 0x000fca00078e3cff */
[----:B------:R-:W0:Y:S04]  /*10a60*/  LDSM.16.M88.4 R24, [R23+0xb000] ;  /* 0x00b000001718783b */ /* 0x000e280000000200 */
[----:B--2---:R-:W-:Y:S04]  /*10a70*/  STL [R1+0x378c], R17 ;  /* 0x00378c1101007387 */ /* 0x004fe80000100800 */
[----:B-1----:R-:W2:Y:S01]  /*10a80*/  LDL R18, [R1+0x38] ;  /* 0x0000380001127983 */ /* 0x002ea20000100800 */
[----:B0-----:R-:W-:Y:S01]  /*10a90*/  MOV R14, R24 ;  /* 0x00000018000e7202 */ /* 0x001fe20000000f00 */
[----:B------:R-:W-:-:S02]  /*10aa0*/  IMAD.MOV.U32 R3, RZ, RZ, R25 ;  /* 0x000000ffff037224 */ /* 0x000fc400078e0019 */
[----:B--2---:R-:W-:Y:S04]  /*10ab0*/  STL [R1+0x3790], R18 ;  /* 0x0037901201007387 */ /* 0x004fe80000100800 */
[----:B------:R-:W2:Y:S04]  /*10ac0*/  LDL R19, [R1+0x3c] ;  /* 0x00003c0001137983 */ /* 0x000ea80000100800 */
[----:B------:R-:W-:Y:S04]  /*10ad0*/  STL.64 [R1+0x310], R24 ;  /* 0x0003101801007387 */ /* 0x000fe80000100a00 */
[----:B------:R-:W-:Y:S04]  /*10ae0*/  STL.64 [R1+0x318], R26 ;  /* 0x0003181a01007387 */ /* 0x000fe80000100a00 */
[----:B------:R-:W0:Y:S04]  /*10af0*/  LDSM.16.M88.4 R24, [R23+0xb800] ;  /* 0x00b800001718783b */ /* 0x000e280000000200 */
[----:B------:R-:W-:Y:S04]  /*10b00*/  STL [R1+0x3774], R3 ;  /* 0x0037740301007387 */ /* 0x000fe80000100800 */
[----:B------:R-:W-:Y:S04]  /*10b10*/  STL [R1+0x376c], R14 ;  /* 0x00376c0e01007387 */ /* 0x000fe80000100800 */
[----:B0-----:R-:W-:Y:S04]  /*10b20*/  STL.64 [R1+0x320], R24 ;  /* 0x0003201801007387 */ /* 0x001fe80000100a00 */
[----:B------:R-:W-:Y:S04]  /*10b30*/  STL.64 [R1+0x328], R26 ;  /* 0x0003281a01007387 */ /* 0x000fe80000100a00 */
[----:B------:R-:W3:Y:S01]  /*10b40*/  LDL R5, [R1+0x494] ;  /* 0x0004940001057983 */ /* 0x000ee20000100800 */
[----:B------:R-:W-:Y:S01]  /*10b50*/  MOV R28, R24 ;  /* 0x00000018001c7202 */ /* 0x000fe20000000f00 */
[----:B------:R-:W-:-:S02]  /*10b60*/  IMAD.MOV.U32 R15, RZ, RZ, R25 ;  /* 0x000000ffff0f7224 */ /* 0x000fc400078e0019 */
[----:B------:R-:W0:Y:S02]  /*10b70*/  LDSM.16.M88.4 R24, [R23+0xc000] ;  /* 0x00c000001718783b */ /* 0x000e240000000200 */
[----:B0-----:R-:W-:Y:S01]  /*10b80*/  MOV R2, R24 ;  /* 0x0000001800027202 */ /* 0x001fe20000000f00 */
[----:B------:R-:W-:Y:S01]  /*10b90*/  IMAD.MOV.U32 R29, RZ, RZ, R25 ;  /* 0x000000ffff1d7224 */ /* 0x000fe200078e0019 */
[----:B---3--:R0:W-:Y:S04]  /*10ba0*/  STL.64 [R1+0x37a8], R4 ;  /* 0x0037a80401007387 */ /* 0x0081e80000100a00 */
[----:B0-----:R-:W3:Y:S04]  /*10bb0*/  LDL R4, [R1+0x4a0] ;  /* 0x0004a00001047983 */ /* 0x001ee80000100800 */
[----:B------:R-:W3:Y:S04]  /*10bc0*/  LDL R5, [R1+0x4a4] ;  /* 0x0004a40001057983 */ /* 0x000ee80000100800 */
[----:B------:R-:W-:Y:S04]  /*10bd0*/  STL [R1+0x377c], R15 ;  /* 0x00377c0f01007387 */ /* 0x000fe80000100800 */
[----:B------:R-:W-:Y:S04]  /*10be0*/  STL [R1+0x3778], R28 ;  /* 0x0037781c01007387 */ /* 0x000fe80000100800 */
[----:B------:R-:W-:Y:S04]  /*10bf0*/  STL.64 [R1+0x330], R24 ;  /* 0x0003301801007387 */ /* 0x000fe80000100a00 */
[----:B------:R-:W-:Y:S04]  /*10c00*/  STL.64 [R1+0x338], R26 ;  /* 0x0003381a01007387 */ /* 0x000fe80000100a00 */
[----:B------:R-:W0:Y:S04]  /*10c10*/  LDSM.16.M88.4 R24, [R23+0xc800] ;  /* 0x00c800001718783b */ /* 0x000e280000000200 */
[----:B------:R-:W-:Y:S04]  /*10c20*/  STL [R1+0x3784], R29 ;  /* 0x0037841d01007387 */ /* 0x000fe80000100800 */
[----:B------:R-:W-:Y:S04]  /*10c30*/  STL [R1+0x3780], R2 ;  /* 0x0037800201007387 */ /* 0x000fe80000100800 */
[----:B0-----:R-:W-:Y:S01]  /*10c40*/  STL.64 [R1+0x340], R24 ;  /* 0x0003401801007387 */ /* 0x001fe20000100a00 */
[----:B------:R-:W-:Y:S01]  /*10c50*/  MOV R13, R24 ;  /* 0x00000018000d7202 */ /* 0x000fe20000000f00 */
[----:B------:R-:W-:-:S02]  /*10c60*/  IMAD.MOV.U32 R12, RZ, RZ, R25 ;  /* 0x000000ffff0c7224 */ /* 0x000fc400078e0019 */
[----:B------:R-:W-:Y:S04]  /*10c70*/  STL.64 [R1+0x348], R26 ;  /* 0x0003481a01007387 */ /* 0x000fe80000100a00 */
[----:B------:R-:W0:Y:S04]  /*10c80*/  LDSM.16.M88.4 R24, [R23+0xd000] ;  /* 0x00d000001718783b */ /* 0x000e280000000200 */
        /* <DEDUP_REMOVED lines=8> */
[----:B------:R0:W-:Y:S04]  /*10d10*/  STL.64 [R1+0x388], R26 ;  /* 0x0003881a01007387 */ /* 0x0001e80000100a00 */
[----:B0-----:R-:W3:Y:S04]  /*10d20*/  LDL.LU.64 R26, [R1+0x37b8] ;  /* 0x0037b800011a7983 */ /* 0x001ee80000300a00 */
[----:B------:R-:W3:Y:S02]  /*10d30*/  LDL.LU.64 R24, [R1+0x37b0] ;  /* 0x0037b00001187983 */ /* 0x000ee40000300a00 */
[----:B---3--:R-:W-:Y:S02]  /*10d40*/  HMMA.16816.F32.BF16 R4, R8, R4, R24 ;  /* 0x000000040804723c */ /* 0x008fe40000041818 */
[----:B------:R-:W2:Y:S11]  /*10d50*/  LDL.LU R24, [R1+0xc0] ;  /* 0x0000c00001187983 */ /* 0x000eb60000300800 */
[----:B------:R-:W-:Y:S10]  /*10d60*/  @!UPT UIADD3 URZ, URZ, URZ, URZ ;  /* 0x0000003f3f3ff290 */ /* 0x000ff4000fffe03f */
[----:B------:R-:W-:Y:S04]  /*10d70*/  STL.64 [R1+0x270], R4 ;  /* 0x0002700401007387 */ /* 0x000fe80000100a00 */
[----:B------:R-:W-:Y:S04]  /*10d80*/  STL.64 [R1+0x278], R6 ;  /* 0x0002780601007387 */ /* 0x000fe80000100a00 */
[----:B------:R-:W0:Y:S04]  /*10d90*/  LDSM.16.M88.4 R4, [R23+0xe000] ;  /* 0x00e000001704783b */ /* 0x000e280000000200 */
[----:B------:R-:W2:Y:S04]  /*10da0*/  LDL.LU R25, [R1+0xc4] ;  /* 0x0000c40001197983 */ /* 0x000ea80000300800 */
        /* <DEDUP_REMOVED lines=10> */
[----:B------:R-:W1:Y:S04]  /*10e50*/  LDSM.16.M88.4 R20, [R23+0xf800] ;  /* 0x00f800001714783b */ /* 0x000e680000000200 */
[----:B0-----:R0:W-:Y:S01]  /*10e60*/  STL.64 [R1+0x3a0], R4 ;  /* 0x0003a00401007387 */ /* 0x0011e20000100a00 */
[----:B------:R-:W-:Y:S01]  /*10e70*/  MOV R16, R4 ;  /* 0x0000000400107202 */ /* 0x000fe20000000f00 */
[----:B------:R-:W-:-:S02]  /*10e80*/  IMAD.MOV.U32 R29, RZ, RZ, R5 ;  /* 0x000000ffff1d7224 */ /* 0x000fc400078e0005 */
[----:B------:R-:W-:Y:S01]  /*10e90*/  STL.64 [R1+0x3a8], R6 ;  /* 0x0003a80601007387 */ /* 0x000fe20000100a00 */
[----:B-1----:R-:W-:Y:S01]  /*10ea0*/  MOV R18, R20 ;  /* 0x0000001400127202 */ /* 0x002fe20000000f00 */
[----:B------:R-:W-:Y:S02]  /*10eb0*/  IMAD.MOV.U32 R17, RZ, RZ, R21 ;  /* 0x000000ffff117224 */ /* 0x000fe400078e0015 */
[----:B0-----:R-:W3:Y:S04]  /*10ec0*/  LDL.LU.64 R4, [R1+0x37a8] ;  /* 0x0037a80001047983 */ /* 0x001ee80000300a00 */
[----:B------:R-:W-:Y:S04]  /*10ed0*/  STL.64 [R1+0x520], R20 ;  /* 0x0005201401007387 */ /* 0x000fe80000100a00 */
[----:B------:R0:W-:Y:S04]  /*10ee0*/  STL.64 [R1+0x528], R22 ;  /* 0x0005281601007387 */ /* 0x0001e80000100a00 */
[----:B0-----:R-:W3:Y:S04]  /*10ef0*/  LDL.LU.64 R22, [R1+0x37a0] ;  /* 0x0037a00001167983 */ /* 0x001ee80000300a00 */
[----:B------:R-:W3:Y:S02]  /*10f00*/  LDL.LU.64 R20, [R1+0x3798] ;  /* 0x0037980001147983 */ /* 0x000ee40000300a00 */
[----:B---3--:R-:W-:Y:S02]  /*10f10*/  HMMA.16816.F32.BF16 R20, R8, R4, R20 ;  /* 0x000000040814723c */ /* 0x008fe40000041814 */
[----:B------:R-:W3:Y:S04]  /*10f20*/  LDL.LU R5, [R1+0x3794] ;  /* 0x0037940001057983 */ /* 0x000ee80000300800 */
[----:B------:R-:W-:Y:S04]  /*10f30*/  STL.64 [R1+0x3730], R10 ;  /* 0x0037300a01007387 */ /* 0x000fe80000100a00 */
[----:B------:R-:W-:Y:S11]  /*10f40*/  STL.64 [R1+0x3728], R8 ;  /* 0x0037280801007387 */ /* 0x000ff60000100a00 */
[----:B------:R-:W-:Y:S02]  /*10f50*/  @!UPT UIADD3 URZ, URZ, URZ, URZ ;  /* 0x0000003f3f3ff290 */ /* 0x000fe4000fffe03f */
[----:B------:R-:W-:Y:S04]  /*10f60*/  STL.64 [R1+0x260], R20 ;  /* 0x0002601401007387 */ /* 0x000fe80000100a00 */
[----:B------:R-:W-:Y:S04]  /*10f70*/  STL.64 [R1+0x268], R22 ;  /* 0x0002681601007387 */ /* 0x000fe80000100a00 */
[----:B---3--:R-:W0:Y:S04]  /*10f80*/  LDSM.16.MT88.4 R4, [R5+0x2080] ;  /* 0x002080000504783b */ /* 0x008e280000004200 */
[----:B0-----:R0:W-:Y:S04]  /*10f90*/  STL.64 [R1+0x3618], R6 ;  /* 0x0036180601007387 */ /* 0x0011e80000100a00 */
[----:B------:R1:W-:Y:S04]  /*10fa0*/  STL.64 [R1+0x3610], R4 ;  /* 0x0036100401007387 */ /* 0x0003e80000100a00 */
[----:B0-----:R-:W3:Y:S04]  /*10fb0*/  LDL.64 R6, [R1+0x8] ;  /* 0x0000080001067983 */ /* 0x001ee80000100a00 */
[----:B-1----:R-:W4:Y:S04]  /*10fc0*/  LDL.64 R4, [R1] ;  /* 0x0000000001047983 */ /* 0x002f280000100a00 */
[----:B---3--:R-:W-:Y:S04]  /*10fd0*/  STL.64 [R1+0x3638], R6 ;  /* 0x0036380601007387 */ /* 0x008fe80000100a00 */
[----:B----4-:R0:W-:Y:S02]  /*10fe0*/  STL.64 [R1+0x3630], R4 ;  /* 0x0036300401007387 */ /* 0x0101e40000100a00 */
[----:B0-----:R-:W-:Y:S01]  /*10ff0*/  MOV R4, R18 ;  /* 0x0000001200047202 */ /* 0x001fe20000000f00 */
[----:B------:R-:W-:Y:S01]  /*11000*/  IMAD.MOV.U32 R5, RZ, RZ, R17 ;  /* 0x000000ffff057224 */ /* 0x000fe200078e0011 */
[----:B------:R-:W2:Y:S04]  /*11010*/  LDL.LU R18, [R1+0x3790] ;  /* 0x0037900001127983 */ /* 0x000ea80000300800 */
[----:B------:R-:W2:Y:S04]  /*11020*/  LDL.LU R17, [R1+0x378c] ;  /* 0x00378c0001117983 */ /* 0x000ea80000300800 */
[----:B------:R0:W-:Y:S02]  /*11030*/  STL.64 [R1+0x3650], R4 ;  /* 0x0036500401007387 */ /* 0x0001e40000100a00 */
[----:B0-----:R-:W-:-:S02]  /*11040*/  MOV R4, R16 ;  /* 0x0000001000047202 */ /* 0x001fc40000000f00 */
[----:B------:R-:W2:Y:S01]  /*11050*/  LDL.LU R16, [R1+0x3788] ;  /* 0x0037880001107983 */ /* 0x000ea20000300800 */
[----:B------:R-:W-:-:S03]  /*11060*/  IMAD.MOV.U32 R5, RZ, RZ, R29 ;  /* 0x000000ffff057224 */ /* 0x000fc600078e001d */
[----:B------:R-:W3:Y:S04]  /*11070*/  LDL.LU R29, [R1+0x3784] ;  /* 0x00378400011d7983 */ /* 0x000ee80000300800 */
[----:B------:R0:W-:Y:S02]  /*11080*/  STL.64 [R1+0x3668], R4 ;  /* 0x0036680401007387 */ /* 0x0001e40000100a00 */
[----:B0-----:R-:W-:Y:S01]  /*11090*/  MOV R4, R2 ;  /* 0x0000000200047202 */ /* 0x001fe20000000f00 */
[----:B------:R-:W-:Y:S01]  /*110a0*/  IMAD.MOV.U32 R5, RZ, RZ, R15 ;  /* 0x000000ffff057224 */ /* 0x000fe200078e000f */
[----:B------:R-:W4:Y:S04]  /*110b0*/  LDL.LU R2, [R1+0x3780] ;  /* 0x0037800001027983 */ /* 0x000f280000300800 */
[----:B------:R-:W5:Y:S04]  /*110c0*/  LDL.LU R15, [R1+0x377c] ;  /* 0x00377c00010f7983 */ /* 0x000f680000300800 */
[----:B------:R0:W-:Y:S02]  /*110d0*/  STL.64 [R1+0x3680], R4 ;  /* 0x0036800401007387 */ /* 0x0001e40000100a00 */
[----:B0-----:R-:W-:Y:S01]  /*110e0*/  MOV R4, R27 ;  /* 0x0000001b00047202 */ /* 0x001fe20000000f00 */
[----:B------:R-:W-:-:S05]  /*110f0*/  IMAD.MOV.U32 R5, RZ, RZ, R26 ;  /* 0x000000ffff057224 */ /* 0x000fca00078e001a */
[----:B------:R-:W-:Y:S01]  /*11100*/  STL.64 [R1+0x3698], R4 ;  /* 0x0036980401007387 */ /* 0x000fe20000100a00 */
[----:B--2---:R-:W-:Y:S11]  /*11110*/  HMMA.16816.F32.BF16 R24, R16, R24, RZ ;  /* 0x000000181018723c */ /* 0x004ff600000418ff */
[----:B------:R-:W-:Y:S11]  /*11120*/  @!UPT UIADD3 URZ, URZ, URZ, URZ ;  /* 0x0000003f3f3ff290 */ /* 0x000ff6000fffe03f */
[----:B------:R-:W-:Y:S01]  /*11130*/  @!UPT UIADD3 URZ, URZ, URZ, URZ ;  /* 0x0000003f3f3ff290 */ /* 0x000fe2000fffe03f */
[----:B------:R-:W-:Y:S04]  /*11140*/  STL.64 [R1+0x3648], R26 ;  /* 0x0036481a01007387 */ /* 0x000fe80000100a00 */
[----:B------:R0:W-:Y:S04]  /*11150*/  STL.64 [R1+0x3640], R24 ;  /* 0x0036401801007387 */ /* 0x0001e80000100a00 */
[----:B0-----:R-:W2:Y:S04]  /*11160*/  LDL.LU R24, [R1+0x20] ;  /* 0x0000200001187983 */ /* 0x001ea80000300800 */
[----:B------:R-:W2:Y:S04]  /*11170*/  LDL.LU R25, [R1+0x24] ;  /* 0x0000240001197983 */ /* 0x000ea80000300800 */
[----:B------:R-:W2:Y:S04]  /*11180*/  LDL.LU R26, [R1+0x28] ;  /* 0x00002800011a7983 */ /* 0x000ea80000300800 */
[----:B------:R-:W2:Y:S01]  /*11190*/  LDL.LU R27, [R1+0x2c] ;  /* 0x00002c00011b7983 */ /* 0x000ea20000300800 */
[----:B------:R-:W-:Y:S01]  /*111a0*/  MOV R4, R28 ;  /* 0x0000001c00047202 */ /* 0x000fe20000000f00 */
[----:B------:R-:W-:-:S02]  /*111b0*/  IMAD.MOV.U32 R5, RZ, RZ, R3 ;  /* 0x000000ffff057224 */ /* 0x000fc400078e0003 */
[----:B------:R-:W3:Y:S04]  /*111c0*/  LDL.LU R28, [R1+0x3778] ;  /* 0x00377800011c7983 */ /* 0x000ee80000300800 */
[----:B------:R-:W3:Y:S04]  /*111d0*/  LDL.LU R3, [R1+0x3774] ;  /* 0x0037740001037983 */ /* 0x000ee80000300800 */
[----:B------:R0:W-:Y:S02]  /*111e0*/  STL.64 [R1+0x36b0], R4 ;  /* 0x0036b00401007387 */ /* 0x0001e40000100a00 */
[----:B0-----:R-:W-:Y:S01]  /*111f0*/  MOV R4, R0 ;  /* 0x0000000000047202 */ /* 0x001fe20000000f00 */
[----:B------:R-:W-:Y:S01]  /*11200*/  IMAD.MOV.U32 R5, RZ, RZ, R14 ;  /* 0x000000ffff057224 */ /* 0x000fe200078e000e */
[----:B------:R-:W3:Y:S04]  /*11210*/  LDL.LU R0, [R1+0x3770] ;  /* 0x0037700001007983 */ /* 0x000ee80000300800 */
[----:B------:R-:W4:Y:S04]  /*11220*/  LDL.LU R14, [R1+0x376c] ;  /* 0x00376c00010e7983 */ /* 0x000f280000300800 */
[----:B------:R-:W-:Y:S04]  /*11230*/  STL.64 [R1+0x36c8], R4 ;  /* 0x0036c80401007387 */ /* 0x000fe80000100a00 */
[----:B--2---:R-:W-:Y:S04]  /*11240*/  STL.64 [R1+0x3660], R26 ;  /* 0x0036601a01007387 */ /* 0x004fe80000100a00 */
[----:B------:R0:W-:Y:S04]  /*11250*/  STL.64 [R1+0x3658], R24 ;  /* 0x0036581801007387 */ /* 0x0001e80000100a00 */
[----:B0-----:R-:W2:Y:S04]  /*11260*/  LDL.LU R24, [R1+0x40] ;  /* 0x0000400001187983 */ /* 0x001ea80000300800 */
[----:B------:R-:W2:Y:S04]  /*11270*/  LDL.LU R25, [R1+0x44] ;  /* 0x0000440001197983 */ /* 0x000ea80000300800 */
[----:B------:R-:W2:Y:S01]  /*11280*/  LDL.LU R26, [R1+0x48] ;  /* 0x00004800011a7983 */ /* 0x000ea20000300800 */
[----:B------:R-:W-:Y:S01]  /*11290*/  IMAD.MOV.U32 R4, RZ, RZ, R13 ;  /* 0x000000ffff047224 */ /* 0x000fe200078e000d */
[----:B------:R-:W-:-:S02]  /*112a0*/  MOV R5, R12 ;  /* 0x0000000c00057202 */ /* 0x000fc40000000f00 */
[----:B---3--:R-:W-:Y:S02]  /*112b0*/  MOV R27, R0 ;  /* 0x00000000001b7202 */ /* 0x008fe40000000f00 */
[----:B------:R-:W3:Y:S04]  /*112c0*/  LDL.LU R0, [R1+0x3768] ;  /* 0x0037680001007983 */ /* 0x000ee80000300800 */
[----:B------:R-:W3:Y:S04]  /*112d0*/  LDL.LU R13, [R1+0x3764] ;  /* 0x00376400010d7983 */ /* 0x000ee80000300800 */
[----:B------:R-:W3:Y:S04]  /*112e0*/  LDL.LU R12, [R1+0x3760] ;  /* 0x00376000010c7983 */ /* 0x000ee80000300800 */
[----:B------:R-:W-:Y:S04]  /*112f0*/  STL.64 [R1+0x36e0], R4 ;  /* 0x0036e00401007387 */ /* 0x000fe80000100a00 */
[----:B--2---:R-:W-:Y:S04]  /*11300*/  STL.64 [R1+0x3678], R26 ;  /* 0x0036781a01007387 */ /* 0x004fe80000100a00 */
[----:B------:R0:W-:Y:S04]  /*11310*/  STL.64 [R1+0x3670], R24 ;  /* 0x0036701801007387 */ /* 0x0001e80000100a00 */
[----:B0-----:R-:W2:Y:S04]  /*11320*/  LDL.LU R24, [R1+0x50] ;  /* 0x0000500001187983 */ /* 0x001ea80000300800 */
[----:B------:R-:W2:Y:S04]  /*11330*/  LDL.LU R25, [R1+0x54] ;  /* 0x0000540001197983 */ /* 0x000ea80000300800 */
[----:B------:R-:W2:Y:S04]  /*11340*/  LDL.LU R26, [R1+0x58] ;  /* 0x00005800011a7983 */ /* 0x000ea80000300800 */
[----:B------:R-:W2:Y:S01]  /*11350*/  LDL.LU R27, [R1+0x5c] ;  /* 0x00005c00011b7983 */ /* 0x000ea20000300800 */
[----:B----4-:R-:W-:Y:S01]  /*11360*/  IMAD.MOV.U32 R4, RZ, RZ, R2 ;  /* 0x000000ffff047224 */ /* 0x010fe200078e0002 */
[----:B------:R-:W-:-:S02]  /*11370*/  MOV R5, R29 ;  /* 0x0000001d00057202 */ /* 0x000fc40000000f00 */
[----:B------:R-:W4:Y:S04]  /*11380*/  LDL.LU R2, [R1+0x375c] ;  /* 0x00375c0001027983 */ /* 0x000f280000300800 */
[----:B------:R-:W-:Y:S04]  /*11390*/  STL.64 [R1+0x36f8], R4 ;  /* 0x0036f80401007387 */ /* 0x000fe80000100a00 */
[----:B--2---:R-:W-:Y:S04]  /*113a0*/  STL.64 [R1+0x3690], R26 ;  /* 0x0036901a01007387 */ /* 0x004fe80000100a00 */
[----:B------:R0:W-:Y:S04]  /*113b0*/  STL.64 [R1+0x3688], R24 ;  /* 0x0036881801007387 */ /* 0x0001e80000100a00 */
[----:B0-----:R-:W2:Y:S01]  /*113c0*/  LDL.LU R24, [R1+0x60] ;  /* 0x0000600001187983 */ /* 0x001ea20000300800 */
[----:B------:R-:W-:Y:S01]  /*113d0*/  MOV R4, R28 ;  /* 0x0000001c00047202 */ /* 0x000fe20000000f00 */
[----:B-----5:R-:W-:Y:S01]  /*113e0*/  IMAD.MOV.U32 R5, RZ, RZ, R15 ;  /* 0x000000ffff057224 */ /* 0x020fe200078e000f */
[----:B---3--:R-:W-:Y:S01]  /*113f0*/  MOV R26, R13 ;  /* 0x0000000d001a7202 */ /* 0x008fe20000000f00 */
[----:B------:R-:W-:-:S02]  /*11400*/  IMAD.MOV.U32 R25, RZ, RZ, R12 ;  /* 0x000000ffff197224 */ /* 0x000fc400078e000c */
[----:B------:R-:W-:Y:S01]  /*11410*/  IMAD.MOV.U32 R27, RZ, RZ, R0 ;  /* 0x000000ffff1b7224 */ /* 0x000fe200078e0000 */
[----:B------:R-:W3:Y:S04]  /*11420*/  LDL.LU R12, [R1+0x3758] ;  /* 0x00375800010c7983 */ /* 0x000ee80000300800 */
[----:B------:R-:W5:Y:S04]  /*11430*/  LDL.LU R13, [R1+0x3754] ;  /* 0x00375400010d7983 */ /* 0x000f680000300800 */
[----:B------:R-:W3:Y:S04]  /*11440*/  LDL.LU R0, [R1+0x3750] ;  /* 0x0037500001007983 */ /* 0x000ee80000300800 */
[----:B------:R-:W-:Y:S04]  /*11450*/  STL.64 [R1+0x3710], R4 ;  /* 0x0037100401007387 */ /* 0x000fe80000100a00 */
[----:B------:R-:W-:Y:S04]  /*11460*/  STL.64 [R1+0x36a8], R26 ;  /* 0x0036a81a01007387 */ /* 0x000fe80000100a00 */
[----:B--2---:R0:W-:Y:S04]  /*11470*/  STL.64 [R1+0x36a0], R24 ;  /* 0x0036a01801007387 */ /* 0x0041e80000100a00 */
[----:B0-----:R-:W2:Y:S04]  /*11480*/  LDL.LU R24, [R1+0x70] ;  /* 0x0000700001187983 */ /* 0x001ea80000300800 */
[----:B------:R-:W2:Y:S04]  /*11490*/  LDL.LU R25, [R1+0x74] ;  /* 0x0000740001197983 */ /* 0x000ea80000300800 */
[----:B------:R-:W2:Y:S01]  /*114a0*/  LDL.LU R26, [R1+0x78] ;  /* 0x00007800011a7983 */ /* 0x000ea20000300800 */
[----:B----4-:R-:W-:-:S03]  /*114b0*/  MOV R27, R2 ;  /* 0x00000002001b7202 */ /* 0x010fc60000000f00 */
[----:B------:R-:W4:Y:S04]  /*114c0*/  LDL.LU R2, [R1+0x374c] ;  /* 0x00374c0001027983 */ /* 0x000f280000300800 */
[----:B------:R-:W3:Y:S04]  /*114d0*/  LDL.LU R20, [R1+0xd0] ;  /* 0x0000d00001147983 */ /* 0x000ee80000300800 */
[----:B------:R-:W3:Y:S04]  /*114e0*/  LDL.LU R21, [R1+0xd4] ;  /* 0x0000d40001157983 */ /* 0x000ee80000300800 */
[----:B--2---:R-:W-:Y:S04]  /*114f0*/  STL.64 [R1+0x36c0], R26 ;  /* 0x0036c01a01007387 */ /* 0x004fe80000100a00 */
[----:B------:R0:W-:Y:S04]  /*11500*/  STL.64 [R1+0x36b8], R24 ;  /* 0x0036b81801007387 */ /* 0x0001e80000100a00 */
[----:B0-----:R-:W2:Y:S01]  /*11510*/  LDL.LU R24, [R1+0x80] ;  /* 0x0000800001187983 */ /* 0x001ea20000300800 */
[----:B---3--:R-:W-:Y:S01]  /*11520*/  IMAD.MOV.U32 R25, RZ, RZ, R0 ;  /* 0x000000ffff197224 */ /* 0x008fe200078e0000 */
[----:B-----5:R-:W-:Y:S01]  /*11530*/  MOV R26, R13 ;  /* 0x0000000d001a7202 */ /* 0x020fe20000000f00 */
[----:B------:R-:W-:Y:S01]  /*11540*/  IMAD.MOV.U32 R27, RZ, RZ, R12 ;  /* 0x000000ffff1b7224 */ /* 0x000fe200078e000c */
[----:B------:R-:W3:Y:S04]  /*11550*/  LDL.LU R0, [R1+0x3748] ;  /* 0x0037480001007983 */ /* 0x000ee80000300800 */
[----:B------:R-:W5:Y:S04]  /*11560*/  LDL.LU R12, [R1+0xe0] ;  /* 0x0000e000010c7983 */ /* 0x000f680000300800 */
[----:B------:R-:W5:Y:S04]  /*11570*/  LDL.LU R13, [R1+0xe4] ;  /* 0x0000e400010d7983 */ /* 0x000f680000300800 */
[----:B------:R-:W3:Y:S04]  /*11580*/  LDL.LU R8, [R1+0xf0] ;  /* 0x0000f00001087983 */ /* 0x000ee80000300800 */
[----:B------:R-:W3:Y:S04]  /*11590*/  LDL.LU R9, [R1+0xf4] ;  /* 0x0000f40001097983 */ /* 0x000ee80000300800 */
[----:B------:R-:W-:Y:S04]  /*115a0*/  STL.64 [R1+0x36d8], R26 ;  /* 0x0036d81a01007387 */ /* 0x000fe80000100a00 */
[----:B--2---:R0:W-:Y:S04]  /*115b0*/  STL.64 [R1+0x36d0], R24 ;  /* 0x0036d01801007387 */ /* 0x0041e80000100a00 */
[----:B0-----:R-:W2:Y:S04]  /*115c0*/  LDL.LU R24, [R1+0x90] ;  /* 0x0000900001187983 */ /* 0x001ea80000300800 */
[----:B------:R-:W2:Y:S04]  /*115d0*/  LDL.LU R25, [R1+0x94] ;  /* 0x0000940001197983 */ /* 0x000ea80000300800 */
[----:B------:R-:W2:Y:S01]  /*115e0*/  LDL.LU R26, [R1+0x98] ;  /* 0x00009800011a7983 */ /* 0x000ea20000300800 */
[----:B----4-:R-:W-:-:S03]  /*115f0*/  MOV R27, R2 ;  /* 0x00000002001b7202 */ /* 0x010fc60000000f00 */
[----:B------:R-:W4:Y:S04]  /*11600*/  LDL.LU R2, [R1+0x3744] ;  /* 0x0037440001027983 */ /* 0x000f280000300800 */
[----:B--2---:R-:W-:Y:S04]  /*11610*/  STL.64 [R1+0x36f0], R26 ;  /* 0x0036f01a01007387 */ /* 0x004fe80000100a00 */
[----:B------:R0:W-:Y:S04]  /*11620*/  STL.64 [R1+0x36e8], R24 ;  /* 0x0036e81801007387 */ /* 0x0001e80000100a00 */
[----:B0-----:R-:W2:Y:S04]  /*11630*/  LDL.LU R24, [R1+0xa0] ;  /* 0x0000a00001187983 */ /* 0x001ea80000300800 */
[----:B------:R-:W2:Y:S04]  /*11640*/  LDL.LU R25, [R1+0xa4] ;  /* 0x0000a40001197983 */ /* 0x000ea80000300800 */
[----:B------:R-:W2:Y:S01]  /*11650*/  LDL.LU R26, [R1+0xa8] ;  /* 0x0000a800011a7983 */ /* 0x000ea20000300800 */
[----:B---3--:R-:W-:-:S03]  /*11660*/  IMAD.MOV.U32 R27, RZ, RZ, R0 ;  /* 0x000000ffff1b7224 */ /* 0x008fc600078e0000 */
[----:B------:R-:W3:Y:S01]  /*11670*/  LDL.LU R0, [R1+0x3740] ;  /* 0x0037400001007983 */ /* 0x000ee20000300800 */
[----:B------:R-:W-:Y:S03]  /*11680*/  HMMA.16816.F32.BF16 R20, R16, R20, RZ ;  /* 0x000000141014723c */ /* 0x000fe600000418ff */
[----:B--2---:R-:W-:Y:S04]  /*11690*/  STL.64 [R1+0x3708], R26 ;  /* 0x0037081a01007387 */ /* 0x004fe80000100a00 */
[----:B------:R0:W-:Y:S04]  /*116a0*/  STL.64 [R1+0x3700], R24 ;  /* 0x0037001801007387 */ /* 0x0001e80000100a00 */
[----:B0-----:R-:W2:Y:S04]  /*116b0*/  LDL.LU R24, [R1+0x130] ;  /* 0x0001300001187983 */ /* 0x001ea80000300800 */
[----:B------:R-:W2:Y:S04]  /*116c0*/  LDL.LU R25, [R1+0x134] ;  /* 0x0001340001197983 */ /* 0x000ea80000300800 */
[----:B------:R-:W2:Y:S01]  /*116d0*/  LDL.LU R26, [R1+0x138] ;  /* 0x00013800011a7983 */ /* 0x000ea20000300800 */
[----:B----4-:R-:W-:-:S03]  /*116e0*/  MOV R27, R2 ;  /* 0x00000002001b7202 */ /* 0x010fc60000000f00 */
[----:B------:R-:W4:Y:S01]  /*116f0*/  LDL.LU R2, [R1+0x373c] ;  /* 0x00373c0001027983 */ /* 0x000f220000300800 */
[----:B------:R-:W-:Y:S02]  /*11700*/  IMAD.MOV.U32 R4, RZ, RZ, R14 ;  /* 0x000000ffff047224 */ /* 0x000fe400078e000e */
[C---:B-----5:R-:W-:Y:S08]  /*11710*/  HMMA.16816.F32.BF16 R12, R16.reuse, R12, RZ ;  /* 0x0000000c100c723c */ /* 0x060ff000000418ff */
[----:B------:R-:W-:Y:S01]  /*11720*/  HMMA.16816.F32.BF16 R16, R16, R8, RZ ;  /* 0x000000081010723c */ /* 0x000fe200000418ff */
[----:B--2---:R-:W-:Y:S04]  /*11730*/  STL.64 [R1+0x3720], R26 ;  /* 0x0037201a01007387 */ /* 0x004fe80000100a00 */
[----:B------:R3:W-:Y:S02]  /*11740*/  STL.64 [R1+0x3718], R24 ;  /* 0x0037181801007387 */ /* 0x0007e40000100a00 */
[----:B---3--:R-:W-:-:S02]  /*11750*/  IMAD.MOV.U32 R24, RZ, RZ, R0 ;  /* 0x000000ffff187224 */ /* 0x008fc400078e0000 */
[----:B------:R-:W2:Y:S04]  /*11760*/  LDL.LU R0, [R1+0x3738] ;  /* 0x0037380001007983 */ /* 0x000ea80000300800 */
[----:B------:R-:W3:Y:S04]  /*11770*/  LDL.LU R25, [R1+0x204] ;  /* 0x0002040001197983 */ /* 0x000ee80000300800 */
[----:B------:R-:W3:Y:S04]  /*11780*/  LDL.LU R26, [R1+0x208] ;  /* 0x00020800011a7983 */ /* 0x000ee80000300800 */
[----:B------:R-:W3:Y:S04]  /*11790*/  LDL.LU R27, [R1+0x20c] ;  /* 0x00020c00011b7983 */ /* 0x000ee80000300800 */
[----:B------:R-:W-:Y:S04]  /*117a0*/  STL.64 [R1+0x3628], R22 ;  /* 0x0036281601007387 */ /* 0x000fe80000100a00 */
[----:B------:R-:W-:Y:S04]  /*117b0*/  STL.64 [R1+0x3620], R20 ;  /* 0x0036201401007387 */ /* 0x000fe80000100a00 */
[----:B------:R-:W3:Y:S04]  /*117c0*/  LDL.LU.64 R10, [R1+0x3730] ;  /* 0x00373000010a7983 */ /* 0x000ee80000300a00 */
[----:B------:R-:W3:Y:S01]  /*117d0*/  LDL.LU.64 R8, [R1+0x3728] ;  /* 0x0037280001087983 */ /* 0x000ee20000300a00 */
[----:B------:R-:W-:-:S07]  /*117e0*/  MOV R5, R3 ;  /* 0x0000000300057202 */ /* 0x000fce0000000f00 */
[C---:B---3--:R-:W-:Y:S01]  /*117f0*/  HMMA.16816.F32.BF16 R4, R8.reuse, R4, R24 ;  /* 0x000000040804723c */ /* 0x048fe20000041818 */
[----:B------:R-:W3:Y:S04]  /*11800*/  LDL.LU.64 R26, [R1+0x3720] ;  /* 0x00372000011a7983 */ /* 0x000ee80000300a00 */
[----:B------:R-:W3:Y:S11]  /*11810*/  LDL.LU.64 R24, [R1+0x3718] ;  /* 0x0037180001187983 */ /* 0x000ef60000300a00 */
[----:B------:R-:W-:Y:S07]  /*11820*/  @!UPT UIADD3 URZ, URZ, URZ, URZ ;  /* 0x0000003f3f3ff290 */ /* 0x000fee000fffe03f */
[----:B------:R0:W-:Y:S04]  /*11830*/  STL.64 [R1+0x250], R4 ;  /* 0x0002500401007387 */ /* 0x0001e80000100a00 */
[----:B------:R3:W-:Y:S04]  /*11840*/  STL.64 [R1+0x258], R6 ;  /* 0x0002580601007387 */ /* 0x0007e80000100a00 */
[----:B0-----:R-:W3:Y:S02]  /*11850*/  LDL.LU.64 R4, [R1+0x3710] ;  /* 0x0037100001047983 */ /* 0x001ee40000300a00 */
[C---:B---3--:R-:W-:Y:S02]  /*11860*/  HMMA.16816.F32.BF16 R4, R8.reuse, R4, R24 ;  /* 0x000000040804723c */ /* 0x048fe40000041818 */
[----:B------:R-:W3:Y:S04]  /*11870*/  LDL.LU.64 R26, [R1+0x3708] ;  /* 0x00370800011a7983 */ /* 0x000ee80000300a00 */
[----:B------:R-:W3:Y:S11]  /*11880*/  LDL.LU.64 R24, [R1+0x3700] ;  /* 0x0037000001187983 */ /* 0x000ef60000300a00 */
[----:B------:R-:W-:Y:S06]  /*11890*/  @!UPT UIADD3 URZ, URZ, URZ, URZ ;  /* 0x0000003f3f3ff290 */ /* 0x000fec000fffe03f */
        /* <DEDUP_REMOVED lines=45> */
[----:B---3--:R-:W-:Y:S02]  /*11b70*/  HMMA.16816.F32.BF16 R4, R8, R4, R24 ;  /* 0x000000040804723c */ /* 0x008fe40000041818 */
[----:B------:R-:W3:Y:S04]  /*11b80*/  LDL.LU.64 R26, [R1+0x3660] ;  /* 0x00366000011a7983 */ /* 0x000ee80000300a00 */
[----:B------:R-:W3:Y:S11]  /*11b90*/  LDL.LU.64 R24, [R1+0x3658] ;  /* 0x0036580001187983 */ /* 0x000ef60000300a00 */
[----:B------:R-:W-:Y:S06]  /*11ba0*/  @!UPT UIADD3 URZ, URZ, URZ, URZ ;  /* 0x0000003f3f3ff290 */ /* 0x000fec000fffe03f */
[----:B------:R0:W-:Y:S04]  /*11bb0*/  STL.64 [R1+0x140], R4 ;  /* 0x0001400401007387 */ /* 0x0001e80000100a00 */
[----:B------:R1:W-:Y:S04]  /*11bc0*/  STL [R1+0x148], R6 ;  /* 0x0001480601007387 */ /* 0x0003e80000100800 */
[----:B0-----:R-:W3:Y:S01]  /*11bd0*/  LDL.LU.64 R4, [R1+0x3650] ;  /* 0x0036500001047983 */ /* 0x001ee20000300a00 */
[----:B----4-:R-:W-:Y:S02]  /*11be0*/  MOV R22, R2 ;  /* 0x0000000200167202 */ /* 0x010fe40000000f00 */
[----:B------:R-:W-:-:S05]  /*11bf0*/  MOV R2, R7 ;  /* 0x0000000700027202 */ /* 0x000fca0000000f00 */
[----:B------:R-:W-:Y:S01]  /*11c00*/  STL [R1+0x3514], R2 ;  /* 0x0035140201007387 */ /* 0x000fe20000100800 */
[----:B---3--:R-:W-:Y:S03]  /*11c10*/  HMMA.16816.F32.BF16 R8, R8, R4, R24 ;  /* 0x000000040808723c */ /* 0x008fe60000041818 */
[----:B------:R-:W3:Y:S04]  /*11c20*/  LDL.LU.64 R26, [R1+0x3648] ;  /* 0x00364800011a7983 */ /* 0x000ee80000300a00 */
[----:B------:R-:W3:Y:S04]  /*11c30*/  LDL.LU.64 R24, [R1+0x3640] ;  /* 0x0036400001187983 */ /* 0x000ee80000300a00 */
[----:B-1----:R-:W3:Y:S04]  /*11c40*/  LDL.LU.64 R6, [R1+0x3638] ;  /* 0x0036380001067983 */ /* 0x002ee80000300a00 */
[----:B------:R-:W3:Y:S01]  /*11c50*/  LDL.LU.64 R4, [R1+0x3630] ;  /* 0x0036300001047983 */ /* 0x000ee20000300a00 */
[----:B--2---:R-:W-:-:S07]  /*11c60*/  IMAD.MOV.U32 R23, RZ, RZ, R0 ;  /* 0x000000ffff177224 */ /* 0x004fce00078e0000 */
[----:B------:R-:W-:Y:S01]  /*11c70*/  STL.64 [R1+0x130], R8 ;  /* 0x0001300801007387 */ /* 0x000fe20000100a00 */
[----:B------:R-:W-:-:S03]  /*11c80*/  IMAD.MOV.U32 R0, RZ, RZ, R11 ;  /* 0x000000ffff007224 */ /* 0x000fc600078e000b */
[----:B------:R0:W-:Y:S04]  /*11c90*/  STL [R1+0x138], R10 ;  /* 0x0001380a01007387 */ /* 0x0001e80000100800 */
[----:B0-----:R-:W2:Y:S04]  /*11ca0*/  LDL.LU R10, [R1+0xf8] ;  /* 0x0000f800010a7983 */ /* 0x001ea80000300800 */
[----:B------:R-:W2:Y:S04]  /*11cb0*/  LDL.LU R11, [R1+0xfc] ;  /* 0x0000fc00010b7983 */ /* 0x000ea80000300800 */
[----:B------:R-:W-:Y:S01]  /*11cc0*/  STL [R1+0x3518], R0 ;  /* 0x0035180001007387 */ /* 0x000fe20000100800 */
[C---:B---3--:R-:W-:Y:S03]  /*11cd0*/  HMMA.16816.F32.BF16 R24, R4.reuse, R22, R24 ;  /* 0x000000160418723c */ /* 0x048fe60000041818 */
[----:B------:R-:W3:Y:S04]  /*11ce0*/  LDL.LU.64 R22, [R1+0x3628] ;  /* 0x0036280001167983 */ /* 0x000ee80000300a00 */
[----:B------:R-:W3:Y:S11]  /*11cf0*/  LDL.LU.64 R20, [R1+0x3620] ;  /* 0x0036200001147983 */ /* 0x000ef60000300a00 */
[----:B------:R-:W-:Y:S05]  /*11d00*/  @!UPT UIADD3 URZ, URZ, URZ, URZ ;  /* 0x0000003f3f3ff290 */ /* 0x000fea000fffe03f */
[----:B------:R0:W-:Y:S04]  /*11d10*/  STL.64 [R1+0xa0], R24 ;  /* 0x0000a01801007387 */ /* 0x0001e80000100a00 */
[----:B------:R1:W-:Y:S04]  /*11d20*/  STL.64 [R1+0xa8], R26 ;  /* 0x0000a81a01007387 */ /* 0x0003e80000100a00 */
[----:B0-----:R-:W4:Y:S04]  /*11d30*/  LDL.LU R24, [R1+0x470] ;  /* 0x0004700001187983 */ /* 0x001f280000300800 */
[----:B------:R-:W4:Y:S04]  /*11d40*/  LDL.LU R25, [R1+0x474] ;  /* 0x0004740001197983 */ /* 0x000f280000300800 */
[----:B----4-:R0:W-:Y:S04]  /*11d50*/  STL.64 [R1+0x35f8], R24 ;  /* 0x0035f81801007387 */ /* 0x0101e80000100a00 */
[----:B-1----:R-:W3:Y:S04]  /*11d60*/  LDL.LU R26, [R1+0xd8] ;  /* 0x0000d800011a7983 */ /* 0x002ee80000300800 */
[----:B------:R-:W3:Y:S02]  /*11d70*/  LDL.LU R27, [R1+0xdc] ;  /* 0x0000dc00011b7983 */ /* 0x000ee40000300800 */
[C---:B---3--:R-:W-:Y:S11]  /*11d80*/  HMMA.16816.F32.BF16 R20, R4.reuse, R26, R20 ;  /* 0x0000001a0414723c */ /* 0x048ff60000041814 */
[----:B------:R-:W-:Y:S11]  /*11d90*/  @!UPT UIADD3 URZ, URZ, URZ, URZ ;  /* 0x0000003f3f3ff290 */ /* 0x000ff6000fffe03f */
[----:B------:R-:W-:Y:S02]  /*11da0*/  @!UPT UIADD3 URZ, URZ, URZ, URZ ;  /* 0x0000003f3f3ff290 */ /* 0x000fe4000fffe03f */
[----:B------:R-:W-:Y:S01]  /*11db0*/  MOV R28, R22 ;  /* 0x00000016001c7202 */ /* 0x000fe20000000f00 */
[----:B------:R-:W-:Y:S01]  /*11dc0*/  IMAD.MOV.U32 R3, RZ, RZ, R23 ;  /* 0x000000ffff037224 */ /* 0x000fe200078e0017 */
[----:B------:R-:W3:Y:S04]  /*11dd0*/  LDL.LU R22, [R1+0xe8] ;  /* 0x0000e80001167983 */ /* 0x000ee80000300800 */
[----:B------:R-:W3:Y:S01]  /*11de0*/  LDL.LU R23, [R1+0xec] ;  /* 0x0000ec0001177983 */ /* 0x000ee20000300800 */
[----:B------:R-:W-:Y:S01]  /*11df0*/  IMAD.MOV.U32 R29, RZ, RZ, R21 ;  /* 0x000000ffff1d7224 */ /* 0x000fe200078e0015 */
[----:B------:R-:W-:Y:S02]  /*11e00*/  MOV R2, R20 ;  /* 0x0000001400027202 */ /* 0x000fe40000000f00 */
[----:B0-----:R-:W4:Y:S04]  /*11e10*/  LDL.LU R24, [R1+0x450] ;  /* 0x0004500001187983 */ /* 0x001f280000300800 */
[----:B------:R-:W4:Y:S04]  /*11e20*/  LDL.LU R25, [R1+0x454] ;  /* 0x0004540001197983 */ /* 0x000f280000300800 */
[----:B------:R-:W-:Y:S04]  /*11e30*/  STL [R1+0x3528], R3 ;  /* 0x0035280301007387 */ /* 0x000fe80000100800 */
[----:B------:R-:W-:Y:S04]  /*11e40*/  STL [R1+0x3524], R28 ;  /* 0x0035241c01007387 */ /* 0x000fe80000100800 */
[----:B------:R-:W-:Y:S01]  /*11e50*/  STL [R1+0x3520], R29 ;  /* 0x0035201d01007387 */ /* 0x000fe20000100800 */
[C---:B--2---:R-:W-:Y:S03]  /*11e60*/  HMMA.16816.F32.BF16 R16, R4.reuse, R10, R16 ;  /* 0x0000000a0410723c */ /* 0x044fe60000041810 */
[----:B------:R-:W-:Y:S04]  /*11e70*/  STL [R1+0x351c], R2 ;  /* 0x00351c0201007387 */ /* 0x000fe80000100800 */
[----:B------:R-:W-:Y:S01]  /*11e80*/  IMAD.MOV.U32 R10, RZ, RZ, R6 ;  /* 0x000000ffff0a7224 */ /* 0x000fe200078e0006 */
[----:B------:R-:W-:Y:S01]  /*11e90*/  MOV R11, R5 ;  /* 0x00000005000b7202 */ /* 0x000fe20000000f00 */
[----:B---3--:R-:W-:Y:S11]  /*11ea0*/  HMMA.16816.F32.BF16 R12, R4, R22, R12 ;  /* 0x00000016040c723c */ /* 0x008ff6000004180c */
[----:B------:R-:W-:Y:S11]  /*11eb0*/  @!UPT UIADD3 URZ, URZ, URZ, URZ ;  /* 0x0000003f3f3ff290 */ /* 0x000ff6000fffe03f */
[----:B------:R-:W-:Y:S02]  /*11ec0*/  @!UPT UIADD3 URZ, URZ, URZ, URZ ;  /* 0x0000003f3f3ff290 */ /* 0x000fe4000fffe03f */
[----:B------:R-:W-:Y:S01]  /*11ed0*/  MOV R0, R15 ;  /* 0x0000000f00007202 */ /* 0x000fe20000000f00 */
[----:B------:R0:W-:Y:S04]  /*11ee0*/  STL.64 [R1+0x80], R12 ;  /* 0x0000800c01007387 */ /* 0x0001e80000100a00 */
[----:B------:R-:W-:Y:S04]  /*11ef0*/  STL [R1+0x88], R14 ;  /* 0x0000880e01007387 */ /* 0x000fe80000100800 */
[----:B------:R1:W-:Y:S01]  /*11f00*/  STL [R1+0x35a8], R0 ;  /* 0x0035a80001007387 */ /* 0x0003e20000100800 */
[----:B0-----:R-:W-:Y:S01]  /*11f10*/  IMAD.MOV.U32 R12, RZ, RZ, R4 ;  /* 0x000000ffff0c7224 */ /* 0x001fe200078e0004 */
[----:B-1----:R-:W-:-:S02]  /*11f20*/  MOV R0, R7 ;  /* 0x0000000700007202 */ /* 0x002fc40000000f00 */
[----:B------:R-:W4:Y:S04]  /*11f30*/  LDL.LU.64 R6, [R1+0x3618] ;  /* 0x0036180001067983 */ /* 0x000f280000300a00 */
[----:B------:R-:W4:Y:S04]  /*11f40*/  LDL.LU.64 R4, [R1+0x3610] ;  /* 0x0036100001047983 */ /* 0x000f280000300a00 */
[----:B------:R0:W-:Y:S04]  /*11f50*/  STL [R1+0x35f0], R12 ;  /* 0x0035f00c01007387 */ /* 0x0001e80000100800 */
[----:B0-----:R-:W2:Y:S04]  /*11f60*/  LDL.LU R12, [R1+0x10] ;  /* 0x00001000010c7983 */ /* 0x001ea80000300800 */
[----:B------:R-:W2:Y:S04]  /*11f70*/  LDL.LU R13, [R1+0x14] ;  /* 0x00001400010d7983 */ /* 0x000ea80000300800 */
[----:B------:R-:W3:Y:S04]  /*11f80*/  LDL.LU R14, [R1+0x18] ;  /* 0x00001800010e7983 */ /* 0x000ee80000300800 */
[----:B------:R-:W3:Y:S04]  /*11f90*/  LDL.LU R15, [R1+0x1c] ;  /* 0x00001c00010f7983 */ /* 0x000ee80000300800 */
[----:B---3--:R-:W-:Y:S04]  /*11fa0*/  STL.64 [R1+0x3608], R14 ;  /* 0x0036080e01007387 */ /* 0x008fe80000100a00 */
[----:B--2---:R0:W-:Y:S04]  /*11fb0*/  STL.64 [R1+0x3600], R12 ;  /* 0x0036000c01007387 */ /* 0x0041e80000100a00 */
[----:B0-----:R-:W4:Y:S04]  /*11fc0*/  LDL.LU R12, [R1+0xb0] ;  /* 0x0000b000010c7983 */ /* 0x001f280000300800 */
[----:B------:R-:W4:Y:S04]  /*11fd0*/  LDL.LU R13, [R1+0xb4] ;  /* 0x0000b400010d7983 */ /* 0x000f280000300800 */
[----:B------:R-:W4:Y:S04]  /*11fe0*/  LDL.LU R14, [R1+0xb8] ;  /* 0x0000b800010e7983 */ /* 0x000f280000300800 */
[----:B------:R-:W4:Y:S01]  /*11ff0*/  LDL.LU R15, [R1+0xbc] ;  /* 0x0000bc00010f7983 */ /* 0x000f220000300800 */
[----:B------:R-:W-:Y:S01]  /*12000*/  MOV R2, R19 ;  /* 0x0000001300027202 */ /* 0x000fe20000000f00 */
[----:B------:R-:W-:Y:S01]  /*12010*/  IMAD.MOV.U32 R29, RZ, RZ, R18 ;  /* 0x000000ffff1d7224 */ /* 0x000fe200078e0012 */
[----:B------:R-:W-:Y:S01]  /*12020*/  MOV R28, R17 ;  /* 0x00000011001c7202 */ /* 0x000fe20000000f00 */
[----:B------:R-:W-:Y:S01]  /*12030*/  IMAD.MOV.U32 R3, RZ, RZ, R16 ;  /* 0x000000ffff037224 */ /* 0x000fe200078e0010 */
[----:B------:R-:W2:Y:S04]  /*12040*/  LDL.LU R8, [R1+0x1d0] ;  /* 0x0001d00001087983 */ /* 0x000ea80000300800 */
[----:B------:R-:W2:Y:S04]  /*12050*/  LDL.LU R9, [R1+0x1d4] ;  /* 0x0001d40001097983 */ /* 0x000ea80000300800 */
[----:B------:R-:W-:Y:S04]  /*12060*/  STL [R1+0x35b8], R2 ;  /* 0x0035b80201007387 */ /* 0x000fe80000100800 */
[----:B------:R-:W-:Y:S04]  /*12070*/  STL [R1+0x35b4], R29 ;  /* 0x0035b41d01007387 */ /* 0x000fe80000100800 */
[----:B------:R-:W-:Y:S04]  /*12080*/  STL [R1+0x35b0], R28 ;  /* 0x0035b01c01007387 */ /* 0x000fe80000100800 */
[----:B------:R-:W-:Y:S04]  /*12090*/  STL [R1+0x35ac], R3 ;  /* 0x0035ac0301007387 */ /* 0x000fe80000100800 */
[----:B------:R-:W2:Y:S04]  /*120a0*/  LDL R16, [R1+0x30] ;  /* 0x0000300001107983 */ /* 0x000ea80000100800 */
[----:B------:R-:W2:Y:S04]  /*120b0*/  LDL R17, [R1+0x34] ;  /* 0x0000340001117983 */ /* 0x000ea80000100800 */
[----:B------:R-:W2:Y:S04]  /*120c0*/  LDL R18, [R1+0x38] ;  /* 0x0000380001127983 */ /* 0x000ea80000100800 */
[----:B------:R-:W2:Y:S04]  /*120d0*/  LDL R19, [R1+0x3c] ;  /* 0x00003c0001137983 */ /* 0x000ea80000100800 */
[----:B------:R-:W3:Y:S04]  /*120e0*/  LDL.LU R20, [R1+0x1c0] ;  /* 0x0001c00001147983 */ /* 0x000ee80000300800 */
[----:B------:R-:W3:Y:S01]  /*120f0*/  LDL.LU R21, [R1+0x1c4] ;  /* 0x0001c40001157983 */ /* 0x000ee20000300800 */
[C---:B----4-:R-:W-:Y:S03]  /*12100*/  HMMA.16816.F32.BF16 R24, R4.reuse, R24, R12 ;  /* 0x000000180418723c */ /* 0x050fe6000004180c */
[----:B------:R-:W4:Y:S04]  /*12110*/  LDL.LU.64 R14, [R1+0x3608] ;  /* 0x00360800010e7983 */ /* 0x000f280000300a00 */
[----:B------:R-:W4:Y:S11]  /*12120*/  LDL.LU.64 R12, [R1+0x3600] ;  /* 0x00360000010c7983 */ /* 0x000f360000300a00 */
[----:B------:R-:W-:Y:S05]  /*12130*/  @!UPT UIADD3 URZ, URZ, URZ, URZ ;  /* 0x0000003f3f3ff290 */ /* 0x000fea000fffe03f */
[----:B------:R0:W-:Y:S04]  /*12140*/  STL.64 [R1+0x4f0], R24 ;  /* 0x0004f01801007387 */ /* 0x0001e80000100a00 */
[----:B------:R4:W-:Y:S04]  /*12150*/  STL.64 [R1+0x4f8], R26 ;  /* 0x0004f81a01007387 */ /* 0x0009e80000100a00 */
[----:B0-----:R-:W4:Y:S02]  /*12160*/  LDL.LU.64 R24, [R1+0x35f8] ;  /* 0x0035f80001187983 */ /* 0x001f240000300a00 */
[----:B----4-:R-:W-:Y:S02]  /*12170*/  HMMA.16816.F32.BF16 R24, R4, R24, R12 ;  /* 0x000000180418723c */ /* 0x010fe4000004180c */
[----:B------:R-:W4:Y:S04]  /*12180*/  LDL.LU R12, [R1+0x35f0] ;  /* 0x0035f000010c7983 */ /* 0x000f280000300800 */
[----:B------:R0:W-:Y:S04]  /*12190*/  STL.64 [R1+0x34e0], R6 ;  /* 0x0034e00601007387 */ /* 0x0001e80000100a00 */
[----:B------:R1:W-:Y:S01]  /*121a0*/  STL.64 [R1+0x34d8], R4 ;  /* 0x0034d80401007387 */ /* 0x0003e20000100a00 */
[----:B0-----:R-:W-:Y:S01]  /*121b0*/  IMAD.MOV.U32 R6, RZ, RZ, R10 ;  /* 0x000000ffff067224 */ /* 0x001fe200078e000a */
[----:B-1----:R-:W-:-:S11]  /*121c0*/  MOV R5, R11 ;  /* 0x0000000b00057202 */ /* 0x002fd60000000f00 */
[----:B------:R0:W-:Y:S04]  /*121d0*/  STL.64 [R1+0x4e0], R24 ;  /* 0x0004e01801007387 */ /* 0x0001e80000100a00 */
[----:B------:R-:W-:Y:S01]  /*121e0*/  STL.64 [R1+0x4e8], R26 ;  /* 0x0004e81a01007387 */ /* 0x000fe20000100a00 */
[----:B----4-:R-:W-:-:S05]  /*121f0*/  IMAD.MOV.U32 R4, RZ, RZ, R12 ;  /* 0x000000ffff047224 */ /* 0x010fca00078e000c */
[----:B------:R-:W-:Y:S04]  /*12200*/  STL [R1+0x35bc], R4 ;  /* 0x0035bc0401007387 */ /* 0x000fe80000100800 */
[----:B------:R-:W-:Y:S04]  /*12210*/  STL [R1+0x35c0], R5 ;  /* 0x0035c00501007387 */ /* 0x000fe80000100800 */
[----:B------:R-:W-:Y:S04]  /*12220*/  STL [R1+0x35c4], R6 ;  /* 0x0035c40601007387 */ /* 0x000fe80000100800 */
[----:B0-----:R-:W4:Y:S04]  /*12230*/  LDL.LU R24, [R1+0x180] ;  /* 0x0001800001187983 */ /* 0x001f280000300800 */
[----:B------:R-:W4:Y:S04]  /*12240*/  LDL.LU R25, [R1+0x184] ;  /* 0x0001840001197983 */ /* 0x000f280000300800 */
[----:B----4-:R0:W-:Y:S04]  /*12250*/  STL.64 [R1+0x35d8], R24 ;  /* 0x0035d81801007387 */ /* 0x0101e80000100a00 */
[----:B0-----:R-:W4:Y:S04]  /*12260*/  LDL.LU R24, [R1+0x190] ;  /* 0x0001900001187983 */ /* 0x001f280000300800 */
[----:B------:R-:W4:Y:S04]  /*12270*/  LDL.LU R25, [R1+0x194] ;  /* 0x0001940001197983 */ /* 0x000f280000300800 */
[----:B----4-:R0:W-:Y:S04]  /*12280*/  STL.64 [R1+0x35e0], R24 ;  /* 0x0035e01801007387 */ /* 0x0101e80000100a00 */
[----:B0-----:R-:W4:Y:S04]  /*12290*/  LDL.LU R24, [R1+0x1a0] ;  /* 0x0001a00001187983 */ /* 0x001f280000300800 */
[----:B------:R-:W4:Y:S01]  /*122a0*/  LDL.LU R25, [R1+0x1a4] ;  /* 0x0001a40001197983 */ /* 0x000f220000300800 */
[----:B------:R-:W-:-:S03]  /*122b0*/  MOV R7, R0 ;  /* 0x0000000000077202 */ /* 0x000fc60000000f00 */
[----:B----4-:R0:W-:Y:S04]  /*122c0*/  STL.64 [R1+0x35e8], R24 ;  /* 0x0035e81801007387 */ /* 0x0101e80000100a00 */
[----:B0-----:R-:W4:Y:S04]  /*122d0*/  LDL.LU R24, [R1+0x1b0] ;  /* 0x0001b00001187983 */ /* 0x001f280000300800 */
[----:B------:R-:W4:Y:S04]  /*122e0*/  LDL.LU R25, [R1+0x1b4] ;  /* 0x0001b40001197983 */ /* 0x000f280000300800 */
[----:B------:R2:W-:Y:S02]  /*122f0*/  STL [R1+0x35c8], R7 ;  /* 0x0035c80701007387 */ /* 0x0005e40000100800 */
[C---:B--2---:R-:W-:Y:S11]  /*12300*/  HMMA.16816.F32.BF16 R4, R16.reuse, R8, RZ ;  /* 0x000000081004723c */ /* 0x044ff600000418ff */
[----:B------:R-:W-:Y:S11]  /*12310*/  @!UPT UIADD3 URZ, URZ, URZ, URZ ;  /* 0x0000003f3f3ff290 */ /* 0x000ff6000fffe03f */
[----:B------:R-:W-:Y:S02]  /*12320*/  @!UPT UIADD3 URZ, URZ, URZ, URZ ;  /* 0x0000003f3f3ff290 */ /* 0x000fe4000fffe03f */
[----:B------:R-:W-:Y:S01]  /*12330*/  IMAD.MOV.U32 R13, RZ, RZ, R4 ;  /* 0x000000ffff0d7224 */ /* 0x000fe200078e0004 */
[----:B------:R-:W-:Y:S01]  /*12340*/  MOV R12, R5 ;  /* 0x00000005000c7202 */ /* 0x000fe20000000f00 */
[----:B------:R-:W-:Y:S01]  /*12350*/  IMAD.MOV.U32 R11, RZ, RZ, R6 ;  /* 0x000000ffff0b7224 */ /* 0x000fe200078e0006 */
[----:B------:R-:W-:Y:S02]  /*12360*/  MOV R10, R7 ;  /* 0x00000007000a7202 */ /* 0x000fe40000000f00 */
[C---:B---3--:R-:W-:Y:S01]  /*12370*/  HMMA.16816.F32.BF16 R4, R16.reuse, R20, RZ ;  /* 0x000000141004723c */ /* 0x048fe200000418ff */
[----:B------:R0:W-:Y:S04]  /*12380*/  STL [R1+0x35d0], R12 ;  /* 0x0035d00c01007387 */ /* 0x0001e80000100800 */
[----:B------:R1:W-:Y:S04]  /*12390*/  STL [R1+0x35cc], R13 ;  /* 0x0035cc0d01007387 */ /* 0x0003e80000100800 */
[----:B------:R-:W2:Y:S04]  /*123a0*/  LDL.LU R20, [R1+0x170] ;  /* 0x0001700001147983 */ /* 0x000ea80000300800 */
[----:B------:R-:W2:Y:S11]  /*123b0*/  LDL.LU R21, [R1+0x174] ;  /* 0x0001740001157983 */ /* 0x000eb60000300800 */
[----:B------:R-:W-:Y:S01]  /*123c0*/  IMAD.MOV.U32 R28, RZ, RZ, R4 ;  /* 0x000000ffff1c7224 */ /* 0x000fe200078e0004 */
[----:B------:R-:W-:Y:S01]  /*123d0*/  MOV R3, R5 ;  /* 0x0000000500037202 */ /* 0x000fe20000000f00 */
[C---:B----4-:R-:W-:Y:S11]  /*123e0*/  HMMA.16816.F32.BF16 R24, R16.reuse, R24, RZ ;  /* 0x000000181018723c */ /* 0x050ff600000418ff */
[----:B------:R-:W-:Y:S11]  /*123f0*/  @!UPT UIADD3 URZ, URZ, URZ, URZ ;  /* 0x0000003f3f3ff290 */ /* 0x000ff6000fffe03f */
[----:B------:R-:W-:Y:S02]  /*12400*/  @!UPT UIADD3 URZ, URZ, URZ, URZ ;  /* 0x0000003f3f3ff290 */ /* 0x000fe4000fffe03f */
[----:B------:R-:W-:Y:S01]  /*12410*/  IMAD.MOV.U32 R5, RZ, RZ, R24 ;  /* 0x000000ffff057224 */ /* 0x000fe200078e0018 */
[----:B------:R-:W-:Y:S02]  /*12420*/  MOV R4, R25 ;  /* 0x0000001900047202 */ /* 0x000fe40000000f00 */
[----:B------:R-:W3:Y:S01]  /*12430*/  LDL.LU.64 R24, [R1+0x35e8] ;  /* 0x0035e80001187983 */ /* 0x000ee20000300a00 */
[----:B------:R-:W-:Y:S01]  /*12440*/  IMAD.MOV.U32 R2, RZ, RZ, R26 ;  /* 0x000000ffff027224 */ /* 0x000fe200078e001a */
[----:B------:R-:W-:Y:S02]  /*12450*/  MOV R29, R27 ;  /* 0x0000001b001d7202 */ /* 0x000fe40000000f00 */
[C---:B---3--:R-:W-:Y:S11]  /*12460*/  HMMA.16816.F32.BF16 R24, R16.reuse, R24, RZ ;  /* 0x000000181018723c */ /* 0x048ff600000418ff */
[----:B------:R-:W-:Y:S11]  /*12470*/  @!UPT UIADD3 URZ, URZ, URZ, URZ ;  /* 0x0000003f3f3ff290 */ /* 0x000ff6000fffe03f */
[----:B------:R-:W-:Y:S02]  /*12480*/  @!UPT UIADD3 URZ, URZ, URZ, URZ ;  /* 0x0000003f3f3ff290 */ /* 0x000fe4000fffe03f */
[----:B0-----:R-:W-:Y:S01]  /*12490*/  IMAD.MOV.U32 R12, RZ, RZ, R24 ;  /* 0x000000ffff0c7224 */ /* 0x001fe200078e0018 */
[----:B-1----:R-:W-:Y:S02]  /*124a0*/  MOV R13, R25 ;  /* 0x00000019000d7202 */ /* 0x002fe40000000f00 */
[----:B------:R-:W3:Y:S01]  /*124b0*/  LDL.LU.64 R24, [R1+0x35e0] ;  /* 0x0035e00001187983 */ /* 0x000ee20000300a00 */
[----:B------:R-:W-:Y:S01]  /*124c0*/  IMAD.MOV.U32 R0, RZ, RZ, R6 ;  /* 0x000000ffff007224 */ /* 0x000fe200078e0006 */
[----:B------:R-:W-:Y:S01]  /*124d0*/  MOV R14, R7 ;  /* 0x00000007000e7202 */ /* 0x000fe20000000f00 */
[----:B------:R-:W-:Y:S01]  /*124e0*/  IMAD.MOV.U32 R7, RZ, RZ, R26 ;  /* 0x000000ffff077224 */ /* 0x000fe200078e001a */
[----:B------:R-:W-:Y:S02]  /*124f0*/  MOV R6, R27 ;  /* 0x0000001b00067202 */ /* 0x000fe40000000f00 */
[C---:B---3--:R-:W-:Y:S11]  /*12500*/  HMMA.16816.F32.BF16 R24, R16.reuse, R24, RZ ;  /* 0x000000181018723c */ /* 0x048ff600000418ff */
[----:B------:R-:W-:Y:S11]  /*12510*/  @!UPT UIADD3 URZ, URZ, URZ, URZ ;  /* 0x0000003f3f3ff290 */ /* 0x000ff6000fffe03f */
[----:B------:R-:W-:Y:S02]  /*12520*/  @!UPT UIADD3 URZ, URZ, URZ, URZ ;  /* 0x0000003f3f3ff290 */ /* 0x000fe4000fffe03f */
[----:B------:R-:W-:Y:S01]  /*12530*/  IMAD.MOV.U32 R22, RZ, RZ, R24 ;  /* 0x000000ffff167224 */ /* 0x000fe200078e0018 */
[----:B------:R-:W-:Y:S02]  /*12540*/  MOV R15, R25 ;  /* 0x00000019000f7202 */ /* 0x000fe40000000f00 */
[----:B------:R-:W3:Y:S01]  /*12550*/  LDL.LU.64 R24, [R1+0x35d8] ;  /* 0x0035d80001187983 */ /* 0x000ee20000300a00 */
[----:B------:R-:W-:Y:S01]  /*12560*/  IMAD.MOV.U32 R9, RZ, RZ, R26 ;  /* 0x000000ffff097224 */ /* 0x000fe200078e001a */
[----:B------:R-:W-:Y:S02]  /*12570*/  MOV R8, R27 ;  /* 0x0000001b00087202 */ /* 0x000fe40000000f00 */
[----:B---3--:R-:W-:Y:S11]  /*12580*/  HMMA.16816.F32.BF16 R24, R16, R24, RZ ;  /* 0x000000181018723c */ /* 0x008ff600000418ff */
[----:B------:R-:W-:Y:S11]  /*12590*/  @!UPT UIADD3 URZ, URZ, URZ, URZ ;  /* 0x0000003f3f3ff290 */ /* 0x000ff6000fffe03f */
[----:B------:R-:W-:Y:S01]  /*125a0*/  @!UPT UIADD3 URZ, URZ, URZ, URZ ;  /* 0x0000003f3f3ff290 */ /* 0x000fe2000fffe03f */
[----:B------:R0:W-:Y:S04]  /*125b0*/  STL.64 [R1+0x3538], R26 ;  /* 0x0035381a01007387 */ /* 0x0001e80000100a00 */
[----:B------:R1:W-:Y:S01]  /*125c0*/  STL.64 [R1+0x3530], R24 ;  /* 0x0035301801007387 */ /* 0x0003e20000100a00 */
[----:B0-----:R-:W-:Y:S01]  /*125d0*/  IMAD.MOV.U32 R26, RZ, RZ, R9 ;  /* 0x000000ffff1a7224 */ /* 0x001fe200078e0009 */
[----:B------:R-:W-:Y:S01]  /*125e0*/  MOV R27, R8 ;  /* 0x00000008001b7202 */ /* 0x000fe20000000f00 */
[----:B-1----:R-:W-:Y:S01]  /*125f0*/  IMAD.MOV.U32 R24, RZ, RZ, R22 ;  /* 0x000000ffff187224 */ /* 0x002fe200078e0016 */
[----:B------:R-:W-:-:S03]  /*12600*/  MOV R25, R15 ;  /* 0x0000000f00197202 */ /* 0x000fc60000000f00 */
[----:B------:R0:W-:Y:S04]  /*12610*/  STL.64 [R1+0x3548], R26 ;  /* 0x0035481a01007387 */ /* 0x0001e80000100a00 */
[----:B------:R-:W-:Y:S04]  /*12620*/  STL.64 [R1+0x3540], R24 ;  /* 0x0035401801007387 */ /* 0x000fe80000100a00 */
[----:B0-----:R-:W3:Y:S04]  /*12630*/  LDL.LU R26, [R1+0x1a8] ;  /* 0x0001a800011a7983 */ /* 0x001ee80000300800 */
[----:B------:R-:W3:Y:S04]  /*12640*/  LDL.LU R27, [R1+0x1ac] ;  /* 0x0001ac00011b7983 */ /* 0x000ee80000300800 */
[----:B---3--:R0:W-:Y:S04]  /*12650*/  STL.64 [R1+0x3560], R26 ;  /* 0x0035601a01007387 */ /* 0x0081e80000100a00 */
[----:B0-----:R-:W3:Y:S04]  /*12660*/  LDL.LU R26, [R1+0x1b8] ;  /* 0x0001b800011a7983 */ /* 0x001ee80000300800 */
[----:B------:R-:W3:Y:S04]  /*12670*/  LDL.LU R27, [R1+0x1bc] ;  /* 0x0001bc00011b7983 */ /* 0x000ee80000300800 */
[----:B------:R-:W4:Y:S04]  /*12680*/  LDL.LU R8, [R1+0x160] ;  /* 0x0001600001087983 */ /* 0x000f280000300800 */
[----:B------:R-:W4:Y:S04]  /*12690*/  LDL.LU R9, [R1+0x164] ;  /* 0x0001640001097983 */ /* 0x000f280000300800 */
[----:B------:R-:W5:Y:S01]  /*126a0*/  LDL R15, [R1+0x548] ;  /* 0x00054800010f7983 */ /* 0x000f620000100800 */
[----:B--2---:R-:W-:Y:S03]  /*126b0*/  HMMA.16816.F32.BF16 R20, R16, R20, RZ ;  /* 0x000000141014723c */ /* 0x004fe600000418ff */
[----:B---3--:R0:W-:Y:S04]  /*126c0*/  STL.64 [R1+0x3578], R26 ;  /* 0x0035781a01007387 */ /* 0x0081e80000100a00 */
[----:B0-----:R-:W2:Y:S04]  /*126d0*/  LDL.LU R26, [R1+0x1c8] ;  /* 0x0001c800011a7983 */ /* 0x001ea80000300800 */
[----:B------:R-:W2:Y:S04]  /*126e0*/  LDL.LU R27, [R1+0x1cc] ;  /* 0x0001cc00011b7983 */ /* 0x000ea80000300800 */
[----:B--2---:R0:W-:Y:S04]  /*126f0*/  STL.64 [R1+0x3590], R26 ;  /* 0x0035901a01007387 */ /* 0x0041e80000100a00 */
[----:B0-----:R-:W2:Y:S04]  /*12700*/  LDL.LU R26, [R1+0x1d8] ;  /* 0x0001d800011a7983 */ /* 0x001ea80000300800 */
[----:B------:R-:W2:Y:S04]  /*12710*/  LDL.LU R27, [R1+0x1dc] ;  /* 0x0001dc00011b7983 */ /* 0x000ea80000300800 */
[----:B------:R-:W-:Y:S04]  /*12720*/  STL.64 [R1+0x3558], R22 ;  /* 0x0035581601007387 */ /* 0x000fe80000100a00 */
[----:B------:R0:W-:Y:S02]  /*12730*/  STL.64 [R1+0x3550], R20 ;  /* 0x0035501401007387 */ /* 0x0001e40000100a00 */
[----:B0-----:R-:W-:Y:S01]  /*12740*/  IMAD.MOV.U32 R20, RZ, RZ, R12 ;  /* 0x000000ffff147224 */ /* 0x001fe200078e000c */
[----:B------:R-:W-:Y:S01]  /*12750*/  MOV R21, R13 ;  /* 0x0000000d00157202 */ /* 0x000fe20000000f00 */
[----:B------:R-:W3:Y:S04]  /*12760*/  LDL.LU R12, [R1+0x35d0] ;  /* 0x0035d000010c7983 */ /* 0x000ee80000300800 */
[----:B------:R-:W2:Y:S01]  /*12770*/  LDL.LU R13, [R1+0x35cc] ;  /* 0x0035cc00010d7983 */ /* 0x000ea20000300800 */
[----:B------:R-:W-:Y:S01]  /*12780*/  IMAD.MOV.U32 R22, RZ, RZ, R7 ;  /* 0x000000ffff167224 */ /* 0x000fe200078e0007 */
[----:B------:R-:W-:-:S02]  /*12790*/  MOV R23, R6 ;  /* 0x0000000600177202 */ /* 0x000fc40000000f00 */
[----:B------:R-:W4:Y:S04]  /*127a0*/  LDL.LU R7, [R1+0x35c8] ;  /* 0x0035c80001077983 */ /* 0x000f280000300800 */
[----:B------:R-:W4:Y:S04]  /*127b0*/  LDL.LU R6, [R1+0x35c4] ;  /* 0x0035c40001067983 */ /* 0x000f280000300800 */
[----:B------:R0:W-:Y:S04]  /*127c0*/  STL.64 [R1+0x3570], R22 ;  /* 0x0035701601007387 */ /* 0x0001e80000100a00 */
[----:B------:R1:W-:Y:S01]  /*127d0*/  STL.64 [R1+0x3568], R20 ;  /* 0x0035681401007387 */ /* 0x0003e20000100a00 */
[----:B0-----:R-:W-:Y:S01]  /*127e0*/  IMAD.MOV.U32 R22, RZ, RZ, R2 ;  /* 0x000000ffff167224 */ /* 0x001fe200078e0002 */
[----:B------:R-:W-:Y:S01]  /*127f0*/  MOV R23, R29 ;  /* 0x0000001d00177202 */ /* 0x000fe20000000f00 */
[----:B-1----:R-:W-:Y:S01]  /*12800*/  IMAD.MOV.U32 R20, RZ, RZ, R5 ;  /* 0x000000ffff147224 */ /* 0x002fe200078e0005 */
[----:B------:R-:W-:Y:S01]  /*12810*/  MOV R21, R4 ;  /* 0x0000000400157202 */ /* 0x000fe20000000f00 */
[----:B------:R-:W4:Y:S04]  /*12820*/  LDL.LU R5, [R1+0x35c0] ;  /* 0x0035c00001057983 */ /* 0x000f280000300800 */
[----:B------:R-:W4:Y:S04]  /*12830*/  LDL.LU R4, [R1+0x35bc] ;  /* 0x0035bc0001047983 */ /* 0x000f280000300800 */
        /* <DEDUP_REMOVED lines=11> */
[----:B------:R-:W-:Y:S04]  /*128f0*/  STL.64 [R1+0x35a0], R22 ;  /* 0x0035a01601007387 */ /* 0x000fe80000100a00 */
[----:B------:R3:W-:Y:S02]  /*12900*/  STL.64 [R1+0x3598], R20 ;  /* 0x0035981401007387 */ /* 0x0007e40000100a00 */
[----:B---3--:R-:W-:Y:S01]  /*12910*/  MOV R21, R12 ;  /* 0x0000000c00157202 */ /* 0x008fe20000000f00 */
[----:B--2---:R-:W-:-:S02]  /*12920*/  IMAD.MOV.U32 R20, RZ, RZ, R13 ;  /* 0x000000ffff147224 */ /* 0x004fc400078e000d */
[----:B-----5:R-:W0:Y:S04]  /*12930*/  LDSM.16.MT88.4 R12, [R15+0x3000] ;  /* 0x003000000f0c783b */ /* 0x020e280000004200 */
[----:B0-----:R-:W-:Y:S04]  /*12940*/  STL.64 [R1+0x3480], R14 ;  /* 0x0034800e01007387 */ /* 0x001fe80000100a00 */
[----:B------:R0:W-:Y:S04]  /*12950*/  STL.64 [R1+0x3478], R12 ;  /* 0x0034780c01007387 */ /* 0x0001e80000100a00 */
[----:B0-----:R-:W2:Y:S04]  /*12960*/  LDL.LU R12, [R1+0x1f0] ;  /* 0x0001f000010c7983 */ /* 0x001ea80000300800 */
[----:B------:R-:W2:Y:S01]  /*12970*/  LDL.LU R13, [R1+0x1f4] ;  /* 0x0001f400010d7983 */ /* 0x000ea20000300800 */
[----:B------:R-:W-:Y:S01]  /*12980*/  IMAD.MOV.U32 R22, RZ, RZ, R11 ;  /* 0x000000ffff167224 */ /* 0x000fe200078e000b */
[----:B------:R-:W-:-:S02]  /*12990*/  MOV R23, R10 ;  /* 0x0000000a00177202 */ /* 0x000fc40000000f00 */
[C---:B----4-:R-:W-:Y:S08]  /*129a0*/  HMMA.16816.F32.BF16 R8, R16.reuse, R8, RZ ;  /* 0x000000081008723c */ /* 0x050ff000000418ff */
[----:B--2---:R-:W-:Y:S11]  /*129b0*/  HMMA.16816.F32.BF16 R16, R16, R12, RZ ;  /* 0x0000000c1010723c */ /* 0x004ff600000418ff */
[----:B------:R-:W-:Y:S11]  /*129c0*/  @!UPT UIADD3 URZ, URZ, URZ, URZ ;  /* 0x0000003f3f3ff290 */ /* 0x000ff6000fffe03f */
[----:B------:R-:W-:Y:S01]  /*129d0*/  @!UPT UIADD3 URZ, URZ, URZ, URZ ;  /* 0x0000003f3f3ff290 */ /* 0x000fe2000fffe03f */
[----:B------:R0:W-:Y:S04]  /*129e0*/  STL.64 [R1+0x3500], R18 ;  /* 0x0035001201007387 */ /* 0x0001e80000100a00 */
[----:B------:R-:W-:Y:S04]  /*129f0*/  STL.64 [R1+0x34f8], R16 ;  /* 0x0034f81001007387 */ /* 0x000fe80000100a00 */
[----:B0-----:R-:W2:Y:S04]  /*12a00*/  LDL.LU R18, [R1+0x178] ;  /* 0x0001780001127983 */ /* 0x001ea80000300800 */
[----:B------:R-:W2:Y:S04]  /*12a10*/  LDL.LU R19, [R1+0x17c] ;  /* 0x00017c0001137983 */ /* 0x000ea80000300800 */
[----:B------:R-:W3:Y:S04]  /*12a20*/  LDL.LU R12, [R1+0x490] ;  /* 0x00049000010c7983 */ /* 0x000ee80000300800 */
[----:B------:R-:W3:Y:S01]  /*12a30*/  LDL.LU R13, [R1+0x494] ;  /* 0x00049400010d7983 */ /* 0x000ee20000300800 */
[C---:B------:R-:W-:Y:S03]  /*12a40*/  HMMA.16816.F32.BF16 R24, R4.reuse, R26, R20 ;  /* 0x0000001a0418723c */ /* 0x040fe60000041814 */
[----:B---3--:R-:W-:Y:S04]  /*12a50*/  STL.64 [R1+0x3498], R12 ;  /* 0x0034980c01007387 */ /* 0x008fe80000100a00 */
[----:B------:R-:W3:Y:S04]  /*12a60*/  LDL.LU R14, [R1+0x198] ;  /* 0x00019800010e7983 */ /* 0x000ee80000300800 */
[----:B------:R-:W3:Y:S04]  /*12a70*/  LDL.LU R15, [R1+0x19c] ;  /* 0x00019c00010f7983 */ /* 0x000ee80000300800 */
[----:B------:R-:W4:Y:S04]  /*12a80*/  LDL.LU.64 R22, [R1+0x35a0] ;  /* 0x0035a00001167983 */ /* 0x000f280000300a00 */
[----:B------:R-:W4:Y:S04]  /*12a90*/  LDL.LU.64 R20, [R1+0x3598] ;  /* 0x0035980001147983 */ /* 0x000f280000300a00 */
[----:B------:R-:W-:Y:S04]  /*12aa0*/  STL.64 [R1+0x3c0], R24 ;  /* 0x0003c01801007387 */ /* 0x000fe80000100a00 */
[----:B------:R0:W-:Y:S04]  /*12ab0*/  STL.64 [R1+0x3c8], R26 ;  /* 0x0003c81a01007387 */ /* 0x0001e80000100a00 */
[----:B0-----:R-:W4:Y:S02]  /*12ac0*/  LDL.LU.64 R26, [R1+0x3590] ;  /* 0x00359000011a7983 */ /* 0x001f240000300a00 */
[C---:B----4-:R-:W-:Y:S02]  /*12ad0*/  HMMA.16816.F32.BF16 R24, R4.reuse, R26, R20 ;  /* 0x0000001a0418723c */ /* 0x050fe40000041814 */
[----:B------:R-:W4:Y:S04]  /*12ae0*/  LDL.LU.64 R22, [R1+0x3588] ;  /* 0x0035880001167983 */ /* 0x000f280000300a00 */
[----:B------:R-:W4:Y:S11]  /*12af0*/  LDL.LU.64 R20, [R1+0x3580] ;  /* 0x0035800001147983 */ /* 0x000f360000300a00 */
[----:B------:R-:W-:Y:S06]  /*12b00*/  @!UPT UIADD3 URZ, URZ, URZ, URZ ;  /* 0x0000003f3f3ff290 */ /* 0x000fec000fffe03f */
        /* <DEDUP_REMOVED lines=11> */
[----:B------:R-:W2:Y:S04]  /*12bc0*/  LDL.LU.64 R22, [R1+0x3558] ;  /* 0x0035580001167983 */ /* 0x000ea80000300a00 */
[----:B------:R-:W2:Y:S11]  /*12bd0*/  LDL.LU.64 R20, [R1+0x3550] ;  /* 0x0035500001147983 */ /* 0x000eb60000300a00 */
[----:B------:R-:W-:Y:S06]  /*12be0*/  @!UPT UIADD3 URZ, URZ, URZ, URZ ;  /* 0x0000003f3f3ff290 */ /* 0x000fec000fffe03f */
[----:B------:R-:W-:Y:S04]  /*12bf0*/  STL.64 [R1+0x2d0], R24 ;  /* 0x0002d01801007387 */ /* 0x000fe80000100a00 */
[----:B------:R0:W-:Y:S04]  /*12c00*/  STL.64 [R1+0x2d8], R26 ;  /* 0x0002d81a01007387 */ /* 0x0001e80000100a00 */
[----:B0-----:R-:W3:Y:S04]  /*12c10*/  LDL.LU.64 R26, [R1+0x3548] ;  /* 0x00354800011a7983 */ /* 0x001ee80000300a00 */
[----:B------:R-:W3:Y:S02]  /*12c20*/  LDL.LU.64 R24, [R1+0x3540] ;  /* 0x0035400001187983 */ /* 0x000ee40000300a00 */
[C---:B---3--:R-:W-:Y:S02]  /*12c30*/  HMMA.16816.F32.BF16 R12, R4.reuse, R14, R24 ;  /* 0x0000000e040c723c */ /* 0x048fe40000041818 */
[----:B------:R-:W3:Y:S04]  /*12c40*/  LDL.LU.64 R26, [R1+0x3538] ;  /* 0x00353800011a7983 */ /* 0x000ee80000300a00 */
[----:B------:R-:W3:Y:S11]  /*12c50*/  LDL.LU.64 R24, [R1+0x3530] ;  /* 0x0035300001187983 */ /* 0x000ef60000300a00 */
[----:B------:R-:W-:Y:S06]  /*12c60*/  @!UPT UIADD3 URZ, URZ, URZ, URZ ;  /* 0x0000003f3f3ff290 */ /* 0x000fec000fffe03f */
[----:B------:R0:W-:Y:S04]  /*12c70*/  STL.64 [R1+0x2c0], R12 ;  /* 0x0002c00c01007387 */ /* 0x0001e80000100a00 */
[----:B------:R1:W-:Y:S04]  /*12c80*/  STL.64 [R1+0x2c8], R14 ;  /* 0x0002c80e01007387 */ /* 0x0003e80000100a00 */
[----:B0-----:R-:W4:Y:S04]  /*12c90*/  LDL.LU R12, [R1+0x4a0] ;  /* 0x0004a000010c7983 */ /* 0x001f280000300800 */
[----:B------:R-:W4:Y:S04]  /*12ca0*/  LDL.LU R13, [R1+0x4a4] ;  /* 0x0004a400010d7983 */ /* 0x000f280000300800 */
[----:B----4-:R3:W-:Y:S04]  /*12cb0*/  STL.64 [R1+0x34b0], R12 ;  /* 0x0034b00c01007387 */ /* 0x0107e80000100a00 */
[----:B-1----:R-:W3:Y:S04]  /*12cc0*/  LDL.LU R14, [R1+0x188] ;  /* 0x00018800010e7983 */ /* 0x002ee80000300800 */
[----:B------:R-:W3:Y:S01]  /*12cd0*/  LDL.LU R15, [R1+0x18c] ;  /* 0x00018c00010f7983 */ /* 0x000ee20000300800 */
[C---:B--2---:R-:W-:Y:S08]  /*12ce0*/  HMMA.16816.F32.BF16 R16, R4.reuse, R18, R20 ;  /* 0x000000120410723c */ /* 0x044ff00000041814 */
[----:B---3--:R-:W-:Y:S01]  /*12cf0*/  HMMA.16816.F32.BF16 R12, R4, R14, R24 ;  /* 0x0000000e040c723c */ /* 0x008fe20000041818 */
[----:B------:R-:W2:Y:S04]  /*12d00*/  LDL.LU.64 R24, [R1+0x460] ;  /* 0x0004600001187983 */ /* 0x000ea80000300a00 */
[----:B------:R-:W3:Y:S11]  /*12d10*/  LDL.64 R26, [R1+0x468] ;  /* 0x00046800011a7983 */ /* 0x000ef60000100a00 */
[----:B------:R-:W-:Y:S07]  /*12d20*/  @!UPT UIADD3 URZ, URZ, URZ, URZ ;  /* 0x0000003f3f3ff290 */ /* 0x000fee000fffe03f */
[----:B------:R0:W-:Y:S04]  /*12d30*/  STL.64 [R1+0x1a0], R12 ;  /* 0x0001a00c01007387 */ /* 0x0001e80000100a00 */
[----:B------:R-:W-:Y:S04]  /*12d40*/  STL.64 [R1+0x1a8], R14 ;  /* 0x0001a80e01007387 */ /* 0x000fe80000100a00 */
[----:B---3--:R-:W-:Y:S04]  /*12d50*/  STL.64 [R1+0x34f0], R26 ;  /* 0x0034f01a01007387 */ /* 0x008fe80000100a00 */
[----:B--2---:R-:W-:Y:S04]  /*12d60*/  STL.64 [R1+0x34e8], R24 ;  /* 0x0034e81801007387 */ /* 0x004fe80000100a00 */
[----:B0-----:R-:W2:Y:S04]  /*12d70*/  LDL.LU R12, [R1+0x480] ;  /* 0x00048000010c7983 */ /* 0x001ea80000300800 */
[----:B------:R-:W-:Y:S04]  /*12d80*/  STL.64 [R1+0x170], R16 ;  /* 0x0001701001007387 */ /* 0x000fe80000100a00 */
[----:B------:R0:W-:Y:S04]  /*12d90*/  STL.64 [R1+0x178], R18 ;  /* 0x0001781201007387 */ /* 0x0001e80000100a00 */
[----:B------:R-:W2:Y:S04]  /*12da0*/  LDL.LU R13, [R1+0x484] ;  /* 0x00048400010d7983 */ /* 0x000ea80000300800 */
[----:B--2---:R1:W-:Y:S04]  /*12db0*/  STL.64 [R1+0x34c8], R12 ;  /* 0x0034c80c01007387 */ /* 0x0043e80000100a00 */
[----:B------:R-:W2:Y:S04]  /*12dc0*/  LDL.LU R20, [R1+0x290] ;  /* 0x0002900001147983 */ /* 0x000ea80000300800 */
[----:B------:R-:W2:Y:S04]  /*12dd0*/  LDL.LU R21, [R1+0x294] ;  /* 0x0002940001157983 */ /* 0x000ea80000300800 */
[----:B------:R-:W3:Y:S04]  /*12de0*/  LDL.LU R22, [R1+0x298] ;  /* 0x0002980001167983 */ /* 0x000ee80000300800 */
[----:B------:R-:W3:Y:S04]  /*12df0*/  LDL.LU R23, [R1+0x29c] ;  /* 0x00029c0001177983 */ /* 0x000ee80000300800 */
[----:B0-----:R-:W4:Y:S04]  /*12e00*/  LDL.LU R18, [R1+0x168] ;  /* 0x0001680001127983 */ /* 0x001f280000300800 */
[----:B------:R-:W4:Y:S04]  /*12e10*/  LDL.LU R19, [R1+0x16c] ;  /* 0x00016c0001137983 */ /* 0x000f280000300800 */
[----:B------:R-:W5:Y:S04]  /*12e20*/  LDL.LU R26, [R1+0x1f8] ;  /* 0x0001f800011a7983 */ /* 0x000f680000300800 */
[----:B------:R-:W5:Y:S04]  /*12e30*/  LDL.LU R27, [R1+0x1fc] ;  /* 0x0001fc00011b7983 */ /* 0x000f680000300800 */
[----:B-1----:R-:W4:Y:S04]  /*12e40*/  LDL.LU R12, [R1+0xa0] ;  /* 0x0000a000010c7983 */ /* 0x002f280000300800 */
[----:B------:R-:W4:Y:S04]  /*12e50*/  LDL.LU R13, [R1+0xa4] ;  /* 0x0000a400010d7983 */ /* 0x000f280000300800 */
[----:B------:R-:W4:Y:S04]  /*12e60*/  LDL.LU R14, [R1+0xa8] ;  /* 0x0000a800010e7983 */ /* 0x000f280000300800 */
[----:B------:R-:W4:Y:S04]  /*12e70*/  LDL.LU R15, [R1+0xac] ;  /* 0x0000ac00010f7983 */ /* 0x000f280000300800 */
[----:B---3--:R-:W-:Y:S04]  /*12e80*/  STL.64 [R1+0x3470], R22 ;  /* 0x0034701601007387 */ /* 0x008fe80000100a00 */
[----:B--2---:R0:W-:Y:S04]  /*12e90*/  STL.64 [R1+0x3468], R20 ;  /* 0x0034681401007387 */ /* 0x0041e80000100a00 */
[----:B0-----:R-:W2:Y:S04]  /*12ea0*/  LDL.LU R20, [R1+0x2b0] ;  /* 0x0002b00001147983 */ /* 0x001ea80000300800 */
[----:B------:R-:W2:Y:S04]  /*12eb0*/  LDL.LU R21, [R1+0x2b4] ;  /* 0x0002b40001157983 */ /* 0x000ea80000300800 */
[----:B------:R-:W3:Y:S04]  /*12ec0*/  LDL.LU R22, [R1+0x2b8] ;  /* 0x0002b80001167983 */ /* 0x000ee80000300800 */
[----:B------:R-:W3:Y:S04]  /*12ed0*/  LDL.LU R23, [R1+0x2bc] ;  /* 0x0002bc0001177983 */ /* 0x000ee80000300800 */
[----:B---3--:R0:W-:Y:S04]  /*12ee0*/  STL.64 [R1+0x3490], R22 ;  /* 0x0034901601007387 */ /* 0x0081e80000100a00 */
[----:B--2---:R1:W-:Y:S01]  /*12ef0*/  STL.64 [R1+0x3488], R20 ;  /* 0x0034881401007387 */ /* 0x0043e20000100a00 */
[----:B0-----:R-:W-:Y:S01]  /*12f00*/  IMAD.MOV.U32 R22, RZ, RZ, R29 ;  /* 0x000000ffff167224 */ /* 0x001fe200078e001d */
[----:B------:R-:W-:Y:S01]  /*12f10*/  MOV R23, R2 ;  /* 0x0000000200177202 */ /* 0x000fe20000000f00 */
[----:B-1----:R-:W-:Y:S01]  /*12f20*/  IMAD.MOV.U32 R20, RZ, RZ, R3 ;  /* 0x000000ffff147224 */ /* 0x002fe200078e0003 */
[----:B------:R-:W-:Y:S01]  /*12f30*/  MOV R21, R28 ;  /* 0x0000001c00157202 */ /* 0x000fe20000000f00 */
[----:B------:R-:W2:Y:S04]  /*12f40*/  LDL.LU R3, [R1+0x3528] ;  /* 0x0035280001037983 */ /* 0x000ea80000300800 */
[----:B------:R-:W3:Y:S04]  /*12f50*/  LDL.LU R28, [R1+0x3524] ;  /* 0x00352400011c7983 */ /* 0x000ee80000300800 */
[----:B------:R-:W2:Y:S04]  /*12f60*/  LDL.LU R29, [R1+0x3520] ;  /* 0x00352000011d7983 */ /* 0x000ea80000300800 */
[----:B------:R-:W2:Y:S04]  /*12f70*/  LDL.LU R2, [R1+0x351c] ;  /* 0x00351c0001027983 */ /* 0x000ea80000300800 */
[----:B------:R-:W-:Y:S04]  /*12f80*/  STL.64 [R1+0x34a8], R22 ;  /* 0x0034a81601007387 */ /* 0x000fe80000100a00 */
[----:B------:R0:W-:Y:S04]  /*12f90*/  STL.64 [R1+0x34a0], R20 ;  /* 0x0034a01401007387 */ /* 0x0001e80000100a00 */
[----:B0-----:R-:W2:Y:S04]  /*12fa0*/  LDL.LU R20, [R1+0x80] ;  /* 0x0000800001147983 */ /* 0x001ea80000300800 */
[----:B------:R-:W2:Y:S04]  /*12fb0*/  LDL.LU R21, [R1+0x84] ;  /* 0x0000840001157983 */ /* 0x000ea80000300800 */
[----:B------:R-:W2:Y:S01]  /*12fc0*/  LDL.LU R22, [R1+0x88] ;  /* 0x0000880001167983 */ /* 0x000ea20000300800 */
[----:B------:R-:W-:-:S03]  /*12fd0*/  IMAD.MOV.U32 R23, RZ, RZ, R0 ;  /* 0x000000ffff177224 */ /* 0x000fc600078e0000 */
[----:B------:R-:W3:Y:S01]  /*12fe0*/  LDL.LU R0, [R1+0x3518] ;  /* 0x0035180001007983 */ /* 0x000ee20000300800 */
[C---:B----4-:R-:W-:Y:S03]  /*12ff0*/  HMMA.16816.F32.BF16 R8, R4.reuse, R18, R8 ;  /* 0x000000120408723c */ /* 0x050fe60000041808 */
[----:B--2---:R3:W-:Y:S04]  /*13000*/  STL.64 [R1+0x34c0], R22 ;  /* 0x0034c01601007387 */ /* 0x0047e80000100a00 */
[----:B------:R0:W-:Y:S01]  /*13010*/  STL.64 [R1+0x34b8], R20 ;  /* 0x0034b81401007387 */ /* 0x0001e20000100a00 */
[----:B---3--:R-:W-:Y:S01]  /*13020*/  MOV R22, R28 ;  /* 0x0000001c00167202 */ /* 0x008fe20000000f00 */
[----:B------:R-:W-:Y:S01]  /*13030*/  IMAD.MOV.U32 R23, RZ, RZ, R3 ;  /* 0x000000ffff177224 */ /* 0x000fe200078e0003 */
[----:B0-----:R-:W-:Y:S01]  /*13040*/  MOV R20, R2 ;  /* 0x0000000200147202 */ /* 0x001fe20000000f00 */
[----:B------:R-:W-:Y:S01]  /*13050*/  IMAD.MOV.U32 R21, RZ, RZ, R29 ;  /* 0x000000ffff157224 */ /* 0x000fe200078e001d */
[----:B------:R-:W2:Y:S04]  /*13060*/  LDL.LU R2, [R1+0x3514] ;  /* 0x0035140001027983 */ /* 0x000ea80000300800 */
[----:B------:R-:W3:Y:S04]  /*13070*/  LDL.LU R29, [R1+0x3510] ;  /* 0x00351000011d7983 */ /* 0x000ee80000300800 */
[----:B------:R-:W4:Y:S04]  /*13080*/  LDL.LU R28, [R1+0x350c] ;  /* 0x00350c00011c7983 */ /* 0x000f280000300800 */
[----:B------:R-:W2:Y:S04]  /*13090*/  LDL.LU R3, [R1+0x3508] ;  /* 0x0035080001037983 */ /* 0x000ea80000300800 */
[----:B------:R-:W5:Y:S04]  /*130a0*/  LDL.LU.64 R18, [R1+0x3500] ;  /* 0x0035000001127983 */ /* 0x000f680000300a00 */
[----:B------:R-:W5:Y:S04]  /*130b0*/  LDL.LU.64 R16, [R1+0x34f8] ;  /* 0x0034f80001107983 */ /* 0x000f680000300a00 */
[----:B------:R-:W-:Y:S04]  /*130c0*/  STL.64 [R1+0x100], R8 ;  /* 0x0001000801007387 */ /* 0x000fe80000100a00 */
[----:B------:R0:W-:Y:S04]  /*130d0*/  STL.64 [R1+0x108], R10 ;  /* 0x0001080a01007387 */ /* 0x0001e80000100a00 */
[----:B0-----:R-:W2:Y:S04]  /*130e0*/  LDL R10, [R1+0x478] ;  /* 0x00047800010a7983 */ /* 0x001ea80000100800 */
[----:B------:R-:W2:Y:S01]  /*130f0*/  LDL R11, [R1+0x47c] ;  /* 0x00047c00010b7983 */ /* 0x000ea20000100800 */
[----:B-----5:R-:W-:Y:S03]  /*13100*/  HMMA.16816.F32.BF16 R16, R4, R26, R16 ;  /* 0x0000001a0410723c */ /* 0x020fe60000041810 */
[----:B------:R-:W5:Y:S04]  /*13110*/  LDL.LU.64 R26, [R1+0x34f0] ;  /* 0x0034f000011a7983 */ /* 0x000f680000300a00 */
[----:B------:R-:W3:Y:S04]  /*13120*/  LDL.LU.64 R24, [R1+0x34e8] ;  /* 0x0034e80001187983 */ /* 0x000ee80000300a00 */
[----:B------:R-:W3:Y:S04]  /*13130*/  LDL.LU.64 R6, [R1+0x34e0] ;  /* 0x0034e00001067983 */ /* 0x000ee80000300a00 */
[----:B------:R-:W3:Y:S08]  /*13140*/  LDL.LU.64 R4, [R1+0x34d8] ;  /* 0x0034d80001047983 */ /* 0x000ef00000300a00 */
[----:B------:R0:W-:Y:S04]  /*13150*/  STL.64 [R1+0xf0], R16 ;  /* 0x0000f01001007387 */ /* 0x0001e80000100a00 */
[----:B------:R4:W-:Y:S04]  /*13160*/  STL.64 [R1+0xf8], R18 ;  /* 0x0000f81201007387 */ /* 0x0009e80000100a00 */
[----:B0-----:R-:W5:Y:S01]  /*13170*/  LDL.LU R16, [R1+0x2a0] ;  /* 0x0002a00001107983 */ /* 0x001f620000300800 */
[----:B--2---:R-:W-:-:S03]  /*13180*/  MOV R17, R3 ;  /* 0x0000000300117202 */ /* 0x004fc60000000f00 */
[----:B------:R-:W2:Y:S01]  /*13190*/  LDL.LU R3, [R1+0x34d4] ;  /* 0x0034d40001037983 */ /* 0x000ea20000300800 */
[----:B----4-:R-:W-:-:S03]  /*131a0*/  IMAD.MOV.U32 R18, RZ, RZ, R28 ;  /* 0x000000ffff127224 */ /* 0x010fc600078e001c */
[----:B------:R-:W4:Y:S01]  /*131b0*/  LDL.LU R28, [R1+0x34d0] ;  /* 0x0034d000011c7983 */ /* 0x000f220000300800 */
[C---:B---3--:R-:W-:Y:S11]  /*131c0*/  HMMA.16816.F32.BF16 R12, R4.reuse, R24, R12 ;  /* 0x00000018040c723c */ /* 0x048ff6000004180c */
[----:B------:R-:W-:Y:S11]  /*131d0*/  @!UPT UIADD3 URZ, URZ, URZ, URZ ;  /* 0x0000003f3f3ff290 */ /* 0x000ff6000fffe03f */
[----:B------:R-:W-:Y:S01]  /*131e0*/  @!UPT UIADD3 URZ, URZ, URZ, URZ ;  /* 0x0000003f3f3ff290 */ /* 0x000fe2000fffe03f */
[----:B------:R0:W-:Y:S04]  /*131f0*/  STL.64 [R1+0x120], R12 ;  /* 0x0001200c01007387 */ /* 0x0001e80000100a00 */
[----:B------:R1:W-:Y:S04]  /*13200*/  STL.64 [R1+0x128], R14 ;  /* 0x0001280e01007387 */ /* 0x0003e80000100a00 */
[----:B0-----:R-:W1:Y:S02]  /*13210*/  LDL.LU.64 R12, [R1+0x34c8] ;  /* 0x0034c800010c7983 */ /* 0x001e640000300a00 */
[C---:B-1----:R-:W-:Y:S02]  /*13220*/  HMMA.16816.F32.BF16 R12, R4.reuse, R12, R20 ;  /* 0x0000000c040c723c */ /* 0x042fe40000041814 */
        /* <DEDUP_REMOVED lines=17> */
[----:B------:R-:W-:Y:S04]  /*13340*/  STL.64 [R1+0x160], R12 ;  /* 0x0001600c01007387 */ /* 0x000fe80000100a00 */
[----:B------:R0:W-:Y:S04]  /*13350*/  STL.64 [R1+0x168], R14 ;  /* 0x0001680e01007387 */ /* 0x0001e80000100a00 */
[----:B0-----:R-:W3:Y:S04]  /*13360*/  LDL.LU.64 R14, [R1+0x3480] ;  /* 0x00348000010e7983 */ /* 0x001ee80000300a00 */
[----:B------:R-:W3:Y:S04]  /*13370*/  LDL.LU.64 R12, [R1+0x3478] ;  /* 0x00347800010c7983 */ /* 0x000ee80000300a00 */
[----:B------:R4:W-:Y:S04]  /*13380*/  STL.64 [R1+0x31b0], R6 ;  /* 0x0031b00601007387 */ /* 0x0009e80000100a00 */
[----:B------:R3:W-:Y:S01]  /*13390*/  STL.64 [R1+0x31a8], R4 ;  /* 0x0031a80401007387 */ /* 0x0007e20000100a00 */
[----:B----4-:R-:W-:Y:S01]  /*133a0*/  IMAD.MOV.U32 R6, RZ, RZ, R28 ;  /* 0x000000ffff067224 */ /* 0x010fe200078e001c */
[----:B--2---:R-:W-:-:S07]  /*133b0*/  MOV R7, R3 ;  /* 0x0000000300077202 */ /* 0x004fce0000000f00 */
[----:B---3--:R-:W-:Y:S01]  /*133c0*/  HMMA.16816.F32.BF16 R4, R12, R6, R20 ;  /* 0x000000060c04723c */ /* 0x008fe20000041814 */
[----:B------:R-:W2:Y:S04]  /*133d0*/  LDL.LU.64 R22, [R1+0x3470] ;  /* 0x0034700001167983 */ /* 0x000ea80000300a00 */
[----:B------:R-:W2:Y:S01]  /*133e0*/  LDL.LU.64 R20, [R1+0x3468] ;  /* 0x0034680001147983 */ /* 0x000ea20000300a00 */
[----:B------:R-:W-:-:S07]  /*133f0*/  MOV R19, R29 ;  /* 0x0000001d00137202 */ /* 0x000fce0000000f00 */
[----:B-----5:R-:W-:Y:S10]  /*13400*/  HMMA.16816.F32.BF16 R8, R12, R10, R16 ;  /* 0x0000000a0c08723c */ /* 0x020ff40000041810 */
[----:B------:R2:W-:Y:S01]  /*13410*/  STL.64 [R1+0xe0], R4 ;  /* 0x0000e00401007387 */ /* 0x0005e20000100a00 */
[----:B------:R-:W-:Y:S01]  /*13420*/  IMAD.MOV.U32 R28, RZ, RZ, R6 ;  /* 0x000000ffff1c7224 */ /* 0x000fe200078e0006 */
[----:B------:R-:W-:-:S05]  /*13430*/  MOV R3, R7 ;  /* 0x0000000700037202 */ /* 0x000fca0000000f00 */
[----:B------:R-:W-:Y:S04]  /*13440*/  STL [R1+0x330c], R3 ;  /* 0x00330c0301007387 */ /* 0x000fe80000100800 */
[----:B------:R-:W-:Y:S04]  /*13450*/  STL [R1+0x3308], R28 ;  /* 0x0033081c01007387 */ /* 0x000fe80000100800 */
[----:B------:R-:W-:Y:S04]  /*13460*/  STL.64 [R1+0xd0], R8 ;  /* 0x0000d00801007387 */ /* 0x000fe80000100a00 */
[----:B------:R-:W-:Y:S01]  /*13470*/  STL.64 [R1+0xd8], R10 ;  /* 0x0000d80a01007387 */ /* 0x000fe20000100a00 */
[----:B--2---:R-:W-:Y:S11]  /*13480*/  HMMA.16816.F32.BF16 R4, R12, R26, R20 ;  /* 0x0000001a0c04723c */ /* 0x004ff60000041814 */
[----:B------:R-:W-:Y:S11]  /*13490*/  @!UPT UIADD3 URZ, URZ, URZ, URZ ;  /* 0x0000003f3f3ff290 */ /* 0x000ff6000fffe03f */
[----:B------:R-:W-:Y:S01]  /*134a0*/  @!UPT UIADD3 URZ, URZ, URZ, URZ ;  /* 0x0000003f3f3ff290 */ /* 0x000fe2000fffe03f */
[----:B------:R-:W-:Y:S04]  /*134b0*/  STL.64 [R1+0xc0], R4 ;  /* 0x0000c00401007387 */ /* 0x000fe80000100a00 */
[----:B------:R-:W2:Y:S04]  /*134c0*/  LDL R18, [R1+0x528] ;  /* 0x0005280001127983 */ /* 0x000ea80000100800 */
[----:B------:R-:W2:Y:S01]  /*134d0*/  LDL R19, [R1+0x52c] ;  /* 0x00052c0001137983 */ /* 0x000ea20000100800 */
[----:B------:R-:W-:-:S03]  /*134e0*/  IMAD.MOV.U32 R29, RZ, RZ, R27 ;  /* 0x000000ffff1d7224 */ /* 0x000fc600078e001b */
[----:B--2---:R0:W-:Y:S04]  /*134f0*/  STL.64 [R1+0x3370], R18 ;  /* 0x0033701201007387 */ /* 0x0041e80000100a00 */
[----:B------:R-:W2:Y:S04]  /*13500*/  LDL R26, [R1+0x398] ;  /* 0x00039800011a7983 */ /* 0x000ea80000100800 */
[----:B------:R-:W2:Y:S04]  /*13510*/  LDL R27, [R1+0x39c] ;  /* 0x00039c00011b7983 */ /* 0x000ea80000100800 */
[----:B--2---:R1:W-:Y:S04]  /*13520*/  STL.64 [R1+0x3378], R26 ;  /* 0x0033781a01007387 */ /* 0x0043e80000100a00 */
[----:B------:R-:W2:Y:S04]  /*13530*/  LDL.LU R16, [R1+0x150] ;  /* 0x0001500001107983 */ /* 0x000ea80000300800 */
[----:B------:R-:W2:Y:S04]  /*13540*/  LDL.LU R17, [R1+0x154] ;  /* 0x0001540001117983 */ /* 0x000ea80000300800 */
[----:B0-----:R-:W3:Y:S04]  /*13550*/  LDL.LU R18, [R1+0x158] ;  /* 0x0001580001127983 */ /* 0x001ee80000300800 */
[----:B------:R-:W3:Y:S04]  /*13560*/  LDL.LU R19, [R1+0x15c] ;  /* 0x00015c0001137983 */ /* 0x000ee80000300800 */
[----:B---3--:R-:W-:Y:S04]  /*13570*/  STL.64 [R1+0x3388], R18 ;  /* 0x0033881201007387 */ /* 0x008fe80000100a00 */
[----:B--2---:R-:W-:Y:S04]  /*13580*/  STL.64 [R1+0x3380], R16 ;  /* 0x0033801001007387 */ /* 0x004fe80000100a00 */
[----:B-1----:R-:W2:Y:S04]  /*13590*/  LDL R26, [R1+0x368] ;  /* 0x00036800011a7983 */ /* 0x002ea80000100800 */
[----:B------:R-:W2:Y:S04]  /*135a0*/  LDL R27, [R1+0x36c] ;  /* 0x00036c00011b7983 */ /* 0x000ea80000100800 */
[----:B--2---:R0:W-:Y:S04]  /*135b0*/  STL.64 [R1+0x3390], R26 ;  /* 0x0033901a01007387 */ /* 0x0041e80000100a00 */
[----:B0-----:R-:W2:Y:S04]  /*135c0*/  LDL R26, [R1+0x388] ;  /* 0x00038800011a7983 */ /* 0x001ea80000100800 */
[----:B------:R-:W2:Y:S04]  /*135d0*/  LDL R27, [R1+0x38c] ;  /* 0x00038c00011b7983 */ /* 0x000ea80000100800 */
[----:B--2---:R0:W-:Y:S04]  /*135e0*/  STL.64 [R1+0x33a8], R26 ;  /* 0x0033a81a01007387 */ /* 0x0041e80000100a00 */
[----:B------:R-:W2:Y:S04]  /*135f0*/  LDL.LU R16, [R1+0x1e0] ;  /* 0x0001e00001107983 */ /* 0x000ea80000300800 */
[----:B------:R-:W2:Y:S04]  /*13600*/  LDL.LU R17, [R1+0x1e4] ;  /* 0x0001e40001117983 */ /* 0x000ea80000300800 */
[----:B------:R-:W3:Y:S04]  /*13610*/  LDL.LU R18, [R1+0x1e8] ;  /* 0x0001e80001127983 */ /* 0x000ee80000300800 */
[----:B------:R-:W3:Y:S04]  /*13620*/  LDL.LU R19, [R1+0x1ec] ;  /* 0x0001ec0001137983 */ /* 0x000ee80000300800 */
[----:B0-----:R-:W4:Y:S04]  /*13630*/  LDL R26, [R1+0x358] ;  /* 0x00035800011a7983 */ /* 0x001f280000100800 */
[----:B------:R-:W4:Y:S04]  /*13640*/  LDL R27, [R1+0x35c] ;  /* 0x00035c00011b7983 */ /* 0x000f280000100800 */
[----:B----4-:R-:W-:Y:S04]  /*13650*/  STL.64 [R1+0x33c0], R26 ;  /* 0x0033c01a01007387 */ /* 0x010fe80000100a00 */
[----:B---3--:R-:W-:Y:S04]  /*13660*/  STL.64 [R1+0x33a0], R18 ;  /* 0x0033a01201007387 */ /* 0x008fe80000100a00 */
[----:B--2---:R0:W-:Y:S04]  /*13670*/  STL.64 [R1+0x3398], R16 ;  /* 0x0033981001007387 */ /* 0x0041e80000100a00 */
[----:B0-----:R-:W2:Y:S04]  /*13680*/  LDL.LU R16, [R1+0x200] ;  /* 0x0002000001107983 */ /* 0x001ea80000300800 */
[----:B------:R-:W2:Y:S04]  /*13690*/  LDL.LU R17, [R1+0x204] ;  /* 0x0002040001117983 */ /* 0x000ea80000300800 */
[----:B------:R-:W3:Y:S04]  /*136a0*/  LDL.LU R18, [R1+0x208] ;  /* 0x0002080001127983 */ /* 0x000ee80000300800 */
[----:B------:R-:W3:Y:S04]  /*136b0*/  LDL.LU R19, [R1+0x20c] ;  /* 0x00020c0001137983 */ /* 0x000ee80000300800 */
[----:B------:R-:W4:Y:S04]  /*136c0*/  LDL R26, [R1+0x348] ;  /* 0x00034800011a7983 */ /* 0x000f280000100800 */
[----:B------:R-:W4:Y:S04]  /*136d0*/  LDL R27, [R1+0x34c] ;  /* 0x00034c00011b7983 */ /* 0x000f280000100800 */
[----:B----4-:R0:W-:Y:S04]  /*136e0*/  STL.64 [R1+0x33d8], R26 ;  /* 0x0033d81a01007387 */ /* 0x0101e80000100a00 */
        /* <DEDUP_REMOVED lines=30> */
[----:B0-----:R-:W4:Y:S04]  /*138d0*/  LDL.64 R26, [R1+0x4a8] ;  /* 0x0004a800011a7983 */ /* 0x001f280000100a00 */
[----:B----4-:R0:W-:Y:S04]  /*138e0*/  STL.64 [R1+0x3450], R26 ;  /* 0x0034501a01007387 */ /* 0x0101e80000100a00 */
[----:B0-----:R-:W4:Y:S04]  /*138f0*/  LDL R26, [R1+0x488] ;  /* 0x00048800011a7983 */ /* 0x001f280000100800 */
[----:B------:R-:W4:Y:S04]  /*13900*/  LDL R27, [R1+0x48c] ;  /* 0x00048c00011b7983 */ /* 0x000f280000100800 */
[----:B---3--:R-:W-:Y:S04]  /*13910*/  STL.64 [R1+0x3400], R18 ;  /* 0x0034001201007387 */ /* 0x008fe80000100a00 */
[----:B--2---:R0:W-:Y:S04]  /*13920*/  STL.64 [R1+0x33f8], R16 ;  /* 0x0033f81001007387 */ /* 0x0041e80000100a00 */
[----:B0-----:R-:W2:Y:S04]  /*13930*/  LDL.LU R16, [R1+0x240] ;  /* 0x0002400001107983 */ /* 0x001ea80000300800 */
[----:B------:R-:W2:Y:S04]  /*13940*/  LDL.LU R17, [R1+0x244] ;  /* 0x0002440001117983 */ /* 0x000ea80000300800 */
[----:B------:R-:W3:Y:S04]  /*13950*/  LDL.LU R18, [R1+0x248] ;  /* 0x0002480001127983 */ /* 0x000ee80000300800 */
[----:B------:R-:W3:Y:S04]  /*13960*/  LDL.LU R19, [R1+0x24c] ;  /* 0x00024c0001137983 */ /* 0x000ee80000300800 */
        /* <DEDUP_REMOVED lines=25> */
[----:B------:R-:W-:-:S02]  /*13b00*/  IMAD.MOV.U32 R3, RZ, RZ, R6 ;  /* 0x000000ffff037224 */ /* 0x000fc400078e0006 */
[----:B------:R-:W2:Y:S04]  /*13b10*/  LDL R22, [R1+0x3a8] ;  /* 0x0003a80001167983 */ /* 0x000ea80000100800 */
[----:B------:R-:W2:Y:S04]  /*13b20*/  LDL R23, [R1+0x3ac] ;  /* 0x0003ac0001177983 */ /* 0x000ea80000100800 */
[----:B------:R-:W3:Y:S04]  /*13b30*/  LDL.LU R4, [R1+0x130] ;  /* 0x0001300001047983 */ /* 0x000ee80000300800 */
[----:B------:R-:W3:Y:S04]  /*13b40*/  LDL.LU R5, [R1+0x134] ;  /* 0x0001340001057983 */ /* 0x000ee80000300800 */
[----:B------:R-:W3:Y:S04]  /*13b50*/  LDL.LU R6, [R1+0x138] ;  /* 0x0001380001067983 */ /* 0x000ee80000300800 */
[----:B------:R-:W5:Y:S04]  /*13b60*/  LDL R11, [R1+0x548] ;  /* 0x00054800010b7983 */ /* 0x000f680000100800 */
[----:B------:R-:W-:Y:S04]  /*13b70*/  STL [R1+0x3318], R29 ;  /* 0x0033181d01007387 */ /* 0x000fe80000100800 */
[----:B------:R-:W-:Y:S04]  /*13b80*/  STL [R1+0x3314], R28 ;  /* 0x0033141c01007387 */ /* 0x000fe80000100800 */
[----:B------:R-:W-:Y:S01]  /*13b90*/  STL [R1+0x3310], R3 ;  /* 0x0033100301007387 */ /* 0x000fe20000100800 */
[C---:B----4-:R-:W-:Y:S03]  /*13ba0*/  HMMA.16816.F32.BF16 R24, R12.reuse, R26, R16 ;  /* 0x0000001a0c18723c */ /* 0x050fe60000041810 */
[----:B------:R-:W4:Y:S04]  /*13bb0*/  LDL.LU.64 R18, [R1+0x3460] ;  /* 0x0034600001127983 */ /* 0x000f280000300a00 */
[----:B------:R-:W4:Y:S11]  /*13bc0*/  LDL.LU.64 R16, [R1+0x3458] ;  /* 0x0034580001107983 */ /* 0x000f360000300a00 */
[----:B------:R-:W-:Y:S05]  /*13bd0*/  @!UPT UIADD3 URZ, URZ, URZ, URZ ;  /* 0x0000003f3f3ff290 */ /* 0x000fea000fffe03f */
[----:B------:R-:W-:Y:S04]  /*13be0*/  STL.64 [R1+0xb0], R24 ;  /* 0x0000b01801007387 */ /* 0x000fe80000100a00 */
[----:B------:R0:W-:Y:S04]  /*13bf0*/  STL.64 [R1+0xb8], R26 ;  /* 0x0000b81a01007387 */ /* 0x0001e80000100a00 */
[----:B0-----:R-:W4:Y:S01]  /*13c00*/  LDL.LU.64 R26, [R1+0x3450] ;  /* 0x00345000011a7983 */ /* 0x001f220000300a00 */
[----:B------:R-:W-:Y:S01]  /*13c10*/  MOV R7, R0 ;  /* 0x0000000000077202 */ /* 0x000fe20000000f00 */
[C---:B----4-:R-:W-:Y:S01]  /*13c20*/  HMMA.16816.F32.BF16 R16, R12.reuse, R26, R16 ;  /* 0x0000001a0c10723c */ /* 0x050fe20000041810 */
[----:B------:R-:W-:Y:S11]  /*13c30*/  MOV R0, R27 ;  /* 0x0000001b00007202 */ /* 0x000ff60000000f00 */
[----:B------:R-:W-:Y:S11]  /*13c40*/  @!UPT UIADD3 URZ, URZ, URZ, URZ ;  /* 0x0000003f3f3ff290 */ /* 0x000ff6000fffe03f */
[----:B------:R0:W-:Y:S01]  /*13c50*/  STL [R1+0xa0], R16 ;  /* 0x0000a01001007387 */ /* 0x0001e20000100800 */
[----:B------:R-:W-:Y:S01]  /*13c60*/  MOV R28, R18 ;  /* 0x00000012001c7202 */ /* 0x000fe20000000f00 */
[----:B------:R-:W-:Y:S02]  /*13c70*/  IMAD.MOV.U32 R3, RZ, RZ, R19 ;  /* 0x000000ffff037224 */ /* 0x000fe400078e0013 */
[----:B------:R-:W-:Y:S01]  /*13c80*/  IMAD.MOV.U32 R29, RZ, RZ, R17 ;  /* 0x000000ffff1d7224 */ /* 0x000fe200078e0011 */
[----:B------:R-:W4:Y:S04]  /*13c90*/  LDL.LU.64 R18, [R1+0x3448] ;  /* 0x0034480001127983 */ /* 0x000f280000300a00 */
[----:B0-----:R-:W4:Y:S04]  /*13ca0*/  LDL.LU.64 R16, [R1+0x3440] ;  /* 0x0034400001107983 */ /* 0x001f280000300a00 */
[----:B------:R-:W4:Y:S04]  /*13cb0*/  LDL.LU.64 R26, [R1+0x3438] ;  /* 0x00343800011a7983 */ /* 0x000f280000300a00 */
[----:B------:R-:W-:Y:S04]  /*13cc0*/  STL [R1+0x3324], R28 ;  /* 0x0033241c01007387 */ /* 0x000fe80000100800 */
        /* <DEDUP_REMOVED lines=45> */
[----:B----4-:R-:W-:Y:S02]  /*13fa0*/  HMMA.16816.F32.BF16 R24, R12, R26, R16 ;  /* 0x0000001a0c18723c */ /* 0x010fe40000041810 */
[----:B------:R-:W4:Y:S04]  /*13fb0*/  LDL.LU.64 R18, [R1+0x33a0] ;  /* 0x0033a00001127983 */ /* 0x000f280000300a00 */
[----:B------:R-:W4:Y:S11]  /*13fc0*/  LDL.LU.64 R16, [R1+0x3398] ;  /* 0x0033980001107983 */ /* 0x000f360000300a00 */
[----:B------:R-:W-:Y:S06]  /*13fd0*/  @!UPT UIADD3 URZ, URZ, URZ, URZ ;  /* 0x0000003f3f3ff290 */ /* 0x000fec000fffe03f */
[----:B------:R0:W-:Y:S01]  /*13fe0*/  STL [R1+0x28], R26 ;  /* 0x0000281a01007387 */ /* 0x0001e20000100800 */
[----:B------:R-:W-:-:S03]  /*13ff0*/  IMAD.MOV.U32 R10, RZ, RZ, R27 ;  /* 0x000000ffff0a7224 */ /* 0x000fc600078e001b */
[----:B0-----:R-:W4:Y:S01]  /*14000*/  LDL.LU.64 R26, [R1+0x3390] ;  /* 0x00339000011a7983 */ /* 0x001f220000300a00 */
[----:B------:R-:W-:Y:S01]  /*14010*/  MOV R9, R24 ;  /* 0x0000001800097202 */ /* 0x000fe20000000f00 */
[----:B------:R-:W-:Y:S02]  /*14020*/  IMAD.MOV.U32 R8, RZ, RZ, R25 ;  /* 0x000000ffff087224 */ /* 0x000fe400078e0019 */
[C---:B----4-:R-:W-:Y:S01]  /*14030*/  HMMA.16816.F32.BF16 R24, R12.reuse, R26, R16 ;  /* 0x0000001a0c18723c */ /* 0x050fe20000041810 */
[----:B------:R-:W4:Y:S04]  /*14040*/  LDL.LU.64 R18, [R1+0x3388] ;  /* 0x0033880001127983 */ /* 0x000f280000300a00 */
[----:B------:R-:W4:Y:S11]  /*14050*/  LDL.LU.64 R16, [R1+0x3380] ;  /* 0x0033800001107983 */ /* 0x000f360000300a00 */
[----:B------:R-:W-:Y:S07]  /*14060*/  @!UPT UIADD3 URZ, URZ, URZ, URZ ;  /* 0x0000003f3f3ff290 */ /* 0x000fee000fffe03f */
[----:B------:R-:W-:Y:S04]  /*14070*/  STL.64 [R1+0x10], R24 ;  /* 0x0000101801007387 */ /* 0x000fe80000100a00 */
[----:B------:R0:W-:Y:S04]  /*14080*/  STL.64 [R1+0x18], R26 ;  /* 0x0000181a01007387 */ /* 0x0001e80000100a00 */
[----:B0-----:R-:W4:Y:S02]  /*14090*/  LDL.LU.64 R26, [R1+0x3378] ;  /* 0x00337800011a7983 */ /* 0x001f240000300a00 */
[----:B----4-:R-:W-:Y:S02]  /*140a0*/  HMMA.16816.F32.BF16 R24, R12, R26, R16 ;  /* 0x0000001a0c18723c */ /* 0x010fe40000041810 */
[----:B------:R-:W3:Y:S11]  /*140b0*/  LDL.LU.64 R18, [R1+0x3370] ;  /* 0x0033700001127983 */ /* 0x000ef60000300a00 */
[----:B------:R-:W-:Y:S10]  /*140c0*/  @!UPT UIADD3 URZ, URZ, URZ, URZ ;  /* 0x0000003f3f3ff290 */ /* 0x000ff4000fffe03f */
[----:B------:R-:W-:Y:S04]  /*140d0*/  STL.64 [R1+0x31e0], R26 ;  /* 0x0031e01a01007387 */ /* 0x000fe80000100a00 */
[----:B------:R0:W-:Y:S04]  /*140e0*/  STL.64 [R1+0x31d8], R24 ;  /* 0x0031d81801007387 */ /* 0x0001e80000100a00 */
[----:B0-----:R-:W2:Y:S04]  /*140f0*/  LDL.LU R24, [R1+0x140] ;  /* 0x0001400001187983 */ /* 0x001ea80000300800 */
[----:B------:R-:W2:Y:S04]  /*14100*/  LDL.LU R25, [R1+0x144] ;  /* 0x0001440001197983 */ /* 0x000ea80000300800 */
[----:B------:R-:W2:Y:S01]  /*14110*/  LDL.LU R26, [R1+0x148] ;  /* 0x00014800011a7983 */ /* 0x000ea20000300800 */
[----:B------:R-:W-:-:S07]  /*14120*/  MOV R27, R2 ;  /* 0x00000002001b7202 */ /* 0x000fce0000000f00 */
[C---:B--2---:R-:W-:Y:S08]  /*14130*/  HMMA.16816.F32.BF16 R20, R12.reuse, R22, R24 ;  /* 0x000000160c14723c */ /* 0x044ff00000041818 */
[----:B---3--:R-:W-:Y:S01]  /*14140*/  HMMA.16816.F32.BF16 R12, R12, R18, R4 ;  /* 0x000000120c0c723c */ /* 0x008fe20000041804 */
[----:B------:R-:W0:Y:S04]  /*14150*/  S2R R7, SR_TID.X ;  /* 0x0000000000077919 */ /* 0x000e280000002100 */
[----:B-----5:R-:W1:Y:S01]  /*14160*/  LDSM.16.MT88.4 R16, [R11+0x4000] ;  /* 0x004000000b10783b */ /* 0x020e620000004200 */
[C---:B0-----:R-:W-:Y:S01]  /*14170*/  IMAD.SHL.U32 R2, R7.reuse, 0x2, RZ ;  /* 0x0000000207027824 */ /* 0x041fe200078e00ff */
[----:B------:R-:W-:-:S05]  /*14180*/  LOP3.LUT R7, R7, 0x7, RZ, 0xc0, !PT ;  /* 0x0000000707077812 */ /* 0x000fca00078ec0ff */
[----:B------:R-:W-:-:S03]  /*14190*/  IMAD R7, R7, 0x110, RZ ;  /* 0x0000011007077824 */ /* 0x000fc600078e02ff */
[----:B------:R-:W-:Y:S02]  /*141a0*/  STL.64 [R1+0x31d0], R22 ;  /* 0x0031d01601007387 */ /* 0x000fe40000100a00 */
[----:B------:R-:W-:Y:S02]  /*141b0*/  LOP3.LUT R7, R7, 0x30, R2, 0x78, !PT ;  /* 0x0000003007077812 */ /* 0x000fe400078e7802 */
[----:B------:R-:W-:Y:S04]  /*141c0*/  STL.64 [R1+0x31c8], R20 ;  /* 0x0031c81401007387 */ /* 0x000fe80000100a00 */
[----:B------:R-:W-:Y:S04]  /*141d0*/  STL.64 [R1+0x31c0], R14 ;  /* 0x0031c00e01007387 */ /* 0x000fe80000100a00 */
[----:B------:R-:W-:Y:S04]  /*141e0*/  STL.64 [R1+0x31b8], R12 ;  /* 0x0031b80c01007387 */ /* 0x000fe80000100a00 */
[----:B------:R-:W0:Y:S04]  /*141f0*/  LDSM.16.M88.4 R12, [R7+0x8080] ;  /* 0x00808000070c783b */ /* 0x000e280000000200 */
[----:B-1----:R-:W-:Y:S04]  /*14200*/  STL [R1+0x3334], R16 ;  /* 0x0033341001007387 */ /* 0x002fe80000100800 */
[----:B------:R-:W-:Y:S04]  /*14210*/  STL [R1+0x3330], R17 ;  /* 0x0033301101007387 */ /* 0x000fe80000100800 */
[----:B------:R-:W-:Y:S04]  /*14220*/  STL [R1+0x332c], R18 ;  /* 0x00332c1201007387 */ /* 0x000fe80000100800 */
[----:B------:R-:W-:Y:S04]  /*14230*/  STL [R1+0x3328], R19 ;  /* 0x0033281301007387 */ /* 0x000fe80000100800 */
[----:B------:R-:W-:Y:S04]  /*14240*/  LDSM.16.M88.4 R24, [R7+0xe080] ;  /* 0x00e080000718783b */ /* 0x000fe80000000200 */
[----:B------:R-:W-:Y:S04]  /*14250*/  LDSM.16.M88.4 R20, [R7+0xe880] ;  /* 0x00e880000714783b */ /* 0x000fe80000000200 */
[----:B0-----:R-:W-:Y:S01]  /*14260*/  STL.64 [R1+0x1b0], R12 ;  /* 0x0001b00c01007387 */ /* 0x001fe20000100a00 */
[----:B------:R-:W-:-:S03]  /*14270*/  MOV R3, R12 ;  /* 0x0000000c00037202 */ /* 0x000fc60000000f00 */
[----:B------:R-:W-:Y:S04]  /*14280*/  STL.64 [R1+0x1b8], R14 ;  /* 0x0001b80e01007387 */ /* 0x000fe80000100a00 */
[----:B------:R-:W0:Y:S04]  /*14290*/  LDSM.16.M88.4 R12, [R7+0x8880] ;  /* 0x00888000070c783b */ /* 0x000e280000000200 */
[----:B------:R-:W-:Y:S04]  /*142a0*/  STL [R1+0x3338], R3 ;  /* 0x0033380301007387 */ /* 0x000fe80000100800 */
[----:B0-----:R-:W-:Y:S01]  /*142b0*/  STL.64 [R1+0x190], R12 ;  /* 0x0001900c01007387 */ /* 0x001fe20000100a00 */
[----:B------:R-:W-:Y:S01]  /*142c0*/  IMAD.MOV.U32 R28, RZ, RZ, R12 ;  /* 0x000000ffff1c7224 */ /* 0x000fe200078e000c */
[----:B------:R-:W-:-:S02]  /*142d0*/  MOV R29, R13 ;  /* 0x0000000d001d7202 */ /* 0x000fc40000000f00 */
[----:B------:R-:W-:Y:S04]  /*142e0*/  STL.64 [R1+0x198], R14 ;  /* 0x0001980e01007387 */ /* 0x000fe80000100a00 */
[----:B------:R-:W0:Y:S04]  /*142f0*/  LDSM.16.M88.4 R12, [R7+0x9080] ;  /* 0x00908000070c783b */ /* 0x000e280000000200 */
[----:B------:R-:W-:Y:S04]  /*14300*/  STL [R1+0x3340], R29 ;  /* 0x0033401d01007387 */ /* 0x000fe80000100800 */
        /* <DEDUP_REMOVED lines=57> */
[----:B0-----:R-:W-:Y:S04]  /*146a0*/  STL.64 [R1+0x280], R12 ;  /* 0x0002800c01007387 */ /* 0x001fe80000100a00 */
[----:B------:R-:W-:Y:S04]  /*146b0*/  STL.64 [R1+0x288], R14 ;  /* 0x0002880e01007387 */ /* 0x000fe80000100a00 */
[----:B------:R-:W-:Y:S04]  /*146c0*/  STL.64 [R1+0x2b0], R24 ;  /* 0x0002b01801007387 */ /* 0x000fe80000100a00 */
[----:B------:R0:W-:Y:S04]  /*146d0*/  STL.64 [R1+0x2b8], R26 ;  /* 0x0002b81a01007387 */ /* 0x0001e80000100a00 */
[----:B0-----:R-:W2:Y:S04]  /*146e0*/  LDL.LU R26, [R1+0x28] ;  /* 0x00002800011a7983 */ /* 0x001ea80000300800 */
[----:B------:R-:W-:Y:S04]  /*146f0*/  STL.64 [R1+0x31f0], R24 ;  /* 0x0031f01801007387 */ /* 0x000fe80000100a00 */
[----:B------:R-:W-:Y:S04]  /*14700*/  STL.64 [R1+0x2a0], R20 ;  /* 0x0002a01401007387 */ /* 0x000fe80000100a00 */
[----:B------:R-:W-:Y:S04]  /*14710*/  STL.64 [R1+0x2a8], R22 ;  /* 0x0002a81601007387 */ /* 0x000fe80000100a00 */
[----:B------:R0:W-:Y:S04]  /*14720*/  STL.64 [R1+0x31e8], R20 ;  /* 0x0031e81401007387 */ /* 0x0001e80000100a00 */
[----:B0-----:R-:W3:Y:S04]  /*14730*/  LDL.LU R20, [R1+0x10] ;  /* 0x0000100001147983 */ /* 0x001ee80000300800 */
[----:B------:R-:W3:Y:S04]  /*14740*/  LDL.LU R21, [R1+0x14] ;  /* 0x0000140001157983 */ /* 0x000ee80000300800 */
[----:B------:R-:W4:Y:S04]  /*14750*/  LDL.LU R22, [R1+0x18] ;  /* 0x0000180001167983 */ /* 0x000f280000300800 */
[----:B------:R-:W4:Y:S01]  /*14760*/  LDL.LU R23, [R1+0x1c] ;  /* 0x00001c0001177983 */ /* 0x000f220000300800 */
[----:B------:R-:W-:Y:S01]  /*14770*/  IMAD.MOV.U32 R27, RZ, RZ, R10 ;  /* 0x000000ffff1b7224 */ /* 0x000fe200078e000a */
[----:B------:R-:W-:Y:S01]  /*14780*/  MOV R24, R9 ;  /* 0x0000000900187202 */ /* 0x000fe20000000f00 */
[----:B------:R-:W-:Y:S01]  /*14790*/  IMAD.MOV.U32 R25, RZ, RZ, R8 ;  /* 0x000000ffff197224 */ /* 0x000fe200078e0008 */
[----:B------:R-:W-:Y:S01]  /*147a0*/  MOV R0, R13 ;  /* 0x0000000d00007202 */ /* 0x000fe20000000f00 */
[----:B------:R-:W-:Y:S01]  /*147b0*/  IMAD.MOV.U32 R2, RZ, RZ, R12 ;  /* 0x000000ffff027224 */ /* 0x000fe200078e000c */
[----:B------:R-:W0:Y:S04]  /*147c0*/  LDSM.16.MT88.4 R8, [R11+0x3080] ;  /* 0x003080000b08783b */ /* 0x000e280000004200 */
[----:B------:R-:W1:Y:S04]  /*147d0*/  LDSM.16.M88.4 R12, [R7+0xf080] ;  /* 0x00f08000070c783b */ /* 0x000e680000000200 */
[----:B------:R-:W5:Y:S04]  /*147e0*/  LDSM.16.M88.4 R4, [R7+0xf880] ;  /* 0x00f880000704783b */ /* 0x000f680000000200 */
[----:B----4-:R-:W-:Y:S04]  /*147f0*/  STL.64 [R1+0x3200], R22 ;  /* 0x0032001601007387 */ /* 0x010fe80000100a00 */
[----:B---3--:R3:W-:Y:S04]  /*14800*/  STL.64 [R1+0x31f8], R20 ;  /* 0x0031f81401007387 */ /* 0x0087e80000100a00 */
[----:B--2---:R-:W-:Y:S04]  /*14810*/  STL.64 [R1+0x3210], R26 ;  /* 0x0032101a01007387 */ /* 0x004fe80000100a00 */
[----:B------:R-:W-:Y:S01]  /*14820*/  STL.64 [R1+0x3208], R24 ;  /* 0x0032081801007387 */ /* 0x000fe20000100a00 */
[----:B---3--:R-:W-:Y:S01]  /*14830*/  MOV R20, R28 ;  /* 0x0000001c00147202 */ /* 0x008fe20000000f00 */
[----:B------:R-:W-:-:S02]  /*14840*/  IMAD.MOV.U32 R21, RZ, RZ, R19 ;  /* 0x000000ffff157224 */ /* 0x000fc400078e0013 */
[----:B------:R-:W2:Y:S04]  /*14850*/  LDL.LU R28, [R1+0x336c] ;  /* 0x00336c00011c7983 */ /* 0x000ea80000300800 */
[----:B------:R-:W3:Y:S04]  /*14860*/  LDL.LU R19, [R1+0x3368] ;  /* 0x0033680001137983 */ /* 0x000ee80000300800 */
[----:B------:R4:W-:Y:S02]  /*14870*/  STL.64 [R1+0x3218], R20 ;  /* 0x0032181401007387 */ /* 0x0009e40000100a00 */
[----:B----4-:R-:W-:Y:S01]  /*14880*/  MOV R20, R16 ;  /* 0x0000001000147202 */ /* 0x010fe20000000f00 */
[----:B------:R-:W-:Y:S01]  /*14890*/  IMAD.MOV.U32 R21, RZ, RZ, R29 ;  /* 0x000000ffff157224 */ /* 0x000fe200078e001d */
[----:B------:R-:W4:Y:S04]  /*148a0*/  LDL.LU R16, [R1+0x3364] ;  /* 0x0033640001107983 */ /* 0x000f280000300800 */
[----:B------:R-:W3:Y:S04]  /*148b0*/  LDL.LU R29, [R1+0x3360] ;  /* 0x00336000011d7983 */ /* 0x000ee80000300800 */
[----:B------:R0:W-:Y:S04]  /*148c0*/  STL.64 [R1+0x3230], R20 ;  /* 0x0032301401007387 */ /* 0x0001e80000100a00 */
[----:B------:R-:W3:Y:S04]  /*148d0*/  LDL.LU R24, [R1+0x40] ;  /* 0x0000400001187983 */ /* 0x000ee80000300800 */
[----:B------:R-:W3:Y:S04]  /*148e0*/  LDL.LU R25, [R1+0x44] ;  /* 0x0000440001197983 */ /* 0x000ee80000300800 */
[----:B------:R-:W3:Y:S04]  /*148f0*/  LDL.LU R26, [R1+0x48] ;  /* 0x00004800011a7983 */ /* 0x000ee80000300800 */
[----:B------:R-:W3:Y:S01]  /*14900*/  LDL.LU R27, [R1+0x4c] ;  /* 0x00004c00011b7983 */ /* 0x000ee20000300800 */
[----:B0-----:R-:W-:Y:S01]  /*14910*/  MOV R20, R18 ;  /* 0x0000001200147202 */ /* 0x001fe20000000f00 */
[----:B------:R-:W-:-:S02]  /*14920*/  IMAD.MOV.U32 R21, RZ, RZ, R3 ;  /* 0x000000ffff157224 */ /* 0x000fc400078e0003 */
[----:B------:R-:W4:Y:S04]  /*14930*/  LDL.LU R18, [R1+0x335c] ;  /* 0x00335c0001127983 */ /* 0x000f280000300800 */
[----:B------:R-:W4:Y:S04]  /*14940*/  LDL.LU R3, [R1+0x3358] ;  /* 0x0033580001037983 */ /* 0x000f280000300800 */
[----:B------:R0:W-:Y:S02]  /*14950*/  STL.64 [R1+0x3248], R20 ;  /* 0x0032481401007387 */ /* 0x0001e40000100a00 */
[----:B0-----:R-:W-:Y:S01]  /*14960*/  IMAD.MOV.U32 R21, RZ, RZ, R17 ;  /* 0x000000ffff157224 */ /* 0x001fe200078e0011 */
[----:B--2---:R-:W-:-:S02]  /*14970*/  MOV R20, R28 ;  /* 0x0000001c00147202 */ /* 0x004fc40000000f00 */
[----:B------:R-:W2:Y:S04]  /*14980*/  LDL.LU R28, [R1+0x3354] ;  /* 0x00335400011c7983 */ /* 0x000ea80000300800 */
[----:B------:R-:W2:Y:S04]  /*14990*/  LDL.LU R17, [R1+0x3350] ;  /* 0x0033500001117983 */ /* 0x000ea80000300800 */
[----:B------:R-:W-:Y:S04]  /*149a0*/  STL.64 [R1+0x3260], R20 ;  /* 0x0032601401007387 */ /* 0x000fe80000100a00 */
[----:B---3--:R-:W-:Y:S04]  /*149b0*/  STL.64 [R1+0x3228], R26 ;  /* 0x0032281a01007387 */ /* 0x008fe80000100a00 */
[----:B------:R0:W-:Y:S04]  /*149c0*/  STL.64 [R1+0x3220], R24 ;  /* 0x0032201801007387 */ /* 0x0001e80000100a00 */
[----:B0-----:R-:W3:Y:S04]  /*149d0*/  LDL.LU R24, [R1+0x50] ;  /* 0x0000500001187983 */ /* 0x001ee80000300800 */
[----:B------:R-:W3:Y:S04]  /*149e0*/  LDL.LU R25, [R1+0x54] ;  /* 0x0000540001197983 */ /* 0x000ee80000300800 */
[----:B------:R-:W2:Y:S04]  /*149f0*/  LDL.LU R26, [R1+0x58] ;  /* 0x00005800011a7983 */ /* 0x000ea80000300800 */
[----:B------:R-:W2:Y:S01]  /*14a00*/  LDL.LU R27, [R1+0x5c] ;  /* 0x00005c00011b7983 */ /* 0x000ea20000300800 */
[----:B----4-:R-:W-:Y:S01]  /*14a10*/  MOV R20, R16 ;  /* 0x0000001000147202 */ /* 0x010fe20000000f00 */
[----:B------:R-:W-:-:S02]  /*14a20*/  IMAD.MOV.U32 R21, RZ, RZ, R19 ;  /* 0x000000ffff157224 */ /* 0x000fc400078e0013 */
[----:B------:R-:W4:Y:S04]  /*14a30*/  LDL.LU R16, [R1+0x334c] ;  /* 0x00334c0001107983 */ /* 0x000f280000300800 */
[----:B------:R-:W4:Y:S04]  /*14a40*/  LDL.LU R19, [R1+0x3348] ;  /* 0x0033480001137983 */ /* 0x000f280000300800 */
[----:B------:R-:W-:Y:S04]  /*14a50*/  STL.64 [R1+0x3278], R20 ;  /* 0x0032781401007387 */ /* 0x000fe80000100a00 */
[----:B--2---:R-:W-:Y:S04]  /*14a60*/  STL.64 [R1+0x3240], R26 ;  /* 0x0032401a01007387 */ /* 0x004fe80000100a00 */
[----:B---3--:R0:W-:Y:S04]  /*14a70*/  STL.64 [R1+0x3238], R24 ;  /* 0x0032381801007387 */ /* 0x0081e80000100a00 */
[----:B0-----:R-:W2:Y:S04]  /*14a80*/  LDL.LU R24, [R1+0x60] ;  /* 0x0000600001187983 */ /* 0x001ea80000300800 */
[----:B------:R-:W2:Y:S04]  /*14a90*/  LDL.LU R25, [R1+0x64] ;  /* 0x0000640001197983 */ /* 0x000ea80000300800 */
[----:B------:R-:W3:Y:S04]  /*14aa0*/  LDL.LU R26, [R1+0x68] ;  /* 0x00006800011a7983 */ /* 0x000ee80000300800 */
[----:B------:R-:W3:Y:S01]  /*14ab0*/  LDL.LU R27, [R1+0x6c] ;  /* 0x00006c00011b7983 */ /* 0x000ee20000300800 */
[----:B------:R-:W-:Y:S01]  /*14ac0*/  MOV R20, R18 ;  /* 0x0000001200147202 */ /* 0x000fe20000000f00 */
[----:B------:R-:W-:-:S02]  /*14ad0*/  IMAD.MOV.U32 R21, RZ, RZ, R29 ;  /* 0x000000ffff157224 */ /* 0x000fc400078e001d */
[----:B------:R-:W2:Y:S04]  /*14ae0*/  LDL.LU R18, [R1+0x3344] ;  /* 0x0033440001127983 */ /* 0x000ea80000300800 */
[----:B------:R-:W4:Y:S04]  /*14af0*/  LDL.LU R29, [R1+0x3340] ;  /* 0x00334000011d7983 */ /* 0x000f280000300800 */
[----:B------:R0:W-:Y:S02]  /*14b00*/  STL.64 [R1+0x3290], R20 ;  /* 0x0032901401007387 */ /* 0x0001e40000100a00 */
[----:B0-----:R-:W-:Y:S01]  /*14b10*/  MOV R20, R28 ;  /* 0x0000001c00147202 */ /* 0x001fe20000000f00 */
[----:B------:R-:W-:Y:S01]  /*14b20*/  IMAD.MOV.U32 R21, RZ, RZ, R3 ;  /* 0x000000ffff157224 */ /* 0x000fe200078e0003 */
[----:B------:R-:W4:Y:S04]  /*14b30*/  LDL.LU R28, [R1+0x333c] ;  /* 0x00333c00011c7983 */ /* 0x000f280000300800 */
[----:B------:R-:W5:Y:S04]  /*14b40*/  LDL.LU R3, [R1+0x3338] ;  /* 0x0033380001037983 */ /* 0x000f680000300800 */
[----:B------:R-:W-:Y:S04]  /*14b50*/  STL.64 [R1+0x32a8], R20 ;  /* 0x0032a81401007387 */ /* 0x000fe80000100a00 */
[----:B---3--:R-:W-:Y:S04]  /*14b60*/  STL.64 [R1+0x3258], R26 ;  /* 0x0032581a01007387 */ /* 0x008fe80000100a00 */
[----:B--2---:R0:W-:Y:S04]  /*14b70*/  STL.64 [R1+0x3250], R24 ;  /* 0x0032501801007387 */ /* 0x0041e80000100a00 */
[----:B0-----:R-:W2:Y:S04]  /*14b80*/  LDL.LU R24, [R1+0x70] ;  /* 0x0000700001187983 */ /* 0x001ea80000300800 */
[----:B------:R-:W2:Y:S04]  /*14b90*/  LDL.LU R25, [R1+0x74] ;  /* 0x0000740001197983 */ /* 0x000ea80000300800 */
[----:B------:R-:W3:Y:S04]  /*14ba0*/  LDL.LU R26, [R1+0x78] ;  /* 0x00007800011a7983 */ /* 0x000ee80000300800 */
[----:B------:R-:W3:Y:S01]  /*14bb0*/  LDL.LU R27, [R1+0x7c] ;  /* 0x00007c00011b7983 */ /* 0x000ee20000300800 */
[----:B----4-:R-:W-:Y:S01]  /*14bc0*/  MOV R20, R16 ;  /* 0x0000001000147202 */ /* 0x010fe20000000f00 */
[----:B------:R-:W-:-:S02]  /*14bd0*/  IMAD.MOV.U32 R21, RZ, RZ, R17 ;  /* 0x000000ffff157224 */ /* 0x000fc400078e0011 */
[----:B------:R-:W4:Y:S04]  /*14be0*/  LDL.LU R16, [R1+0x3334] ;  /* 0x0033340001107983 */ /* 0x000f280000300800 */
[----:B------:R-:W4:Y:S04]  /*14bf0*/  LDL.LU R17, [R1+0x3330] ;  /* 0x0033300001117983 */ /* 0x000f280000300800 */
[----:B------:R0:W-:Y:S02]  /*14c00*/  STL.64 [R1+0x32c0], R20 ;  /* 0x0032c01401007387 */ /* 0x0001e40000100a00 */
[----:B0-----:R-:W-:Y:S01]  /*14c10*/  MOV R20, R18 ;  /* 0x0000001200147202 */ /* 0x001fe20000000f00 */
[----:B------:R-:W-:Y:S01]  /*14c20*/  IMAD.MOV.U32 R21, RZ, RZ, R19 ;  /* 0x000000ffff157224 */ /* 0x000fe200078e0013 */
[----:B------:R-:W4:Y:S04]  /*14c30*/  LDL.LU R18, [R1+0x332c] ;  /* 0x00332c0001127983 */ /* 0x000f280000300800 */
[----:B------:R-:W4:Y:S04]  /*14c40*/  LDL.LU R19, [R1+0x3328] ;  /* 0x0033280001137983 */ /* 0x000f280000300800 */
[----:B------:R-:W-:Y:S04]  /*14c50*/  STL.64 [R1+0x32d8], R20 ;  /* 0x0032d81401007387 */ /* 0x000fe80000100a00 */
[----:B---3--:R-:W-:Y:S04]  /*14c60*/  STL.64 [R1+0x3270], R26 ;  /* 0x0032701a01007387 */ /* 0x008fe80000100a00 */
[----:B--2---:R0:W-:Y:S04]  /*14c70*/  STL.64 [R1+0x3268], R24 ;  /* 0x0032681801007387 */ /* 0x0041e80000100a00 */
        /* <DEDUP_REMOVED lines=15> */
[----:B-----5:R-:W-:-:S03]  /*14d70*/  MOV R20, R3 ;  /* 0x0000000300147202 */ /* 0x020fc60000000f00 */
[----:B------:R-:W5:Y:S04]  /*14d80*/  LDL.LU R3, [R1+0x331c] ;  /* 0x00331c0001037983 */ /* 0x000f680000300800 */
[----:B------:R-:W4:Y:S04]  /*14d90*/  LDL R21, [R1+0x1b4] ;  /* 0x0001b40001157983 */ /* 0x000f280000100800 */
[----:B---3--:R-:W-:Y:S04]  /*14da0*/  STL.64 [R1+0x32a0], R26 ;  /* 0x0032a01a01007387 */ /* 0x008fe80000100a00 */
[----:B--2---:R0:W-:Y:S04]  /*14db0*/  STL.64 [R1+0x3298], R24 ;  /* 0x0032981801007387 */ /* 0x0041e80000100a00 */
[----:B0-----:R-:W2:Y:S01]  /*14dc0*/  LDL.LU R24, [R1+0xa0] ;  /* 0x0000a00001187983 */ /* 0x001ea20000300800 */
[----:B------:R-:W-:Y:S01]  /*14dd0*/  MOV R26, R28 ;  /* 0x0000001c001a7202 */ /* 0x000fe20000000f00 */
[----:B-----5:R-:W-:-:S02]  /*14de0*/  IMAD.MOV.U32 R27, RZ, RZ, R3 ;  /* 0x000000ffff1b7224 */ /* 0x020fc400078e0003 */
[----:B----4-:R-:W-:Y:S02]  /*14df0*/  IMAD.MOV.U32 R25, RZ, RZ, R29 ;  /* 0x000000ffff197224 */ /* 0x010fe400078e001d */
[----:B------:R-:W3:Y:S04]  /*14e00*/  LDL.LU R29, [R1+0x3318] ;  /* 0x00331800011d7983 */ /* 0x000ee80000300800 */
[----:B------:R-:W4:Y:S04]  /*14e10*/  LDL.LU R28, [R1+0x3314] ;  /* 0x00331400011c7983 */ /* 0x000f280000300800 */
[----:B------:R-:W5:Y:S04]  /*14e20*/  LDL.LU R3, [R1+0x3310] ;  /* 0x0033100001037983 */ /* 0x000f680000300800 */
[----:B------:R-:W-:Y:S04]  /*14e30*/  STL.64 [R1+0x32b8], R26 ;  /* 0x0032b81a01007387 */ /* 0x000fe80000100a00 */
[----:B--2---:R0:W-:Y:S04]  /*14e40*/  STL.64 [R1+0x32b0], R24 ;  /* 0x0032b01801007387 */ /* 0x0041e80000100a00 */
[----:B0-----:R-:W2:Y:S04]  /*14e50*/  LDL.LU R24, [R1+0xb0] ;  /* 0x0000b00001187983 */ /* 0x001ea80000300800 */
[----:B------:R-:W2:Y:S04]  /*14e60*/  LDL.LU R25, [R1+0xb4] ;  /* 0x0000b40001197983 */ /* 0x000ea80000300800 */
[----:B------:R-:W2:Y:S04]  /*14e70*/  LDL.LU R26, [R1+0xb8] ;  /* 0x0000b800011a7983 */ /* 0x000ea80000300800 */
[----:B------:R-:W2:Y:S04]  /*14e80*/  LDL.LU R27, [R1+0xbc] ;  /* 0x0000bc00011b7983 */ /* 0x000ea80000300800 */
[----:B--2---:R-:W-:Y:S04]  /*14e90*/  STL.64 [R1+0x32d0], R26 ;  /* 0x0032d01a01007387 */ /* 0x004fe80000100a00 */
[----:B------:R0:W-:Y:S04]  /*14ea0*/  STL.64 [R1+0x32c8], R24 ;  /* 0x0032c81801007387 */ /* 0x0001e80000100a00 */
[----:B0-----:R-:W2:Y:S04]  /*14eb0*/  LDL.LU R24, [R1+0xc0] ;  /* 0x0000c00001187983 */ /* 0x001ea80000300800 */
[----:B------:R-:W2:Y:S01]  /*14ec0*/  LDL.LU R25, [R1+0xc4] ;  /* 0x0000c40001197983 */ /* 0x000ea20000300800 */
[----:B-----5:R-:W-:Y:S01]  /*14ed0*/  MOV R26, R3 ;  /* 0x00000003001a7202 */ /* 0x020fe20000000f00 */
[----:B----4-:R-:W-:-:S02]  /*14ee0*/  IMAD.MOV.U32 R27, RZ, RZ, R28 ;  /* 0x000000ffff1b7224 */ /* 0x010fc400078e001c */
        /* <DEDUP_REMOVED lines=14> */
[----:B------:R-:W-:Y:S04]  /*14fd0*/  STL.64 [R1+0x3190], R10 ;  /* 0x0031900a01007387 */ /* 0x000fe80000100a00 */
[----:B-1----:R-:W-:Y:S04]  /*14fe0*/  STL.64 [R1+0x290], R12 ;  /* 0x0002900c01007387 */ /* 0x002fe80000100a00 */
[----:B------:R-:W-:Y:S04]  /*14ff0*/  STL.64 [R1+0x298], R14 ;  /* 0x0002980e01007387 */ /* 0x000fe80000100a00 */
[----:B------:R-:W-:Y:S04]  /*15000*/  STL.64 [R1+0x3188], R8 ;  /* 0x0031880801007387 */ /* 0x000fe80000100a00 */
[----:B------:R-:W-:Y:S04]  /*15010*/  STL.64 [R1+0x510], R4 ;  /* 0x0005100401007387 */ /* 0x000fe80000100a00 */
[----:B------:R-:W-:Y:S01]  /*15020*/  STL.64 [R1+0x518], R6 ;  /* 0x0005180601007387 */ /* 0x000fe20000100a00 */
[C---:B--2---:R-:W-:Y:S03]  /*15030*/  HMMA.16816.F32.BF16 R20, R16.reuse, R20, R24 ;  /* 0x000000141014723c */ /* 0x044fe60000041818 */
[----:B------:R-:W2:Y:S04]  /*15040*/  LDL.LU.64 R26, [R1+0x3300] ;  /* 0x00330000011a7983 */ /* 0x000ea80000300a00 */
[----:B------:R-:W2:Y:S11]  /*15050*/  LDL.LU.64 R24, [R1+0x32f8] ;  /* 0x0032f80001187983 */ /* 0x000eb60000300a00 */
[----:B------:R-:W-:Y:S05]  /*15060*/  @!UPT UIADD3 URZ, URZ, URZ, URZ ;  /* 0x0000003f3f3ff290 */ /* 0x000fea000fffe03f */
[----:B------:R0:W-:Y:S04]  /*15070*/  STL.64 [R1+0x4d0], R20 ;  /* 0x0004d01401007387 */ /* 0x0001e80000100a00 */
[----:B------:R2:W-:Y:S04]  /*15080*/  STL.64 [R1+0x4d8], R22 ;  /* 0x0004d81601007387 */ /* 0x0005e80000100a00 */
[----:B0-----:R-:W2:Y:S02]  /*15090*/  LDL.LU.64 R20, [R1+0x32f0] ;  /* 0x0032f00001147983 */ /* 0x001ea40000300a00 */
[C---:B--2---:R-:W-:Y:S02]  /*150a0*/  HMMA.16816.F32.BF16 R20, R16.reuse, R20, R24 ;  /* 0x000000141014723c */ /* 0x044fe40000041818 */
[----:B------:R-:W2:Y:S04]  /*150b0*/  LDL.LU.64 R26, [R1+0x32e8] ;  /* 0x0032e800011a7983 */ /* 0x000ea80000300a00 */
[----:B------:R-:W2:Y:S11]  /*150c0*/  LDL.LU.64 R24, [R1+0x32e0] ;  /* 0x0032e00001187983 */ /* 0x000eb60000300a00 */
[----:B------:R-:W-:Y:S06]  /*150d0*/  @!UPT UIADD3 URZ, URZ, URZ, URZ ;  /* 0x0000003f3f3ff290 */ /* 0x000fec000fffe03f */
[----:B------:R0:W-:Y:S04]  /*150e0*/  STL.64 [R1+0x4c0], R20 ;  /* 0x0004c01401007387 */ /* 0x0001e80000100a00 */
[----:B------:R2:W-:Y:S04]  /*150f0*/  STL.64 [R1+0x4c8], R22 ;  /* 0x0004c81601007387 */ /* 0x0005e80000100a00 */
[----:B0-----:R-:W2:Y:S02]  /*15100*/  LDL.LU.64 R20, [R1+0x32d8] ;  /* 0x0032d80001147983 */ /* 0x001ea40000300a00 */
[----:B--2---:R-:W-:Y:S02]  /*15110*/  HMMA.16816.F32.BF16 R20, R16, R20, R24 ;  /* 0x000000141014723c */ /* 0x004fe40000041818 */
[----:B------:R-:W2:Y:S04]  /*15120*/  LDL.LU.64 R26, [R1+0x32d0] ;  /* 0x0032d000011a7983 */ /* 0x000ea80000300a00 */
[----:B------:R-:W2:Y:S11]  /*15130*/  LDL.LU.64 R24, [R1+0x32c8] ;  /* 0x0032c80001187983 */ /* 0x000eb60000300a00 */
[----:B------:R-:W-:Y:S06]  /*15140*/  @!UPT UIADD3 URZ, URZ, URZ, URZ ;  /* 0x0000003f3f3ff290 */ /* 0x000fec000fffe03f */
[----:B------:R0:W-:Y:S04]  /*15150*/  STL.64 [R1+0x4b0], R20 ;  /* 0x0004b01401007387 */ /* 0x0001e80000100a00 */
[----:B0-----:R-:W2:Y:S01]  /*15160*/  LDL.LU.64 R20, [R1+0x32c0] ;  /* 0x0032c00001147983 */ /* 0x001ea20000300a00 */
[----:B------:R-:W-:Y:S01]  /*15170*/  MOV R28, R22 ;  /* 0x00000016001c7202 */ /* 0x000fe20000000f00 */
[----:B------:R-:W-:-:S05]  /*15180*/  IMAD.MOV.U32 R3, RZ, RZ, R23 ;  /* 0x000000ffff037224 */ /* 0x000fca00078e0017 */
[----:B------:R-:W-:Y:S04]  /*15190*/  STL [R1+0x2f6c], R3 ;  /* 0x002f6c0301007387 */ /* 0x000fe80000100800 */
[----:B------:R-:W-:Y:S01]  /*151a0*/  STL [R1+0x2f68], R28 ;  /* 0x002f681c01007387 */ /* 0x000fe20000100800 */
        /* <DEDUP_REMOVED lines=11> */
[----:B------:R2:W-:Y:S01]  /*15260*/  STL.64 [R1+0x258], R22 ;  /* 0x0002581601007387 */ /* 0x0005e20000100a00 */
[----:B------:R-:W-:Y:S01]  /*15270*/  MOV R3, R20 ;  /* 0x0000001400037202 */ /* 0x000fe20000000f00 */
[----:B------:R-:W-:Y:S02]  /*15280*/  IMAD.MOV.U32 R28, RZ, RZ, R21 ;  /* 0x000000ffff1c7224 */ /* 0x000fe400078e0015 */
[----:B------:R-:W2:Y:S04]  /*15290*/  LDL.LU.64 R20, [R1+0x3290] ;  /* 0x0032900001147983 */ /* 0x000ea80000300a00 */
        /* <DEDUP_REMOVED lines=21> */
[----:B------:R2:W-:Y:S04]  /*153f0*/  STL [R1+0x428], R22 ;  /* 0x0004281601007387 */ /* 0x0005e80000100800 */
[----:B0-----:R-:W2:Y:S01]  /*15400*/  LDL.LU.64 R20, [R1+0x3248] ;  /* 0x0032480001147983 */ /* 0x001ea20000300a00 */
[----:B------:R-:W-:Y:S02]  /*15410*/  MOV R8, R2 ;  /* 0x0000000200087202 */ /* 0x000fe40000000f00 */
[----:B------:R-:W-:-:S05]  /*15420*/  MOV R2, R23 ;  /* 0x0000001700027202 */ /* 0x000fca0000000f00 */
        /* <DEDUP_REMOVED lines=15> */
[----:B------:R-:W-:-:S05]  /*15520*/  IMAD.MOV.U32 R2, RZ, RZ, R23 ;  /* 0x000000ffff027224 */ /* 0x000fca00078e0017 */
[----:B------:R-:W-:Y:S01]  /*15530*/  STL [R1+0x2ea4], R2 ;  /* 0x002ea40201007387 */ /* 0x000fe20000100800 */
[C---:B--2---:R-:W-:Y:S03]  /*15540*/  HMMA.16816.F32.BF16 R20, R16.reuse, R20, R24 ;  /* 0x000000141014723c */ /* 0x044fe60000041818 */
[----:B------:R-:W2:Y:S04]  /*15550*/  LDL.LU.64 R26, [R1+0x3210] ;  /* 0x00321000011a7983 */ /* 0x000ea80000300a00 */
[----:B------:R-:W2:Y:S01]  /*15560*/  LDL.LU.64 R24, [R1+0x3208] ;  /* 0x0032080001187983 */ /* 0x000ea20000300a00 */
[----:B------:R-:W-:Y:S11]  /*15570*/  IMAD.MOV.U32 R9, RZ, RZ, R0 ;  /* 0x000000ffff097224 */ /* 0x000ff600078e0000 */
[----:B------:R-:W-:Y:S04]  /*15580*/  @!UPT UIADD3 URZ, URZ, URZ, URZ ;  /* 0x0000003f3f3ff290 */ /* 0x000fe8000fffe03f */
[----:B------:R-:W-:Y:S04]  /*15590*/  STL.64 [R1+0x3f0], R20 ;  /* 0x0003f01401007387 */ /* 0x000fe80000100a00 */
[----:B------:R0:W-:Y:S04]  /*155a0*/  STL.64 [R1+0x3f8], R22 ;  /* 0x0003f81601007387 */ /* 0x0001e80000100a00 */
[----:B0-----:R-:W4:Y:S04]  /*155b0*/  LDL.LU.64 R22, [R1+0x3200] ;  /* 0x0032000001167983 */ /* 0x001f280000300a00 */
[----:B------:R-:W4:Y:S01]  /*155c0*/  LDL.LU.64 R20, [R1+0x31f8] ;  /* 0x0031f80001147983 */ /* 0x000f220000300a00 */
[----:B--2---:R-:W-:Y:S03]  /*155d0*/  HMMA.16816.F32.BF16 R8, R16, R8, R24 ;  /* 0x000000081008723c */ /* 0x004fe60000041818 */
[----:B------:R-:W4:Y:S11]  /*155e0*/  LDL.LU.64 R24, [R1+0x31f0] ;  /* 0x0031f00001187983 */ /* 0x000f360000300a00 */
[----:B------:R-:W-:Y:S09]  /*155f0*/  @!UPT UIADD3 URZ, URZ, URZ, URZ ;  /* 0x0000003f3f3ff290 */ /* 0x000ff2000fffe03f */
[----:B------:R0:W-:Y:S01]  /*15600*/  STL.64 [R1+0x3e0], R8 ;  /* 0x0003e00801007387 */ /* 0x0001e20000100a00 */
[----:B------:R-:W-:-:S03]  /*15610*/  MOV R2, R11 ;  /* 0x0000000b00027202 */ /* 0x000fc60000000f00 */
[----:B------:R-:W-:Y:S04]  /*15620*/  STL [R1+0x3e8], R10 ;  /* 0x0003e80a01007387 */ /* 0x000fe80000100800 */
[----:B0-----:R-:W2:Y:S04]  /*15630*/  LDL.LU R8, [R1+0x330] ;  /* 0x0003300001087983 */ /* 0x001ea80000300800 */
[----:B------:R-:W2:Y:S04]  /*15640*/  LDL.LU R9, [R1+0x334] ;  /* 0x0003340001097983 */ /* 0x000ea80000300800 */
[----:B------:R-:W-:Y:S01]  /*15650*/  STL [R1+0x2ea8], R2 ;  /* 0x002ea80201007387 */ /* 0x000fe20000100800 */
[C---:B----4-:R-:W-:Y:S03]  /*15660*/  HMMA.16816.F32.BF16 R24, R16.reuse, R24, R20 ;  /* 0x000000181018723c */ /* 0x050fe60000041814 */
[----:B------:R-:W4:Y:S11]  /*15670*/  LDL.LU.64 R20, [R1+0x31e8] ;  /* 0x0031e80001147983 */ /* 0x000f360000300a00 */
[----:B------:R-:W-:Y:S09]  /*15680*/  @!UPT UIADD3 URZ, URZ, URZ, URZ ;  /* 0x0000003f3f3ff290 */ /* 0x000ff2000fffe03f */
[----:B------:R-:W-:Y:S04]  /*15690*/  STL.64 [R1+0x3d0], R24 ;  /* 0x0003d01801007387 */ /* 0x000fe80000100a00 */
[----:B------:R0:W-:Y:S04]  /*156a0*/  STL.64 [R1+0x3d8], R26 ;  /* 0x0003d81a01007387 */ /* 0x0001e80000100a00 */
[----:B0-----:R-:W4:Y:S04]  /*156b0*/  LDL.LU.64 R26, [R1+0x31e0] ;  /* 0x0031e000011a7983 */ /* 0x001f280000300a00 */
[----:B------:R-:W4:Y:S04]  /*156c0*/  LDL.LU.64 R24, [R1+0x31d8] ;  /* 0x0031d80001187983 */ /* 0x000f280000300a00 */
[----:B------:R-:W5:Y:S01]  /*156d0*/  LDL.LU.64 R22, [R1+0x31d0] ;  /* 0x0031d00001167983 */ /* 0x000f620000300a00 */
[----:B----4-:R-:W-:Y:S03]  /*156e0*/  HMMA.16816.F32.BF16 R24, R16, R20, R24 ;  /* 0x000000141018723c */ /* 0x010fe60000041818 */
[----:B------:R-:W5:Y:S11]  /*156f0*/  LDL.LU.64 R20, [R1+0x31c8] ;  /* 0x0031c80001147983 */ /* 0x000f760000300a00 */
[----:B------:R-:W-:Y:S09]  /*15700*/  @!UPT UIADD3 URZ, URZ, URZ, URZ ;  /* 0x0000003f3f3ff290 */ /* 0x000ff2000fffe03f */
[----:B------:R0:W-:Y:S01]  /*15710*/  STL.64 [R1+0x3b0], R24 ;  /* 0x0003b01801007387 */ /* 0x0001e20000100a00 */
[----:B------:R-:W-:-:S03]  /*15720*/  IMAD.MOV.U32 R2, RZ, RZ, R27 ;  /* 0x000000ffff027224 */ /* 0x000fc600078e001b */
[----:B------:R-:W-:Y:S04]  /*15730*/  STL [R1+0x3b8], R26 ;  /* 0x0003b81a01007387 */ /* 0x000fe80000100800 */
[----:B0-----:R-:W4:Y:S04]  /*15740*/  LDL.LU R24, [R1+0x320] ;  /* 0x0003200001187983 */ /* 0x001f280000300800 */
[----:B------:R-:W4:Y:S04]  /*15750*/  LDL.LU R25, [R1+0x324] ;  /* 0x0003240001197983 */ /* 0x000f280000300800 */
[----:B------:R-:W-:Y:S04]  /*15760*/  STL [R1+0x2eac], R2 ;  /* 0x002eac0201007387 */ /* 0x000fe80000100800 */
[----:B------:R-:W2:Y:S01]  /*15770*/  LDL.LU.64 R14, [R1+0x31c0] ;  /* 0x0031c000010e7983 */ /* 0x000ea20000300a00 */
[C---:B-----5:R-:W-:Y:S03]  /*15780*/  HMMA.16816.F32.BF16 R20, R16.reuse, R12, R20 ;  /* 0x0000000c1014723c */ /* 0x060fe60000041814 */
[----:B------:R-:W2:Y:S11]  /*15790*/  LDL.LU.64 R12, [R1+0x31b8] ;  /* 0x0031b800010c7983 */ /* 0x000eb60000300a00 */
[----:B------:R-:W-:Y:S09]  /*157a0*/  @!UPT UIADD3 URZ, URZ, URZ, URZ ;  /* 0x0000003f3f3ff290 */ /* 0x000ff2000fffe03f */
[----:B------:R0:W-:Y:S04]  /*157b0*/  STL.64 [R1+0x300], R20 ;  /* 0x0003001401007387 */ /* 0x0001e80000100a00 */
[----:B------:R1:W-:Y:S04]  /*157c0*/  STL.64 [R1+0x308], R22 ;  /* 0x0003081601007387 */ /* 0x0003e80000100a00 */
[----:B0-----:R-:W5:Y:S04]  /*157d0*/  LDL.LU R20, [R1+0x2f0] ;  /* 0x0002f00001147983 */ /* 0x001f680000300800 */
[----:B------:R-:W5:Y:S04]  /*157e0*/  LDL.LU R21, [R1+0x2f4] ;  /* 0x0002f40001157983 */ /* 0x000f680000300800 */
[----:B-1----:R-:W5:Y:S04]  /*157f0*/  LDL.LU R22, [R1+0x2f8] ;  /* 0x0002f80001167983 */ /* 0x002f680000300800 */
[----:B------:R-:W5:Y:S04]  /*15800*/  LDL.LU R23, [R1+0x2fc] ;  /* 0x0002fc0001177983 */ /* 0x000f680000300800 */
[----:B------:R-:W3:Y:S01]  /*15810*/  LDL.LU.64 R6, [R1+0x31b0] ;  /* 0x0031b00001067983 */ /* 0x000ee20000300a00 */
[----:B--2---:R-:W-:Y:S03]  /*15820*/  HMMA.16816.F32.BF16 R12, R16, R4, R12 ;  /* 0x00000004100c723c */ /* 0x004fe6000004180c */
[----:B------:R-:W3:Y:S11]  /*15830*/  LDL.LU.64 R4, [R1+0x31a8] ;  /* 0x0031a80001047983 */ /* 0x000ef60000300a00 */
[----:B------:R-:W-:Y:S09]  /*15840*/  @!UPT UIADD3 URZ, URZ, URZ, URZ ;  /* 0x0000003f3f3ff290 */ /* 0x000ff2000fffe03f */
[----:B------:R0:W-:Y:S04]  /*15850*/  STL.64 [R1+0x270], R12 ;  /* 0x0002700c01007387 */ /* 0x0001e80000100a00 */
[----:B------:R-:W-:Y:S04]  /*15860*/  STL [R1+0x278], R14 ;  /* 0x0002780e01007387 */ /* 0x000fe80000100800 */
[----:B------:R-:W3:Y:S04]  /*15870*/  LDL.LU R16, [R1+0x3c0] ;  /* 0x0003c00001107983 */ /* 0x000ee80000300800 */
[----:B------:R-:W3:Y:S04]  /*15880*/  LDL.LU R17, [R1+0x3c4] ;  /* 0x0003c40001117983 */ /* 0x000ee80000300800 */
[----:B------:R-:W3:Y:S04]  /*15890*/  LDL.LU R18, [R1+0x3c8] ;  /* 0x0003c80001127983 */ /* 0x000ee80000300800 */
[----:B------:R-:W3:Y:S04]  /*158a0*/  LDL.LU R19, [R1+0x3cc] ;  /* 0x0003cc0001137983 */ /* 0x000ee80000300800 */
[----:B0-----:R-:W3:Y:S04]  /*158b0*/  LDL.LU R12, [R1+0x310] ;  /* 0x00031000010c7983 */ /* 0x001ee80000300800 */
[----:B------:R-:W3:Y:S01]  /*158c0*/  LDL.LU R13, [R1+0x314] ;  /* 0x00031400010d7983 */ /* 0x000ee20000300800 */
[----:B------:R-:W-:-:S05]  /*158d0*/  MOV R2, R15 ;  /* 0x0000000f00027202 */ /* 0x000fca0000000f00 */
[----:B------:R0:W-:Y:S01]  /*158e0*/  STL [R1+0x2f78], R2 ;  /* 0x002f780201007387 */ /* 0x0001e20000100800 */
[C---:B---3--:R-:W-:Y:S11]  /*158f0*/  HMMA.16816.F32.BF16 R16, R4.reuse, R12, R16 ;  /* 0x0000000c0410723c */ /* 0x048ff60000041810 */
[----:B------:R-:W-:Y:S11]  /*15900*/  @!UPT UIADD3 URZ, URZ, URZ, URZ ;  /* 0x0000003f3f3ff290 */ /* 0x000ff6000fffe03f */
[----:B------:R-:W-:Y:S02]  /*15910*/  @!UPT UIADD3 URZ, URZ, URZ, URZ ;  /* 0x0000003f3f3ff290 */ /* 0x000fe4000fffe03f */
[----:B0-----:R-:W-:Y:S01]  /*15920*/  MOV R2, R19 ;  /* 0x0000001300027202 */ /* 0x001fe20000000f00 */
[----:B------:R-:W-:Y:S01]  /*15930*/  IMAD.MOV.U32 R3, RZ, RZ, R18 ;  /* 0x000000ffff037224 */ /* 0x000fe200078e0012 */
[----:B------:R-:W-:Y:S01]  /*15940*/  MOV R12, R17 ;  /* 0x00000011000c7202 */ /* 0x000fe20000000f00 */
[----:B------:R-:W-:Y:S02]  /*15950*/  IMAD.MOV.U32 R13, RZ, RZ, R16 ;  /* 0x000000ffff0d7224 */ /* 0x000fe400078e0010 */
[----:B------:R-:W2:Y:S04]  /*15960*/  LDL.LU R16, [R1+0x340] ;  /* 0x0003400001107983 */ /* 0x000ea80000300800 */
[----:B------:R-:W2:Y:S04]  /*15970*/  LDL.LU R17, [R1+0x344] ;  /* 0x0003440001117983 */ /* 0x000ea80000300800 */
[----:B------:R-:W-:Y:S04]  /*15980*/  STL [R1+0x3110], R2 ;  /* 0x0031100201007387 */ /* 0x000fe80000100800 */
[----:B------:R-:W-:Y:S04]  /*15990*/  STL [R1+0x310c], R3 ;  /* 0x00310c0301007387 */ /* 0x000fe80000100800 */
[----:B------:R-:W-:Y:S04]  /*159a0*/  STL [R1+0x3108], R13 ;  /* 0x0031080d01007387 */ /* 0x000fe80000100800 */
[----:B------:R0:W-:Y:S04]  /*159b0*/  STL [R1+0x3104], R12 ;  /* 0x0031040c01007387 */ /* 0x0001e80000100800 */
[----:B0-----:R-:W4:Y:S04]  /*159c0*/  LDL.LU R12, [R1+0x370] ;  /* 0x00037000010c7983 */ /* 0x001f280000300800 */
[----:B------:R-:W4:Y:S04]  /*159d0*/  LDL.LU R13, [R1+0x374] ;  /* 0x00037400010d7983 */ /* 0x000f280000300800 */
[----:B------:R-:W4:Y:S04]  /*159e0*/  LDL.LU R14, [R1+0x378] ;  /* 0x00037800010e7983 */ /* 0x000f280000300800 */
[----:B------:R-:W4:Y:S01]  /*159f0*/  LDL.LU R15, [R1+0x37c] ;  /* 0x00037c00010f7983 */ /* 0x000f220000300800 */
[C---:B-----5:R-:W-:Y:S11]  /*15a00*/  HMMA.16816.F32.BF16 R8, R4.reuse, R8, R20 ;  /* 0x000000080408723c */ /* 0x060ff60000041814 */
[----:B------:R-:W-:Y:S11]  /*15a10*/  @!UPT UIADD3 URZ, URZ, URZ, URZ ;  /* 0x0000003f3f3ff290 */ /* 0x000ff6000fffe03f */
[----:B------:R-:W-:Y:S02]  /*15a20*/  @!UPT UIADD3 URZ, URZ, URZ, URZ ;  /* 0x0000003f3f3ff290 */ /* 0x000fe4000fffe03f */
[----:B------:R-:W-:Y:S01]  /*15a30*/  IMAD.MOV.U32 R2, RZ, RZ, R8 ;  /* 0x000000ffff027224 */ /* 0x000fe200078e0008 */
[----:B------:R-:W-:Y:S01]  /*15a40*/  MOV R3, R9 ;  /* 0x0000000900037202 */ /* 0x000fe20000000f00 */
[C---:B----4-:R-:W-:Y:S07]  /*15a50*/  HMMA.16816.F32.BF16 R24, R4.reuse, R24, R12 ;  /* 0x000000180418723c */ /* 0x050fee000004180c */
[----:B------:R-:W-:Y:S01]  /*15a60*/  MOV R12, R11 ;  /* 0x0000000b000c7202 */ /* 0x000fe20000000f00 */
[----:B------:R-:W-:Y:S11]  /*15a70*/  IMAD.MOV.U32 R13, RZ, RZ, R10 ;  /* 0x000000ffff0d7224 */ /* 0x000ff600078e000a */
[----:B------:R-:W-:Y:S05]  /*15a80*/  @!UPT UIADD3 URZ, URZ, URZ, URZ ;  /* 0x0000003f3f3ff290 */ /* 0x000fea000fffe03f */
[----:B------:R-:W-:Y:S01]  /*15a90*/  MOV R14, R27 ;  /* 0x0000001b000e7202 */ /* 0x000fe20000000f00 */
[----:B------:R-:W-:Y:S01]  /*15aa0*/  IMAD.MOV.U32 R15, RZ, RZ, R26 ;  /* 0x000000ffff0f7224 */ /* 0x000fe200078e001a */
[----:B------:R-:W-:Y:S01]  /*15ab0*/  MOV R28, R25 ;  /* 0x00000019001c7202 */ /* 0x000fe20000000f00 */
[----:B------:R-:W-:Y:S02]  /*15ac0*/  IMAD.MOV.U32 R0, RZ, RZ, R24 ;  /* 0x000000ffff007224 */ /* 0x000fe400078e0018 */
[----:B------:R-:W3:Y:S04]  /*15ad0*/  LDL.LU R24, [R1+0x350] ;  /* 0x0003500001187983 */ /* 0x000ee80000300800 */
[----:B------:R-:W3:Y:S04]  /*15ae0*/  LDL.LU R25, [R1+0x354] ;  /* 0x0003540001197983 */ /* 0x000ee80000300800 */
[----:B------:R-:W-:Y:S04]  /*15af0*/  STL [R1+0x3120], R14 ;  /* 0x0031200e01007387 */ /* 0x000fe80000100800 */
[----:B------:R-:W-:Y:S04]  /*15b00*/  STL [R1+0x311c], R15 ;  /* 0x00311c0f01007387 */ /* 0x000fe80000100800 */
[----:B------:R-:W-:Y:S04]  /*15b10*/  STL [R1+0x3118], R28 ;  /* 0x0031181c01007387 */ /* 0x000fe80000100800 */
[----:B------:R-:W-:Y:S04]  /*15b20*/  STL [R1+0x3114], R0 ;  /* 0x0031140001007387 */ /* 0x000fe80000100800 */
[----:B------:R-:W4:Y:S04]  /*15b30*/  LDL.LU R8, [R1+0x380] ;  /* 0x0003800001087983 */ /* 0x000f280000300800 */
[----:B------:R-:W4:Y:S04]  /*15b40*/  LDL.LU R9, [R1+0x384] ;  /* 0x0003840001097983 */ /* 0x000f280000300800 */
[----:B------:R-:W4:Y:S04]  /*15b50*/  LDL.LU R20, [R1+0x1a0] ;  /* 0x0001a00001147983 */ /* 0x000f280000300800 */
[----:B------:R-:W4:Y:S04]  /*15b60*/  LDL.LU R21, [R1+0x1a4] ;  /* 0x0001a40001157983 */ /* 0x000f280000300800 */
[----:B------:R-:W4:Y:S04]  /*15b70*/  LDL.LU R22, [R1+0x1a8] ;  /* 0x0001a80001167983 */ /* 0x000f280000300800 */
[----:B------:R-:W4:Y:S04]  /*15b80*/  LDL.LU R23, [R1+0x1ac] ;  /* 0x0001ac0001177983 */ /* 0x000f280000300800 */
[----:B------:R0:W-:Y:S04]  /*15b90*/  STL [R1+0x3130], R12 ;  /* 0x0031300c01007387 */ /* 0x0001e80000100800 */
[----:B------:R1:W-:Y:S04]  /*15ba0*/  STL [R1+0x312c], R13 ;  /* 0x00312c0d01007387 */ /* 0x0003e80000100800 */
[----:B0-----:R-:W2:Y:S04]  /*15bb0*/  LDL.LU R12, [R1+0x2d0] ;  /* 0x0002d000010c7983 */ /* 0x001ea80000300800 */
[----:B-1----:R-:W2:Y:S04]  /*15bc0*/  LDL.LU R13, [R1+0x2d4] ;  /* 0x0002d400010d7983 */ /* 0x002ea80000300800 */
[----:B------:R-:W2:Y:S04]  /*15bd0*/  LDL.LU R14, [R1+0x2d8] ;  /* 0x0002d800010e7983 */ /* 0x000ea80000300800 */
[----:B------:R-:W2:Y:S04]  /*15be0*/  LDL.LU R15, [R1+0x2dc] ;  /* 0x0002dc00010f7983 */ /* 0x000ea80000300800 */
[----:B------:R-:W-:Y:S04]  /*15bf0*/  STL [R1+0x3128], R3 ;  /* 0x0031280301007387 */ /* 0x000fe80000100800 */
[----:B------:R-:W-:Y:S01]  /*15c00*/  STL [R1+0x3124], R2 ;  /* 0x0031240201007387 */ /* 0x000fe20000100800 */
[C---:B--2---:R-:W-:Y:S11]  /*15c10*/  HMMA.16816.F32.BF16 R16, R4.reuse, R16, R12 ;  /* 0x000000100410723c */ /* 0x044ff6000004180c */
[----:B------:R-:W-:Y:S11]  /*15c20*/  @!UPT UIADD3 URZ, URZ, URZ, URZ ;  /* 0x0000003f3f3ff290 */ /* 0x000ff6000fffe03f */
[----:B------:R-:W-:Y:S02]  /*15c30*/  @!UPT UIADD3 URZ, URZ, URZ, URZ ;  /* 0x0000003f3f3ff290 */ /* 0x000fe4000fffe03f */
[----:B------:R-:W-:Y:S01]  /*15c40*/  MOV R0, R19 ;  /* 0x0000001300007202 */ /* 0x000fe20000000f00 */
        /* <DEDUP_REMOVED lines=9> */
[----:B------:R-:W3:Y:S04]  /*15ce0*/  LDL.LU R12, [R1+0x2c0] ;  /* 0x0002c000010c7983 */ /* 0x000ee80000300800 */
[----:B------:R-:W3:Y:S04]  /*15cf0*/  LDL.LU R13, [R1+0x2c4] ;  /* 0x0002c400010d7983 */ /* 0x000ee80000300800 */
[----:B0-----:R-:W3:Y:S04]  /*15d00*/  LDL.LU R14, [R1+0x2c8] ;  /* 0x0002c800010e7983 */ /* 0x001ee80000300800 */
[----:B------:R-:W3:Y:S02]  /*15d10*/  LDL.LU R15, [R1+0x2cc] ;  /* 0x0002cc00010f7983 */ /* 0x000ee40000300800 */
[C---:B---3--:R-:W-:Y:S11]  /*15d20*/  HMMA.16816.F32.BF16 R24, R4.reuse, R24, R12 ;  /* 0x000000180418723c */ /* 0x048ff6000004180c */
[----:B------:R-:W-:Y:S11]  /*15d30*/  @!UPT UIADD3 URZ, URZ, URZ, URZ ;  /* 0x0000003f3f3ff290 */ /* 0x000ff6000fffe03f */
[----:B------:R-:W-:Y:S02]  /*15d40*/  @!UPT UIADD3 URZ, URZ, URZ, URZ ;  /* 0x0000003f3f3ff290 */ /* 0x000fe4000fffe03f */
[----:B------:R-:W-:Y:S01]  /*15d50*/  IMAD.MOV.U32 R12, RZ, RZ, R24 ;  /* 0x000000ffff0c7224 */ /* 0x000fe200078e0018 */
[----:B------:R-:W-:Y:S01]  /*15d60*/  MOV R13, R25 ;  /* 0x00000019000d7202 */ /* 0x000fe20000000f00 */
[----:B------:R-:W3:Y:S04]  /*15d70*/  LDL.LU R24, [R1+0x390] ;  /* 0x0003900001187983 */ /* 0x000ee80000300800 */
[----:B------:R-:W3:Y:S01]  /*15d80*/  LDL.LU R25, [R1+0x394] ;  /* 0x0003940001197983 */ /* 0x000ee20000300800 */
[----:B------:R-:W-:Y:S01]  /*15d90*/  IMAD.MOV.U32 R3, RZ, RZ, R26 ;  /* 0x000000ffff037224 */ /* 0x000fe200078e001a */
[----:B------:R-:W-:Y:S01]  /*15da0*/  MOV R2, R27 ;  /* 0x0000001b00027202 */ /* 0x000fe20000000f00 */
[C---:B----4-:R-:W-:Y:S01]  /*15db0*/  HMMA.16816.F32.BF16 R8, R4.reuse, R8, R20 ;  /* 0x000000080408723c */ /* 0x050fe20000041814 */
[----:B---3--:R0:W-:Y:S04]  /*15dc0*/  STL.64 [R1+0x31a0], R24 ;  /* 0x0031a01801007387 */ /* 0x0081e80000100a00 */
[----:B0-----:R-:W2:Y:S04]  /*15dd0*/  LDL.LU R24, [R1+0x170] ;  /* 0x0001700001187983 */ /* 0x001ea80000300800 */
[----:B------:R-:W2:Y:S04]  /*15de0*/  LDL.LU R25, [R1+0x174] ;  /* 0x0001740001197983 */ /* 0x000ea80000300800 */
[----:B------:R-:W2:Y:S04]  /*15df0*/  LDL.LU R26, [R1+0x178] ;  /* 0x00017800011a7983 */ /* 0x000ea80000300800 */
[----:B------:R-:W2:Y:S04]  /*15e00*/  LDL.LU R27, [R1+0x17c] ;  /* 0x00017c00011b7983 */ /* 0x000ea80000300800 */
[----:B------:R-:W-:Y:S04]  /*15e10*/  STL [R1+0x3150], R2 ;  /* 0x0031500201007387 */ /* 0x000fe80000100800 */
[----:B------:R-:W-:Y:S04]  /*15e20*/  STL [R1+0x314c], R3 ;  /* 0x00314c0301007387 */ /* 0x000fe80000100800 */
[----:B------:R0:W-:Y:S04]  /*15e30*/  STL [R1+0x3148], R13 ;  /* 0x0031480d01007387 */ /* 0x0001e80000100800 */
[----:B------:R1:W-:Y:S04]  /*15e40*/  STL [R1+0x3144], R12 ;  /* 0x0031440c01007387 */ /* 0x0003e80000100800 */
[----:B------:R-:W3:Y:S04]  /*15e50*/  LDL.LU R20, [R1+0x3a0] ;  /* 0x0003a00001147983 */ /* 0x000ee80000300800 */
[----:B------:R-:W3:Y:S01]  /*15e60*/  LDL.LU R21, [R1+0x3a4] ;  /* 0x0003a40001157983 */ /* 0x000ee20000300800 */
[----:B------:R-:W-:Y:S01]  /*15e70*/  IMAD.MOV.U32 R0, RZ, RZ, R8 ;  /* 0x000000ffff007224 */ /* 0x000fe200078e0008 */
[----:B------:R-:W-:Y:S01]  /*15e80*/  MOV R28, R9 ;  /* 0x00000009001c7202 */ /* 0x000fe20000000f00 */
[----:B------:R-:W-:Y:S01]  /*15e90*/  IMAD.MOV.U32 R15, RZ, RZ, R10 ;  /* 0x000000ffff0f7224 */ /* 0x000fe200078e000a */
[----:B------:R-:W-:Y:S01]  /*15ea0*/  MOV R14, R11 ;  /* 0x0000000b000e7202 */ /* 0x000fe20000000f00 */
[C---:B--2---:R-:W-:Y:S01]  /*15eb0*/  HMMA.16816.F32.BF16 R16, R4.reuse, R16, R24 ;  /* 0x000000100410723c */ /* 0x044fe20000041818 */
[----:B---3--:R2:W-:Y:S11]  /*15ec0*/  STL.64 [R1+0x3198], R20 ;  /* 0x0031981401007387 */ /* 0x0085f60000100a00 */
[----:B------:R-:W-:Y:S11]  /*15ed0*/  @!UPT UIADD3 URZ, URZ, URZ, URZ ;  /* 0x0000003f3f3ff290 */ /* 0x000ff6000fffe03f */
[----:B------:R-:W-:Y:S01]  /*15ee0*/  @!UPT UIADD3 URZ, URZ, URZ, URZ ;  /* 0x0000003f3f3ff290 */ /* 0x000fe2000fffe03f */
[----:B0-----:R-:W-:Y:S01]  /*15ef0*/  IMAD.MOV.U32 R13, RZ, RZ, R18 ;  /* 0x000000ffff0d7224 */ /* 0x001fe200078e0012 */
[----:B-1----:R-:W-:Y:S01]  /*15f00*/  MOV R12, R19 ;  /* 0x00000013000c7202 */ /* 0x002fe20000000f00 */
[----:B--2---:R-:W2:Y:S04]  /*15f10*/  LDL.LU R20, [R1+0x100] ;  /* 0x0001000001147983 */ /* 0x004ea80000300800 */
[----:B------:R-:W2:Y:S04]  /*15f20*/  LDL.LU R21, [R1+0x104] ;  /* 0x0001040001157983 */ /* 0x000ea80000300800 */
[----:B------:R-:W2:Y:S04]  /*15f30*/  LDL.LU R22, [R1+0x108] ;  /* 0x0001080001167983 */ /* 0x000ea80000300800 */
[----:B------:R-:W2:Y:S04]  /*15f40*/  LDL.LU R23, [R1+0x10c] ;  /* 0x00010c0001177983 */ /* 0x000ea80000300800 */
[----:B------:R-:W3:Y:S04]  /*15f50*/  LDL.LU R8, [R1+0xf0] ;  /* 0x0000f00001087983 */ /* 0x000ee80000300800 */
[----:B------:R-:W3:Y:S04]  /*15f60*/  LDL.LU R9, [R1+0xf4] ;  /* 0x0000f40001097983 */ /* 0x000ee80000300800 */
[----:B------:R-:W3:Y:S04]  /*15f70*/  LDL.LU R10, [R1+0xf8] ;  /* 0x0000f800010a7983 */ /* 0x000ee80000300800 */
[----:B------:R-:W3:Y:S04]  /*15f80*/  LDL.LU R11, [R1+0xfc] ;  /* 0x0000fc00010b7983 */ /* 0x000ee80000300800 */
[----:B------:R-:W2:Y:S04]  /*15f90*/  LDL.LU.64 R24, [R1+0x31a0] ;  /* 0x0031a00001187983 */ /* 0x000ea80000300a00 */
[----:B------:R-:W4:Y:S04]  /*15fa0*/  LDL.LU R18, [R1+0x458] ;  /* 0x0004580001127983 */ /* 0x000f280000300800 */
[----:B------:R-:W4:Y:S04]  /*15fb0*/  LDL.LU R19, [R1+0x45c] ;  /* 0x00045c0001137983 */ /* 0x000f280000300800 */
[----:B------:R-:W-:Y:S04]  /*15fc0*/  STL.64 [R1+0x3160], R14 ;  /* 0x0031600e01007387 */ /* 0x000fe80000100a00 */
[----:B------:R0:W-:Y:S04]  /*15fd0*/  STL.64 [R1+0x3158], R12 ;  /* 0x0031580c01007387 */ /* 0x0001e80000100a00 */
[----:B0-----:R-:W5:Y:S04]  /*15fe0*/  LDL.LU R12, [R1+0x120] ;  /* 0x00012000010c7983 */ /* 0x001f680000300800 */
[----:B------:R-:W5:Y:S04]  /*15ff0*/  LDL.LU R13, [R1+0x124] ;  /* 0x00012400010d7983 */ /* 0x000f680000300800 */
[----:B------:R-:W2:Y:S04]  /*16000*/  LDL.LU R14, [R1+0x128] ;  /* 0x00012800010e7983 */ /* 0x000ea80000300800 */
[----:B------:R-:W2:Y:S04]  /*16010*/  LDL.LU R15, [R1+0x12c] ;  /* 0x00012c00010f7983 */ /* 0x000ea80000300800 */
[----:B--2---:R0:W-:Y:S04]  /*16020*/  STL.64 [R1+0x3170], R14 ;  /* 0x0031700e01007387 */ /* 0x0041e80000100a00 */
[----:B-----5:R1:W-:Y:S04]  /*16030*/  STL.64 [R1+0x3168], R12 ;  /* 0x0031680c01007387 */ /* 0x0203e80000100a00 */
[----:B0-----:R-:W2:Y:S04]  /*16040*/  LDL.LU R14, [R1+0x478] ;  /* 0x00047800010e7983 */ /* 0x001ea80000300800 */
[----:B------:R-:W2:Y:S01]  /*16050*/  LDL.LU R15, [R1+0x47c] ;  /* 0x00047c00010f7983 */ /* 0x000ea20000300800 */
[C---:B------:R-:W-:Y:S03]  /*16060*/  HMMA.16816.F32.BF16 R24, R4.reuse, R24, R20 ;  /* 0x000000180418723c */ /* 0x040fe60000041814 */
[----:B--2---:R0:W-:Y:S04]  /*16070*/  STL.64 [R1+0x3180], R14 ;  /* 0x0031800e01007387 */ /* 0x0041e80000100a00 */
[----:B-1----:R-:W4:Y:S04]  /*16080*/  LDL.LU R12, [R1+0x4f0] ;  /* 0x0004f000010c7983 */ /* 0x002f280000300800 */
[----:B------:R-:W4:Y:S04]  /*16090*/  LDL.LU R13, [R1+0x4f4] ;  /* 0x0004f400010d7983 */ /* 0x000f280000300800 */
[----:B0-----:R-:W4:Y:S04]  /*160a0*/  LDL.LU R14, [R1+0x4f8] ;  /* 0x0004f800010e7983 */ /* 0x001f280000300800 */
[----:B------:R-:W4:Y:S04]  /*160b0*/  LDL.LU R15, [R1+0x4fc] ;  /* 0x0004fc00010f7983 */ /* 0x000f280000300800 */
[----:B------:R-:W3:Y:S04]  /*160c0*/  LDL.LU.64 R20, [R1+0x3198] ;  /* 0x0031980001147983 */ /* 0x000ee80000300a00 */
[----:B------:R0:W-:Y:S04]  /*160d0*/  STL.64 [R1+0x3048], R26 ;  /* 0x0030481a01007387 */ /* 0x0001e80000100a00 */
[----:B------:R1:W-:Y:S04]  /*160e0*/  STL.64 [R1+0x3040], R24 ;  /* 0x0030401801007387 */ /* 0x0003e80000100a00 */
[----:B0-----:R-:W2:Y:S04]  /*160f0*/  LDL.LU R26, [R1+0x488] ;  /* 0x00048800011a7983 */ /* 0x001ea80000300800 */
[----:B------:R-:W2:Y:S01]  /*16100*/  LDL.LU R27, [R1+0x48c] ;  /* 0x00048c00011b7983 */ /* 0x000ea20000300800 */
[----:B---3--:R-:W-:Y:S03]  /*16110*/  HMMA.16816.F32.BF16 R20, R4, R20, R8 ;  /* 0x000000140414723c */ /* 0x008fe60000041808 */
[----:B--2---:R0:W-:Y:S04]  /*16120*/  STL.64 [R1+0x3178], R26 ;  /* 0x0031781a01007387 */ /* 0x0041e80000100a00 */
[----:B-1----:R-:W2:Y:S04]  /*16130*/  LDL.LU R24, [R1+0x4e0] ;  /* 0x0004e00001187983 */ /* 0x002ea80000300800 */
[----:B------:R-:W2:Y:S04]  /*16140*/  LDL.LU R25, [R1+0x4e4] ;  /* 0x0004e40001197983 */ /* 0x000ea80000300800 */
[----:B0-----:R-:W2:Y:S04]  /*16150*/  LDL.LU R26, [R1+0x4e8] ;  /* 0x0004e800011a7983 */ /* 0x001ea80000300800 */
[----:B------:R-:W2:Y:S04]  /*16160*/  LDL.LU R27, [R1+0x4ec] ;  /* 0x0004ec00011b7983 */ /* 0x000ea80000300800 */
[----:B------:R-:W4:Y:S04]  /*16170*/  LDL.LU.64 R10, [R1+0x3190] ;  /* 0x00319000010a7983 */ /* 0x000f280000300a00 */
[----:B------:R-:W4:Y:S04]  /*16180*/  LDL.LU.64 R8, [R1+0x3188] ;  /* 0x0031880001087983 */ /* 0x000f280000300a00 */
[----:B------:R-:W-:Y:S04]  /*16190*/  STL.64 [R1+0x3038], R22 ;  /* 0x0030381601007387 */ /* 0x000fe80000100a00 */
[----:B------:R0:W-:Y:S01]  /*161a0*/  STL.64 [R1+0x3030], R20 ;  /* 0x0030301401007387 */ /* 0x0001e20000100a00 */
[----:B------:R-:W-:Y:S01]  /*161b0*/  IMAD.MOV.U32 R2, RZ, RZ, R16 ;  /* 0x000000ffff027224 */ /* 0x000fe200078e0010 */
[----:B------:R-:W-:-:S02]  /*161c0*/  MOV R3, R17 ;  /* 0x0000001100037202 */ /* 0x000fc40000000f00 */
[----:B0-----:R-:W3:Y:S04]  /*161d0*/  LDL.LU R20, [R1+0x110] ;  /* 0x0001100001147983 */ /* 0x001ee80000300800 */
[----:B------:R-:W3:Y:S04]  /*161e0*/  LDL.LU R21, [R1+0x114] ;  /* 0x0001140001157983 */ /* 0x000ee80000300800 */
[----:B------:R-:W3:Y:S04]  /*161f0*/  LDL.LU R22, [R1+0x118] ;  /* 0x0001180001167983 */ /* 0x000ee80000300800 */
[----:B------:R-:W3:Y:S04]  /*16200*/  LDL.LU R23, [R1+0x11c] ;  /* 0x00011c0001177983 */ /* 0x000ee80000300800 */
[----:B------:R-:W-:Y:S04]  /*16210*/  STL.64 [R1+0x2570], R4 ;  /* 0x0025700401007387 */ /* 0x000fe80000100a00 */
[----:B------:R0:W-:Y:S04]  /*16220*/  STL.64 [R1+0x2540], R6 ;  /* 0x0025400601007387 */ /* 0x0001e80000100a00 */
[----:B0-----:R-:W5:Y:S01]  /*16230*/  LDL R7, [R1+0x548] ;  /* 0x0005480001077983 */ /* 0x001f620000100800 */
[C---:B----4-:R-:W-:Y:S03]  /*16240*/  HMMA.16816.F32.BF16 R16, R8.reuse, R18, R12 ;  /* 0x000000120810723c */ /* 0x050fe6000004180c */
[----:B------:R-:W2:Y:S11]  /*16250*/  LDL.LU.64 R14, [R1+0x3180] ;  /* 0x00318000010e7983 */ /* 0x000eb60000300a00 */
[----:B------:R-:W-:Y:S09]  /*16260*/  @!UPT UIADD3 URZ, URZ, URZ, URZ ;  /* 0x0000003f3f3ff290 */ /* 0x000ff2000fffe03f */
[----:B------:R-:W-:Y:S04]  /*16270*/  STL [R1+0x3024], R16 ;  /* 0x0030241001007387 */ /* 0x000fe80000100800 */
[----:B------:R-:W-:Y:S04]  /*16280*/  STL [R1+0x3020], R17 ;  /* 0x0030201101007387 */ /* 0x000fe80000100800 */
[----:B------:R0:W-:Y:S04]  /*16290*/  STL [R1+0x301c], R18 ;  /* 0x00301c1201007387 */ /* 0x0001e80000100800 */
[----:B------:R-:W-:Y:S04]  /*162a0*/  STL [R1+0x3018], R19 ;  /* 0x0030181301007387 */ /* 0x000fe80000100800 */
[----:B0-----:R-:W4:Y:S01]  /*162b0*/  LDL.LU R18, [R1+0x468] ;  /* 0x0004680001127983 */ /* 0x001f220000300800 */
[C---:B--2---:R-:W-:Y:S03]  /*162c0*/  HMMA.16816.F32.BF16 R12, R8.reuse, R14, R24 ;  /* 0x0000000e080c723c */ /* 0x044fe60000041818 */
[----:B------:R-:W3:Y:S11]  /*162d0*/  LDL.LU.64 R26, [R1+0x3178] ;  /* 0x00317800011a7983 */ /* 0x000ef60000300a00 */
[----:B------:R-:W-:Y:S09]  /*162e0*/  @!UPT UIADD3 URZ, URZ, URZ, URZ ;  /* 0x0000003f3f3ff290 */ /* 0x000ff2000fffe03f */
[----:B------:R-:W-:Y:S04]  /*162f0*/  STL.64 [R1+0xa0], R12 ;  /* 0x0000a00c01007387 */ /* 0x000fe80000100a00 */
[----:B------:R0:W-:Y:S04]  /*16300*/  STL.64 [R1+0xa8], R14 ;  /* 0x0000a80e01007387 */ /* 0x0001e80000100a00 */
[----:B0-----:R-:W4:Y:S04]  /*16310*/  LDL.LU.64 R14, [R1+0x3170] ;  /* 0x00317000010e7983 */ /* 0x001f280000300a00 */
[----:B------:R-:W4:Y:S01]  /*16320*/  LDL.LU.64 R12, [R1+0x3168] ;  /* 0x00316800010c7983 */ /* 0x000f220000300a00 */
[----:B------:R-:W-:Y:S01]  /*16330*/  IMAD.MOV.U32 R19, RZ, RZ, R29 ;  /* 0x000000ffff137224 */ /* 0x000fe200078e001d */
[C---:B---3--:R-:W-:Y:S08]  /*16340*/  HMMA.16816.F32.BF16 R20, R8.reuse, R26, R20 ;  /* 0x0000001a0814723c */ /* 0x048ff00000041814 */
[----:B----4-:R-:W-:Y:S01]  /*16350*/  HMMA.16816.F32.BF16 R16, R8, R18, R12 ;  /* 0x000000120810723c */ /* 0x010fe2000004180c */
[----:B------:R-:W2:Y:S04]  /*16360*/  LDL.LU.64 R14, [R1+0x3160] ;  /* 0x00316000010e7983 */ /* 0x000ea80000300a00 */
[----:B------:R-:W3:Y:S11]  /*16370*/  LDL.LU.64 R12, [R1+0x3158] ;  /* 0x00315800010c7983 */ /* 0x000ef60000300a00 */
[----:B------:R-:W-:-:S07]  /*16380*/  IMAD.MOV.U32 R29, RZ, RZ, R23 ;  /* 0x000000ffff1d7224 */ /* 0x000fce00078e0017 */
[----:B------:R-:W-:Y:S04]  /*16390*/  STL.64 [R1+0xb0], R16 ;  /* 0x0000b01001007387 */ /* 0x000fe80000100a00 */
[----:B------:R0:W-:Y:S04]  /*163a0*/  STL.64 [R1+0xb8], R18 ;  /* 0x0000b81201007387 */ /* 0x0001e80000100a00 */
[----:B------:R-:W-:Y:S04]  /*163b0*/  STL [R1+0xd4], R21 ;  /* 0x0000d41501007387 */ /* 0x000fe80000100800 */
[----:B------:R1:W-:Y:S01]  /*163c0*/  STL [R1+0xd8], R22 ;  /* 0x0000d81601007387 */ /* 0x0003e20000100800 */
[----:B0-----:R-:W-:-:S05]  /*163d0*/  MOV R19, R20 ;  /* 0x0000001400137202 */ /* 0x001fca0000000f00 */
[----:B------:R-:W-:Y:S04]  /*163e0*/  STL [R1+0x30f0], R19 ;  /* 0x0030f01301007387 */ /* 0x000fe80000100800 */
[----:B-1----:R-:W4:Y:S04]  /*163f0*/  LDL.LU R22, [R1+0x398] ;  /* 0x0003980001167983 */ /* 0x002f280000300800 */
[----:B------:R-:W4:Y:S04]  /*16400*/  LDL.LU R23, [R1+0x39c] ;  /* 0x00039c0001177983 */ /* 0x000f280000300800 */
[----:B----4-:R-:W-:Y:S04]  /*16410*/  STL.64 [R1+0x3050], R22 ;  /* 0x0030501601007387 */ /* 0x010fe80000100a00 */
[----:B------:R-:W4:Y:S04]  /*16420*/  LDL.LU R26, [R1+0x368] ;  /* 0x00036800011a7983 */ /* 0x000f280000300800 */
[----:B------:R-:W4:Y:S04]  /*16430*/  LDL.LU R27, [R1+0x36c] ;  /* 0x00036c00011b7983 */ /* 0x000f280000300800 */
[----:B----4-:R0:W-:Y:S04]  /*16440*/  STL.64 [R1+0x3058], R26 ;  /* 0x0030581a01007387 */ /* 0x0101e80000100a00 */
        /* <DEDUP_REMOVED lines=8> */
[----:B------:R-:W-:Y:S01]  /*164d0*/  MOV R20, R2 ;  /* 0x0000000200147202 */ /* 0x000fe20000000f00 */
[----:B------:R-:W-:Y:S01]  /*164e0*/  IMAD.MOV.U32 R21, RZ, RZ, R3 ;  /* 0x000000ffff157224 */ /* 0x000fe200078e0003 */
[----:B---3--:R-:W-:Y:S01]  /*164f0*/  MOV R22, R13 ;  /* 0x0000000d00167202 */ /* 0x008fe20000000f00 */
[----:B------:R-:W-:Y:S01]  /*16500*/  IMAD.MOV.U32 R23, RZ, RZ, R12 ;  /* 0x000000ffff177224 */ /* 0x000fe200078e000c */
[----:B----4-:R0:W-:Y:S04]  /*16510*/  STL.64 [R1+0x30a0], R26 ;  /* 0x0030a01a01007387 */ /* 0x0101e80000100a00 */
[----:B------:R-:W3:Y:S04]  /*16520*/  LDL.LU R2, [R1+0x3150] ;  /* 0x0031500001027983 */ /* 0x000ee80000300800 */
[----:B------:R-:W4:Y:S04]  /*16530*/  LDL.LU R3, [R1+0x314c] ;  /* 0x00314c0001037983 */ /* 0x000f280000300800 */
[----:B------:R-:W2:Y:S04]  /*16540*/  LDL.LU R13, [R1+0x3148] ;  /* 0x00314800010d7983 */ /* 0x000ea80000300800 */
[----:B------:R-:W2:Y:S04]  /*16550*/  LDL.LU R12, [R1+0x3144] ;  /* 0x00314400010c7983 */ /* 0x000ea80000300800 */
[----:B0-----:R-:W2:Y:S04]  /*16560*/  LDL.LU R26, [R1+0x338] ;  /* 0x00033800011a7983 */ /* 0x001ea80000300800 */
[----:B------:R-:W2:Y:S04]  /*16570*/  LDL.LU R27, [R1+0x33c] ;  /* 0x00033c00011b7983 */ /* 0x000ea80000300800 */
[----:B--2---:R-:W-:Y:S04]  /*16580*/  STL.64 [R1+0x30b8], R26 ;  /* 0x0030b81a01007387 */ /* 0x004fe80000100a00 */
[----:B------:R0:W-:Y:S04]  /*16590*/  STL.64 [R1+0x3068], R22 ;  /* 0x0030681601007387 */ /* 0x0001e80000100a00 */
[----:B------:R1:W-:Y:S01]  /*165a0*/  STL.64 [R1+0x3060], R20 ;  /* 0x0030601401007387 */ /* 0x0003e20000100a00 */
[----:B0-----:R-:W-:Y:S01]  /*165b0*/  MOV R22, R15 ;  /* 0x0000000f00167202 */ /* 0x001fe20000000f00 */
[----:B------:R-:W-:Y:S01]  /*165c0*/  IMAD.MOV.U32 R23, RZ, RZ, R14 ;  /* 0x000000ffff177224 */ /* 0x000fe200078e000e */
[----:B-1----:R-:W-:Y:S01]  /*165d0*/  MOV R20, R0 ;  /* 0x0000000000147202 */ /* 0x002fe20000000f00 */
[----:B------:R-:W-:Y:S01]  /*165e0*/  IMAD.MOV.U32 R21, RZ, RZ, R28 ;  /* 0x000000ffff157224 */ /* 0x000fe200078e001c */
[----:B------:R-:W2:Y:S04]  /*165f0*/  LDL.LU R0, [R1+0x3140] ;  /* 0x0031400001007983 */ /* 0x000ea80000300800 */
[----:B------:R-:W2:Y:S04]  /*16600*/  LDL.LU R28, [R1+0x313c] ;  /* 0x00313c00011c7983 */ /* 0x000ea80000300800 */
[----:B------:R-:W2:Y:S04]  /*16610*/  LDL.LU R15, [R1+0x3138] ;  /* 0x00313800010f7983 */ /* 0x000ea80000300800 */
[----:B------:R-:W2:Y:S04]  /*16620*/  LDL.LU R14, [R1+0x3134] ;  /* 0x00313400010e7983 */ /* 0x000ea80000300800 */
[----:B------:R-:W2:Y:S04]  /*16630*/  LDL.LU R26, [R1+0x328] ;  /* 0x00032800011a7983 */ /* 0x000ea80000300800 */
[----:B------:R-:W2:Y:S04]  /*16640*/  LDL.LU R27, [R1+0x32c] ;  /* 0x00032c00011b7983 */ /* 0x000ea80000300800 */
[----:B--2---:R0:W-:Y:S04]  /*16650*/  STL.64 [R1+0x30d0], R26 ;  /* 0x0030d01a01007387 */ /* 0x0041e80000100a00 */
[----:B0-----:R-:W2:Y:S04]  /*16660*/  LDL.LU R26, [R1+0x318] ;  /* 0x00031800011a7983 */ /* 0x001ea80000300800 */
[----:B------:R-:W2:Y:S04]  /*16670*/  LDL.LU R27, [R1+0x31c] ;  /* 0x00031c00011b7983 */ /* 0x000ea80000300800 */
[----:B--2---:R0:W-:Y:S04]  /*16680*/  STL.64 [R1+0x30e8], R26 ;  /* 0x0030e81a01007387 */ /* 0x0041e80000100a00 */
[----:B0-----:R-:W2:Y:S04]  /*16690*/  LDL.LU R26, [R1+0x498] ;  /* 0x00049800011a7983 */ /* 0x001ea80000300800 */
[----:B------:R-:W2:Y:S04]  /*166a0*/  LDL.LU R27, [R1+0x49c] ;  /* 0x00049c00011b7983 */ /* 0x000ea80000300800 */
[----:B--2---:R0:W-:Y:S04]  /*166b0*/  STL.64 [R1+0x30f8], R26 ;  /* 0x0030f81a01007387 */ /* 0x0041e80000100a00 */
[----:B------:R-:W2:Y:S04]  /*166c0*/  LDL.LU R16, [R1+0x160] ;  /* 0x0001600001107983 */ /* 0x000ea80000300800 */
[----:B------:R-:W2:Y:S04]  /*166d0*/  LDL.LU R17, [R1+0x164] ;  /* 0x0001640001117983 */ /* 0x000ea80000300800 */
[----:B------:R-:W2:Y:S04]  /*166e0*/  LDL.LU R18, [R1+0x168] ;  /* 0x0001680001127983 */ /* 0x000ea80000300800 */
[----:B------:R-:W2:Y:S04]  /*166f0*/  LDL.LU R19, [R1+0x16c] ;  /* 0x00016c0001137983 */ /* 0x000ea80000300800 */
[----:B------:R-:W2:Y:S04]  /*16700*/  LDL.LU R24, [R1+0x180] ;  /* 0x0001800001187983 */ /* 0x000ea80000300800 */
[----:B------:R-:W2:Y:S04]  /*16710*/  LDL.LU R25, [R1+0x184] ;  /* 0x0001840001197983 */ /* 0x000ea80000300800 */
[----:B0-----:R-:W2:Y:S04]  /*16720*/  LDL.LU R26, [R1+0x188] ;  /* 0x00018800011a7983 */ /* 0x001ea80000300800 */
[----:B------:R-:W2:Y:S04]  /*16730*/  LDL.LU R27, [R1+0x18c] ;  /* 0x00018c00011b7983 */ /* 0x000ea80000300800 */
[----:B------:R4:W-:Y:S04]  /*16740*/  STL.64 [R1+0x3080], R22 ;  /* 0x0030801601007387 */ /* 0x0009e80000100a00 */
[----:B------:R0:W-:Y:S01]  /*16750*/  STL.64 [R1+0x3078], R20 ;  /* 0x0030781401007387 */ /* 0x0001e20000100a00 */
[----:B----4-:R-:W-:Y:S01]  /*16760*/  MOV R22, R3 ;  /* 0x0000000300167202 */ /* 0x010fe20000000f00 */
[----:B---3--:R-:W-:Y:S01]  /*16770*/  IMAD.MOV.U32 R23, RZ, RZ, R2 ;  /* 0x000000ffff177224 */ /* 0x008fe200078e0002 */
[----:B0-----:R-:W-:Y:S01]  /*16780*/  MOV R20, R12 ;  /* 0x0000000c00147202 */ /* 0x001fe20000000f00 */
[----:B------:R-:W-:Y:S01]  /*16790*/  IMAD.MOV.U32 R21, RZ, RZ, R13 ;  /* 0x000000ffff157224 */ /* 0x000fe200078e000d */
[----:B------:R-:W3:Y:S04]  /*167a0*/  LDL.LU R12, [R1+0x3130] ;  /* 0x00313000010c7983 */ /* 0x000ee80000300800 */
[----:B------:R-:W4:Y:S04]  /*167b0*/  LDL.LU R13, [R1+0x312c] ;  /* 0x00312c00010d7983 */ /* 0x000f280000300800 */
[----:B------:R-:W2:Y:S04]  /*167c0*/  LDL.LU R3, [R1+0x3128] ;  /* 0x0031280001037983 */ /* 0x000ea80000300800 */
[----:B------:R-:W5:Y:S04]  /*167d0*/  LDL.LU R2, [R1+0x3124] ;  /* 0x0031240001027983 */ /* 0x000f680000300800 */
[----:B------:R0:W-:Y:S04]  /*167e0*/  STL.64 [R1+0x3098], R22 ;  /* 0x0030981601007387 */ /* 0x0001e80000100a00 */
[----:B------:R1:W-:Y:S01]  /*167f0*/  STL.64 [R1+0x3090], R20 ;  /* 0x0030901401007387 */ /* 0x0003e20000100a00 */
[----:B0-----:R-:W-:Y:S01]  /*16800*/  MOV R22, R28 ;  /* 0x0000001c00167202 */ /* 0x001fe20000000f00 */
[----:B------:R-:W-:Y:S01]  /*16810*/  IMAD.MOV.U32 R23, RZ, RZ, R0 ;  /* 0x000000ffff177224 */ /* 0x000fe200078e0000 */
[----:B-1----:R-:W-:Y:S01]  /*16820*/  MOV R20, R14 ;  /* 0x0000000e00147202 */ /* 0x002fe20000000f00 */
[----:B------:R-:W-:Y:S01]  /*16830*/  IMAD.MOV.U32 R21, RZ, RZ, R15 ;  /* 0x000000ffff157224 */ /* 0x000fe200078e000f */
[----:B------:R-:W5:Y:S04]  /*16840*/  LDL.LU R14, [R1+0x3120] ;  /* 0x00312000010e7983 */ /* 0x000f680000300800 */
[----:B------:R-:W5:Y:S04]  /*16850*/  LDL.LU R15, [R1+0x311c] ;  /* 0x00311c00010f7983 */ /* 0x000f680000300800 */
[----:B------:R-:W5:Y:S04]  /*16860*/  LDL.LU R28, [R1+0x3118] ;  /* 0x00311800011c7983 */ /* 0x000f680000300800 */
[----:B------:R-:W5:Y:S04]  /*16870*/  LDL.LU R0, [R1+0x3114] ;  /* 0x0031140001007983 */ /* 0x000f680000300800 */
[----:B------:R3:W-:Y:S04]  /*16880*/  STL.64 [R1+0x30b0], R22 ;  /* 0x0030b01601007387 */ /* 0x0007e80000100a00 */
[----:B------:R2:W-:Y:S01]  /*16890*/  STL.64 [R1+0x30a8], R20 ;  /* 0x0030a81401007387 */ /* 0x0005e20000100a00 */
[----:B---3--:R-:W-:Y:S01]  /*168a0*/  IMAD.MOV.U32 R23, RZ, RZ, R12 ;  /* 0x000000ffff177224 */ /* 0x008fe200078e000c */
[----:B----4-:R-:W-:Y:S01]  /*168b0*/  MOV R22, R13 ;  /* 0x0000000d00167202 */ /* 0x010fe20000000f00 */
[----:B--2---:R-:W-:Y:S01]  /*168c0*/  IMAD.MOV.U32 R21, RZ, RZ, R3 ;  /* 0x000000ffff157224 */ /* 0x004fe200078e0003 */
[----:B-----5:R-:W-:-:S02]  /*168d0*/  MOV R20, R2 ;  /* 0x0000000200147202 */ /* 0x020fc40000000f00 */
[----:B------:R-:W2:Y:S04]  /*168e0*/  LDL.LU R2, [R1+0x3110] ;  /* 0x0031100001027983 */ /* 0x000ea80000300800 */
[----:B------:R-:W3:Y:S04]  /*168f0*/  LDL.LU R3, [R1+0x310c] ;  /* 0x00310c0001037983 */ /* 0x000ee80000300800 */
[----:B------:R-:W4:Y:S04]  /*16900*/  LDL.LU R13, [R1+0x3108] ;  /* 0x00310800010d7983 */ /* 0x000f280000300800 */
[----:B------:R-:W5:Y:S04]  /*16910*/  LDL.LU R12, [R1+0x3104] ;  /* 0x00310400010c7983 */ /* 0x000f680000300800 */
[----:B------:R0:W-:Y:S04]  /*16920*/  STL.64 [R1+0x30c8], R22 ;  /* 0x0030c81601007387 */ /* 0x0001e80000100a00 */
[----:B------:R1:W-:Y:S01]  /*16930*/  STL.64 [R1+0x30c0], R20 ;  /* 0x0030c01401007387 */ /* 0x0003e20000100a00 */
[----:B0-----:R-:W-:Y:S01]  /*16940*/  MOV R22, R15 ;  /* 0x0000000f00167202 */ /* 0x001fe20000000f00 */
[----:B------:R-:W-:Y:S01]  /*16950*/  IMAD.MOV.U32 R23, RZ, RZ, R14 ;  /* 0x000000ffff177224 */ /* 0x000fe200078e000e */
[----:B-1----:R-:W-:Y:S01]  /*16960*/  MOV R20, R0 ;  /* 0x0000000000147202 */ /* 0x002fe20000000f00 */
[----:B------:R-:W-:Y:S01]  /*16970*/  IMAD.MOV.U32 R21, RZ, RZ, R28 ;  /* 0x000000ffff157224 */ /* 0x000fe200078e001c */
[----:B------:R-:W2:Y:S04]  /*16980*/  LDL.LU R0, [R1+0x3100] ;  /* 0x0031000001007983 */ /* 0x000ea80000300800 */
[----:B------:R-:W-:Y:S04]  /*16990*/  STL.64 [R1+0x30e0], R22 ;  /* 0x0030e01601007387 */ /* 0x000fe80000100a00 */
[----:B------:R4:W-:Y:S04]  /*169a0*/  STL.64 [R1+0x30d8], R20 ;  /* 0x0030d81401007387 */ /* 0x0009e80000100a00 */
[----:B------:R-:W-:Y:S04]  /*169b0*/  STL [R1+0x3028], R29 ;  /* 0x0030281d01007387 */ /* 0x000fe80000100800 */
[----:B------:R-:W-:Y:S04]  /*169c0*/  STL [R1+0x2fb0], R7 ;  /* 0x002fb00701007387 */ /* 0x000fe80000100800 */
[----:B------:R-:W3:Y:S01]  /*169d0*/  LDL.LU R6, [R1+0x4a8] ;  /* 0x0004a80001067983 */ /* 0x000ee20000300800 */
[----:B----4-:R-:W-:Y:S01]  /*169e0*/  MOV R20, R13 ;  /* 0x0000000d00147202 */ /* 0x010fe20000000f00 */
[----:B-----5:R-:W-:-:S02]  /*169f0*/  IMAD.MOV.U32 R21, RZ, RZ, R12 ;  /* 0x000000ffff157224 */ /* 0x020fc400078e000c */
[----:B------:R2:W0:Y:S02]  /*16a00*/  LDSM.16.MT88.4 R12, [R7+0x4080] ;  /* 0x00408000070c783b */ /* 0x0004240000004200 */
[----:B--2---:R-:W-:-:S07]  /*16a10*/  MOV R7, R0 ;  /* 0x0000000000077202 */ /* 0x004fce0000000f00 */
[C---:B---3--:R-:W-:Y:S01]  /*16a20*/  HMMA.16816.F32.BF16 R4, R8.reuse, R6, R24 ;  /* 0x000000060804723c */ /* 0x048fe20000041818 */
[----:B------:R-:W2:Y:S11]  /*16a30*/  LDL.LU.64 R26, [R1+0x30f8] ;  /* 0x0030f800011a7983 */ /* 0x000eb60000300a00 */
[----:B------:R-:W-:Y:S11]  /*16a40*/  @!UPT UIADD3 URZ, URZ, URZ, URZ ;  /* 0x0000003f3f3ff290 */ /* 0x000ff6000fffe03f */
[----:B------:R-:W-:Y:S04]  /*16a50*/  STL.64 [R1+0xf0], R4 ;  /* 0x0000f00401007387 */ /* 0x000fe80000100a00 */
[----:B------:R-:W-:Y:S01]  /*16a60*/  STL [R1+0xf8], R6 ;  /* 0x0000f80601007387 */ /* 0x000fe20000100800 */
[----:B--2---:R-:W-:Y:S03]  /*16a70*/  HMMA.16816.F32.BF16 R24, R8, R26, R16 ;  /* 0x0000001a0818723c */ /* 0x004fe60000041810 */
[----:B------:R-:W2:Y:S11]  /*16a80*/  LDL.LU R19, [R1+0x30f0] ;  /* 0x0030f00001137983 */ /* 0x000eb60000300800 */
[----:B------:R-:W-:Y:S10]  /*16a90*/  @!UPT UIADD3 URZ, URZ, URZ, URZ ;  /* 0x0000003f3f3ff290 */ /* 0x000ff4000fffe03f */
[----:B------:R-:W-:Y:S01]  /*16aa0*/  MOV R17, R26 ;  /* 0x0000001a00117202 */ /* 0x000fe20000000f00 */
[----:B------:R-:W-:Y:S02]  /*16ab0*/  IMAD.MOV.U32 R18, RZ, RZ, R27 ;  /* 0x000000ffff127224 */ /* 0x000fe400078e001b */
[----:B------:R-:W3:Y:S01]  /*16ac0*/  LDL.LU.64 R26, [R1+0x30e8] ;  /* 0x0030e800011a7983 */ /* 0x000ee20000300a00 */
[----:B------:R-:W-:Y:S01]  /*16ad0*/  MOV R22, R3 ;  /* 0x0000000300167202 */ /* 0x000fe20000000f00 */
[----:B------:R-:W-:Y:S01]  /*16ae0*/  IMAD.MOV.U32 R23, RZ, RZ, R2 ;  /* 0x000000ffff177224 */ /* 0x000fe200078e0002 */
[----:B------:R-:W-:Y:S01]  /*16af0*/  MOV R29, R24 ;  /* 0x00000018001d7202 */ /* 0x000fe20000000f00 */
[----:B------:R-:W-:-:S05]  /*16b00*/  IMAD.MOV.U32 R16, RZ, RZ, R25 ;  /* 0x000000ffff107224 */ /* 0x000fca00078e0019 */
[----:B---3--:R-:W-:Y:S01]  /*16b10*/  HMMA.16816.F32.BF16 R24, R8, R26, R20 ;  /* 0x0000001a0818723c */ /* 0x008fe20000041814 */
[----:B------:R-:W3:Y:S04]  /*16b20*/  LDL.LU.64 R22, [R1+0x30e0] ;  /* 0x0030e00001167983 */ /* 0x000ee80000300a00 */
[----:B------:R-:W3:Y:S11]  /*16b30*/  LDL.LU.64 R20, [R1+0x30d8] ;  /* 0x0030d80001147983 */ /* 0x000ef60000300a00 */
[----:B------:R-:W-:Y:S07]  /*16b40*/  @!UPT UIADD3 URZ, URZ, URZ, URZ ;  /* 0x0000003f3f3ff290 */ /* 0x000fee000fffe03f */
[----:B------:R-:W-:Y:S01]  /*16b50*/  STL.64 [R1+0x140], R24 ;  /* 0x0001401801007387 */ /* 0x000fe20000100a00 */
[----:B------:R-:W-:-:S03]  /*16b60*/  MOV R0, R27 ;  /* 0x0000001b00007202 */ /* 0x000fc60000000f00 */
[----:B------:R1:W-:Y:S04]  /*16b70*/  STL [R1+0x148], R26 ;  /* 0x0001481a01007387 */ /* 0x0003e80000100800 */
[----:B-1----:R-:W3:Y:S02]  /*16b80*/  LDL.LU.64 R26, [R1+0x30d0] ;  /* 0x0030d000011a7983 */ /* 0x002ee40000300a00 */
[----:B---3--:R-:W-:Y:S02]  /*16b90*/  HMMA.16816.F32.BF16 R24, R8, R26, R20 ;  /* 0x0000001a0818723c */ /* 0x008fe40000041814 */
[----:B------:R-:W3:Y:S04]  /*16ba0*/  LDL.LU.64 R22, [R1+0x30c8] ;  /* 0x0030c80001167983 */ /* 0x000ee80000300a00 */
[----:B------:R-:W3:Y:S11]  /*16bb0*/  LDL.LU.64 R20, [R1+0x30c0] ;  /* 0x0030c00001147983 */ /* 0x000ef60000300a00 */
[----:B------:R-:W-:Y:S06]  /*16bc0*/  @!UPT UIADD3 URZ, URZ, URZ, URZ ;  /* 0x0000003f3f3ff290 */ /* 0x000fec000fffe03f */
[----:B------:R-:W-:Y:S01]  /*16bd0*/  STL.64 [R1+0x130], R24 ;  /* 0x0001301801007387 */ /* 0x000fe20000100a00 */
[----:B------:R-:W-:-:S03]  /*16be0*/  IMAD.MOV.U32 R6, RZ, RZ, R27 ;  /* 0x000000ffff067224 */ /* 0x000fc600078e001b */
[----:B------:R1:W-:Y:S04]  /*16bf0*/  STL [R1+0x138], R26 ;  /* 0x0001381a01007387 */ /* 0x0003e80000100800 */
[----:B-1----:R-:W3:Y:S02]  /*16c00*/  LDL.LU.64 R26, [R1+0x30b8] ;  /* 0x0030b800011a7983 */ /* 0x002ee40000300a00 */
[----:B---3--:R-:W-:Y:S02]  /*16c10*/  HMMA.16816.F32.BF16 R24, R8, R26, R20 ;  /* 0x0000001a0818723c */ /* 0x008fe40000041814 */
[----:B------:R-:W3:Y:S04]  /*16c20*/  LDL.LU.64 R22, [R1+0x30b0] ;  /* 0x0030b00001167983 */ /* 0x000ee80000300a00 */
[----:B------:R-:W3:Y:S11]  /*16c30*/  LDL.LU.64 R20, [R1+0x30a8] ;  /* 0x0030a80001147983 */ /* 0x000ef60000300a00 */
[----:B------:R-:W-:Y:S06]  /*16c40*/  @!UPT UIADD3 URZ, URZ, URZ, URZ ;  /* 0x0000003f3f3ff290 */ /* 0x000fec000fffe03f */
[----:B------:R-:W-:Y:S04]  /*16c50*/  STL [R1+0x174], R25 ;  /* 0x0001741901007387 */ /* 0x000fe80000100800 */
[----:B------:R1:W-:Y:S04]  /*16c60*/  STL.64 [R1+0x178], R26 ;  /* 0x0001781a01007387 */ /* 0x0003e80000100a00 */
[----:B-1----:R-:W3:Y:S01]  /*16c70*/  LDL.LU.64 R26, [R1+0x30a0] ;  /* 0x0030a000011a7983 */ /* 0x002ee20000300a00 */
[----:B------:R-:W-:Y:S01]  /*16c80*/  IMAD.MOV.U32 R4, RZ, RZ, R7 ;  /* 0x000000ffff047224 */ /* 0x000fe200078e0007 */
[----:B------:R-:W-:-:S02]  /*16c90*/  MOV R7, R24 ;  /* 0x0000001800077202 */ /* 0x000fc40000000f00 */
[----:B---3--:R-:W-:Y:S01]  /*16ca0*/  HMMA.16816.F32.BF16 R24, R8, R26, R20 ;  /* 0x0000001a0818723c */ /* 0x008fe20000041814 */
[----:B------:R-:W3:Y:S04]  /*16cb0*/  LDL.LU.64 R22, [R1+0x3098] ;  /* 0x0030980001167983 */ /* 0x000ee80000300a00 */
[----:B------:R-:W3:Y:S11]  /*16cc0*/  LDL.LU.64 R20, [R1+0x3090] ;  /* 0x0030900001147983 */ /* 0x000ef60000300a00 */
[----:B------:R-:W-:Y:S07]  /*16cd0*/  @!UPT UIADD3 URZ, URZ, URZ, URZ ;  /* 0x0000003f3f3ff290 */ /* 0x000fee000fffe03f */
[----:B------:R3:W-:Y:S01]  /*16ce0*/  STL [R1+0x160], R24 ;  /* 0x0001601801007387 */ /* 0x0007e20000100800 */
[----:B------:R-:W-:Y:S01]  /*16cf0*/  MOV R28, R26 ;  /* 0x0000001a001c7202 */ /* 0x000fe20000000f00 */
[----:B------:R-:W-:Y:S02]  /*16d00*/  IMAD.MOV.U32 R3, RZ, RZ, R27 ;  /* 0x000000ffff037224 */ /* 0x000fe400078e001b */
[----:B------:R-:W3:Y:S01]  /*16d10*/  LDL.LU.64 R26, [R1+0x3088] ;  /* 0x00308800011a7983 */ /* 0x000ee20000300a00 */
[----:B------:R-:W-:-:S03]  /*16d20*/  IMAD.MOV.U32 R2, RZ, RZ, R25 ;  /* 0x000000ffff027224 */ /* 0x000fc600078e0019 */
[----:B------:R-:W-:Y:S04]  /*16d30*/  STL [R1+0x2f84], R3 ;  /* 0x002f840301007387 */ /* 0x000fe80000100800 */
[----:B------:R-:W-:Y:S04]  /*16d40*/  STL [R1+0x2f80], R28 ;  /* 0x002f801c01007387 */ /* 0x000fe80000100800 */
[----:B------:R-:W-:Y:S01]  /*16d50*/  STL [R1+0x2f7c], R2 ;  /* 0x002f7c0201007387 */ /* 0x000fe20000100800 */
[C---:B---3--:R-:W-:Y:S03]  /*16d60*/  HMMA.16816.F32.BF16 R24, R8.reuse, R26, R20 ;  /* 0x0000001a0818723c */ /* 0x048fe60000041814 */
[----:B------:R-:W3:Y:S04]  /*16d70*/  LDL.LU.64 R22, [R1+0x3080] ;  /* 0x0030800001167983 */ /* 0x000ee80000300a00 */
[----:B------:R-:W3:Y:S11]  /*16d80*/  LDL.LU.64 R20, [R1+0x3078] ;  /* 0x0030780001147983 */ /* 0x000ef60000300a00 */
[----:B------:R-:W-:Y:S05]  /*16d90*/  @!UPT UIADD3 URZ, URZ, URZ, URZ ;  /* 0x0000003f3f3ff290 */ /* 0x000fea000fffe03f */
[----:B------:R-:W-:Y:S04]  /*16da0*/  STL.64 [R1+0x150], R24 ;  /* 0x0001501801007387 */ /* 0x000fe80000100a00 */
[----:B------:R1:W-:Y:S04]  /*16db0*/  STL.64 [R1+0x158], R26 ;  /* 0x0001581a01007387 */ /* 0x0003e80000100a00 */
[----:B-1----:R-:W3:Y:S02]  /*16dc0*/  LDL.LU.64 R26, [R1+0x3070] ;  /* 0x00307000011a7983 */ /* 0x002ee40000300a00 */
[----:B---3--:R-:W-:Y:S02]  /*16dd0*/  HMMA.16816.F32.BF16 R24, R8, R26, R20 ;  /* 0x0000001a0818723c */ /* 0x008fe40000041814 */
[----:B------:R-:W3:Y:S04]  /*16de0*/  LDL.LU.64 R22, [R1+0x3068] ;  /* 0x0030680001167983 */ /* 0x000ee80000300a00 */
[----:B------:R-:W3:Y:S11]  /*16df0*/  LDL.LU.64 R20, [R1+0x3060] ;  /* 0x0030600001147983 */ /* 0x000ef60000300a00 */
[----:B------:R-:W-:Y:S06]  /*16e00*/  @!UPT UIADD3 URZ, URZ, URZ, URZ ;  /* 0x0000003f3f3ff290 */ /* 0x000fec000fffe03f */
[----:B------:R3:W-:Y:S01]  /*16e10*/  STL [R1+0x120], R24 ;  /* 0x0001201801007387 */ /* 0x0007e20000100800 */
[----:B------:R-:W-:Y:S01]  /*16e20*/  IMAD.MOV.U32 R28, RZ, RZ, R26 ;  /* 0x000000ffff1c7224 */ /* 0x000fe200078e001a */
[----:B------:R-:W-:Y:S02]  /*16e30*/  MOV R2, R27 ;  /* 0x0000001b00027202 */ /* 0x000fe40000000f00 */
[----:B------:R-:W3:Y:S01]  /*16e40*/  LDL.LU.64 R26, [R1+0x3058] ;  /* 0x00305800011a7983 */ /* 0x000ee20000300a00 */
[----:B------:R-:W-:-:S03]  /*16e50*/  MOV R3, R25 ;  /* 0x0000001900037202 */ /* 0x000fc60000000f00 */
[----:B------:R-:W-:Y:S04]  /*16e60*/  STL [R1+0x2f90], R2 ;  /* 0x002f900201007387 */ /* 0x000fe80000100800 */
[----:B------:R-:W-:Y:S04]  /*16e70*/  STL [R1+0x2f8c], R28 ;  /* 0x002f8c1c01007387 */ /* 0x000fe80000100800 */
[----:B------:R-:W-:Y:S01]  /*16e80*/  STL [R1+0x2f88], R3 ;  /* 0x002f880301007387 */ /* 0x000fe20000100800 */
[C---:B---3--:R-:W-:Y:S03]  /*16e90*/  HMMA.16816.F32.BF16 R24, R8.reuse, R26, R20 ;  /* 0x0000001a0818723c */ /* 0x048fe60000041814 */
[----:B------:R-:W3:Y:S11]  /*16ea0*/  LDL.LU.64 R22, [R1+0x3050] ;  /* 0x0030500001167983 */ /* 0x000ef60000300a00 */
[----:B------:R-:W-:Y:S09]  /*16eb0*/  @!UPT UIADD3 URZ, URZ, URZ, URZ ;  /* 0x0000003f3f3ff290 */ /* 0x000ff2000fffe03f */
[----:B------:R-:W-:Y:S04]  /*16ec0*/  STL.64 [R1+0x100], R24 ;  /* 0x0001001801007387 */ /* 0x000fe80000100a00 */
[----:B------:R1:W-:Y:S04]  /*16ed0*/  STL.64 [R1+0x108], R26 ;  /* 0x0001081a01007387 */ /* 0x0003e80000100a00 */
[----:B-1----:R-:W3:Y:S04]  /*16ee0*/  LDL.LU.64 R26, [R1+0x3048] ;  /* 0x00304800011a7983 */ /* 0x002ee80000300a00 */
[----:B------:R-:W3:Y:S02]  /*16ef0*/  LDL.LU.64 R24, [R1+0x3040] ;  /* 0x0030400001187983 */ /* 0x000ee40000300a00 */
[----:B---3--:R-:W-:Y:S02]  /*16f00*/  HMMA.16816.F32.BF16 R24, R8, R22, R24 ;  /* 0x000000160818723c */ /* 0x008fe40000041818 */
[----:B------:R-:W3:Y:S04]  /*16f10*/  LDL.LU.64 R22, [R1+0x3038] ;  /* 0x0030380001167983 */ /* 0x000ee80000300a00 */
[----:B------:R-:W3:Y:S11]  /*16f20*/  LDL.LU.64 R20, [R1+0x3030] ;  /* 0x0030300001147983 */ /* 0x000ef60000300a00 */
[----:B------:R-:W-:Y:S06]  /*16f30*/  @!UPT UIADD3 URZ, URZ, URZ, URZ ;  /* 0x0000003f3f3ff290 */ /* 0x000fec000fffe03f */
[----:B------:R1:W-:Y:S01]  /*16f40*/  STL [R1+0xe0], R24 ;  /* 0x0000e01801007387 */ /* 0x0003e20000100800 */
[----:B------:R-:W-:-:S03]  /*16f50*/  IMAD.MOV.U32 R2, RZ, RZ, R25 ;  /* 0x000000ffff027224 */ /* 0x000fc600078e0019 */
[----:B-1----:R-:W4:Y:S04]  /*16f60*/  LDL.LU R24, [R1+0x220] ;  /* 0x0002200001187983 */ /* 0x002f280000300800 */
[----:B------:R-:W4:Y:S01]  /*16f70*/  LDL.LU R25, [R1+0x224] ;  /* 0x0002240001197983 */ /* 0x000f220000300800 */
[----:B------:R-:W-:Y:S01]  /*16f80*/  MOV R28, R26 ;  /* 0x0000001a001c7202 */ /* 0x000fe20000000f00 */
[----:B------:R-:W-:Y:S02]  /*16f90*/  IMAD.MOV.U32 R3, RZ, RZ, R27 ;  /* 0x000000ffff037224 */ /* 0x000fe400078e001b */
[----:B----4-:R-:W-:Y:S04]  /*16fa0*/  STL.64 [R1+0x2f98], R24 ;  /* 0x002f981801007387 */ /* 0x010fe80000100a00 */
[----:B------:R-:W3:Y:S04]  /*16fb0*/  LDL.LU R26, [R1+0x3a8] ;  /* 0x0003a800011a7983 */ /* 0x000ee80000300800 */
[----:B------:R-:W3:Y:S02]  /*16fc0*/  LDL.LU R27, [R1+0x3ac] ;  /* 0x0003ac00011b7983 */ /* 0x000ee40000300800 */
[----:B---3--:R-:W-:Y:S11]  /*16fd0*/  HMMA.16816.F32.BF16 R20, R8, R26, R20 ;  /* 0x0000001a0814723c */ /* 0x008ff60000041814 */
[----:B------:R-:W-:Y:S11]  /*16fe0*/  @!UPT UIADD3 URZ, URZ, URZ, URZ ;  /* 0x0000003f3f3ff290 */ /* 0x000ff6000fffe03f */
[----:B------:R-:W-:Y:S02]  /*16ff0*/  @!UPT UIADD3 URZ, URZ, URZ, URZ ;  /* 0x0000003f3f3ff290 */ /* 0x000fe4000fffe03f */
[----:B------:R-:W-:Y:S01]  /*17000*/  MOV R5, R21 ;  /* 0x0000001500057202 */ /* 0x000fe20000000f00 */
[----:B------:R1:W-:Y:S04]  /*17010*/  STL [R1+0xc0], R20 ;  /* 0x0000c01401007387 */ /* 0x0003e80000100800 */
[----:B------:R3:W-:Y:S04]  /*17020*/  STL.64 [R1+0xc8], R22 ;  /* 0x0000c81601007387 */ /* 0x0007e80000100a00 */
[----:B------:R-:W-:Y:S04]  /*17030*/  STL.64 [R1+0x2fe8], R6 ;  /* 0x002fe80601007387 */ /* 0x000fe80000100a00 */
[----:B------:R-:W-:Y:S04]  /*17040*/  STL [R1+0x2fe0], R5 ;  /* 0x002fe00501007387 */ /* 0x000fe80000100800 */
[----:B-1----:R-:W4:Y:S04]  /*17050*/  LDL.LU R20, [R1+0x1f0] ;  /* 0x0001f00001147983 */ /* 0x002f280000300800 */
[----:B------:R-:W4:Y:S01]  /*17060*/  LDL.LU R21, [R1+0x1f4] ;  /* 0x0001f40001157983 */ /* 0x000f220000300800 */
[----:B---3--:R-:W-:-:S03]  /*17070*/  IMAD.MOV.U32 R23, RZ, RZ, R4 ;  /* 0x000000ffff177224 */ /* 0x008fc600078e0004 */
[----:B----4-:R1:W-:Y:S04]  /*17080*/  STL.64 [R1+0x2fb8], R20 ;  /* 0x002fb81401007387 */ /* 0x0103e80000100a00 */
[----:B-1----:R-:W3:Y:S04]  /*17090*/  LDL.LU R20, [R1+0xf0] ;  /* 0x0000f00001147983 */ /* 0x002ee80000300800 */
[----:B------:R-:W3:Y:S04]  /*170a0*/  LDL.LU R21, [R1+0xf4] ;  /* 0x0000f40001157983 */ /* 0x000ee80000300800 */
[----:B------:R-:W4:Y:S04]  /*170b0*/  LDL.LU R22, [R1+0xf8] ;  /* 0x0000f80001167983 */ /* 0x000f280000300800 */
[----:B------:R-:W5:Y:S04]  /*170c0*/  LDL.LU R4, [R1+0x1c0] ;  /* 0x0001c00001047983 */ /* 0x000f680000300800 */
[----:B------:R-:W5:Y:S04]  /*170d0*/  LDL.LU R5, [R1+0x1c4] ;  /* 0x0001c40001057983 */ /* 0x000f680000300800 */
[----:B-----5:R-:W-:Y:S04]  /*170e0*/  STL.64 [R1+0x2ff8], R4 ;  /* 0x002ff80401007387 */ /* 0x020fe80000100a00 */
[----:B----4-:R-:W-:Y:S04]  /*170f0*/  STL.64 [R1+0x2fc8], R22 ;  /* 0x002fc81601007387 */ /* 0x010fe80000100a00 */
[----:B---3--:R1:W-:Y:S04]  /*17100*/  STL.64 [R1+0x2fc0], R20 ;  /* 0x002fc01401007387 */ /* 0x0083e80000100a00 */
[----:B-1----:R-:W3:Y:S04]  /*17110*/  LDL.LU R20, [R1+0x1d0] ;  /* 0x0001d00001147983 */ /* 0x002ee80000300800 */
[----:B------:R-:W3:Y:S04]  /*17120*/  LDL.LU R21, [R1+0x1d4] ;  /* 0x0001d40001157983 */ /* 0x000ee80000300800 */
[----:B------:R-:W4:Y:S04]  /*17130*/  LDL.LU R4, [R1+0x190] ;  /* 0x0001900001047983 */ /* 0x000f280000300800 */
[----:B------:R-:W4:Y:S04]  /*17140*/  LDL.LU R5, [R1+0x194] ;  /* 0x0001940001057983 */ /* 0x000f280000300800 */
[----:B----4-:R1:W-:Y:S04]  /*17150*/  STL.64 [R1+0x3010], R4 ;  /* 0x0030100401007387 */ /* 0x0103e80000100a00 */
[----:B-1----:R-:W0:Y:S04]  /*17160*/  LDL.LU R4, [R1+0x1b0] ;  /* 0x0001b00001047983 */ /* 0x002e280000300800 */
[----:B------:R-:W0:Y:S04]  /*17170*/  LDL.LU R5, [R1+0x1b4] ;  /* 0x0001b40001057983 */ /* 0x000e280000300800 */
[----:B---3--:R1:W-:Y:S04]  /*17180*/  STL.64 [R1+0x2ff0], R20 ;  /* 0x002ff01401007387 */ /* 0x0083e80000100a00 */
[----:B-1----:R-:W3:Y:S04]  /*17190*/  LDL.LU R20, [R1+0xb0] ;  /* 0x0000b00001147983 */ /* 0x002ee80000300800 */
[----:B------:R-:W3:Y:S04]  /*171a0*/  LDL.LU R21, [R1+0xb4] ;  /* 0x0000b40001157983 */ /* 0x000ee80000300800 */
[----:B------:R-:W4:Y:S04]  /*171b0*/  LDL.LU R22, [R1+0xb8] ;  /* 0x0000b80001167983 */ /* 0x000f280000300800 */
[----:B------:R-:W4:Y:S04]  /*171c0*/  LDL.LU R23, [R1+0xbc] ;  /* 0x0000bc0001177983 */ /* 0x000f280000300800 */
[----:B----4-:R-:W-:Y:S04]  /*171d0*/  STL.64 [R1+0x3008], R22 ;  /* 0x0030081601007387 */ /* 0x010fe80000100a00 */
[----:B---3--:R1:W-:Y:S04]  /*171e0*/  STL.64 [R1+0x3000], R20 ;  /* 0x0030001401007387 */ /* 0x0083e80000100a00 */
[----:B-1----:R-:W3:Y:S04]  /*171f0*/  LDL.LU R20, [R1+0xa0] ;  /* 0x0000a00001147983 */ /* 0x002ee80000300800 */
[----:B------:R-:W3:Y:S04]  /*17200*/  LDL.LU R21, [R1+0xa4] ;  /* 0x0000a40001157983 */ /* 0x000ee80000300800 */
[----:B------:R-:W3:Y:S04]  /*17210*/  LDL.LU R22, [R1+0xa8] ;  /* 0x0000a80001167983 */ /* 0x000ee80000300800 */
[----:B------:R-:W3:Y:S04]  /*17220*/  LDL.LU R23, [R1+0xac] ;  /* 0x0000ac0001177983 */ /* 0x000ee80000300800 */
[----:B------:R-:W4:Y:S04]  /*17230*/  LDL.LU R24, [R1+0x200] ;  /* 0x0002000001187983 */ /* 0x000f280000300800 */
[----:B------:R-:W4:Y:S01]  /*17240*/  LDL.LU R25, [R1+0x204] ;  /* 0x0002040001197983 */ /* 0x000f220000300800 */
[----:B------:R-:W-:Y:S01]  /*17250*/  MOV R26, R17 ;  /* 0x00000011001a7202 */ /* 0x000fe20000000f00 */
[----:B------:R-:W-:-:S02]  /*17260*/  IMAD.MOV.U32 R27, RZ, RZ, R18 ;  /* 0x000000ffff1b7224 */ /* 0x000fc400078e0012 */
[----:B----4-:R1:W-:Y:S02]  /*17270*/  STL.64 [R1+0x2fa8], R24 ;  /* 0x002fa81801007387 */ /* 0x0103e40000100a00 */
[----:B-1----:R-:W-:Y:S01]  /*17280*/  MOV R24, R29 ;  /* 0x0000001d00187202 */ /* 0x002fe20000000f00 */
[----:B------:R-:W-:Y:S01]  /*17290*/  IMAD.MOV.U32 R25, RZ, RZ, R16 ;  /* 0x000000ffff197224 */ /* 0x000fe200078e0010 */
[----:B------:R-:W4:Y:S04]  /*172a0*/  LDL.LU R29, [R1+0x3028] ;  /* 0x00302800011d7983 */ /* 0x000f280000300800 */
[----:B------:R-:W0:Y:S04]  /*172b0*/  LDL.LU R16, [R1+0x3024] ;  /* 0x0030240001107983 */ /* 0x000e280000300800 */
[----:B------:R-:W0:Y:S04]  /*172c0*/  LDL.LU R17, [R1+0x3020] ;  /* 0x0030200001117983 */ /* 0x000e280000300800 */
[----:B------:R-:W0:Y:S04]  /*172d0*/  LDL.LU R18, [R1+0x301c] ;  /* 0x00301c0001127983 */ /* 0x000e280000300800 */
[----:B------:R-:W-:Y:S04]  /*172e0*/  STL.64 [R1+0x2fd8], R26 ;  /* 0x002fd81a01007387 */ /* 0x000fe80000100a00 */
[----:B------:R2:W-:Y:S02]  /*172f0*/  STL.64 [R1+0x2fd0], R24 ;  /* 0x002fd01801007387 */ /* 0x0005e40000100a00 */
[----:B--2---:R-:W-:-:S02]  /*17300*/  MOV R24, R19 ;  /* 0x0000001300187202 */ /* 0x004fc40000000f00 */
[----:B------:R-:W0:Y:S04]  /*17310*/  LDL.LU R19, [R1+0x3018] ;  /* 0x0030180001137983 */ /* 0x000e280000300800 */
[----:B------:R-:W2:Y:S04]  /*17320*/  LDL.LU R25, [R1+0xd4] ;  /* 0x0000d40001197983 */ /* 0x000ea80000300800 */
[----:B------:R-:W2:Y:S04]  /*17330*/  LDL.LU R26, [R1+0xd8] ;  /* 0x0000d800011a7983 */ /* 0x000ea80000300800 */
[----:B------:R-:W-:Y:S04]  /*17340*/  STL [R1+0x252c], R8 ;  /* 0x00252c0801007387 */ /* 0x000fe80000100800 */
[----:B------:R1:W-:Y:S04]  /*17350*/  STL [R1+0x2528], R9 ;  /* 0x0025280901007387 */ /* 0x0003e80000100800 */
[----:B------:R5:W-:Y:S04]  /*17360*/  STL.64 [R1+0x2520], R10 ;  /* 0x0025200a01007387 */ /* 0x000be80000100a00 */
[----:B-1----:R-:W2:Y:S04]  /*17370*/  LDL.LU.64 R8, [R1+0x1e0] ;  /* 0x0001e00001087983 */ /* 0x002ea80000300a00 */
[----:B-----5:R-:W5:Y:S01]  /*17380*/  LDL.LU.64 R10, [R1+0x1e8] ;  /* 0x0001e800010a7983 */ /* 0x020f620000300a00 */
[C---:B0-----:R-:W-:Y:S03]  /*17390*/  HMMA.16816.F32.BF16 R16, R12.reuse, R4, R16 ;  /* 0x000000040c10723c */ /* 0x041fe60000041810 */
[----:B------:R-:W3:Y:S11]  /*173a0*/  LDL.LU.64 R4, [R1+0x3010] ;  /* 0x0030100001047983 */ /* 0x000ef60000300a00 */
[----:B------:R-:W-:Y:S09]  /*173b0*/  @!UPT UIADD3 URZ, URZ, URZ, URZ ;  /* 0x0000003f3f3ff290 */ /* 0x000ff2000fffe03f */
[----:B------:R0:W-:Y:S04]  /*173c0*/  STL.64 [R1+0x90], R16 ;  /* 0x0000901001007387 */ /* 0x0001e80000100a00 */
[----:B------:R-:W-:Y:S04]  /*173d0*/  STL [R1+0x98], R18 ;  /* 0x0000981201007387 */ /* 0x000fe80000100800 */
[----:B0-----:R-:W2:Y:S04]  /*173e0*/  LDL.LU R16, [R1+0x210] ;  /* 0x0002100001107983 */ /* 0x001ea80000300800 */
[----:B------:R-:W2:Y:S01]  /*173f0*/  LDL.LU R17, [R1+0x214] ;  /* 0x0002140001117983 */ /* 0x000ea20000300800 */
[C---:B---3--:R-:W-:Y:S03]  /*17400*/  HMMA.16816.F32.BF16 R4, R12.reuse, R4, R20 ;  /* 0x000000040c04723c */ /* 0x048fe60000041814 */
[----:B--2---:R0:W-:Y:S04]  /*17410*/  STL.64 [R1+0x2fa0], R16 ;  /* 0x002fa01001007387 */ /* 0x0041e80000100a00 */
[----:B0-----:R-:W2:Y:S04]  /*17420*/  LDL.LU R16, [R1+0x140] ;  /* 0x0001400001107983 */ /* 0x001ea80000300800 */
[----:B------:R-:W2:Y:S04]  /*17430*/  LDL.LU R17, [R1+0x144] ;  /* 0x0001440001117983 */ /* 0x000ea80000300800 */
[----:B------:R-:W2:Y:S04]  /*17440*/  LDL.LU R18, [R1+0x148] ;  /* 0x0001480001127983 */ /* 0x000ea80000300800 */
[----:B------:R-:W3:Y:S04]  /*17450*/  LDL.LU.64 R22, [R1+0x3008] ;  /* 0x0030080001167983 */ /* 0x000ee80000300a00 */
[----:B------:R-:W3:Y:S04]  /*17460*/  LDL.LU.64 R20, [R1+0x3000] ;  /* 0x0030000001147983 */ /* 0x000ee80000300a00 */
[----:B------:R0:W-:Y:S04]  /*17470*/  STL.64 [R1+0x80], R4 ;  /* 0x0000800401007387 */ /* 0x0001e80000100a00 */
[----:B------:R3:W-:Y:S04]  /*17480*/  STL.64 [R1+0x88], R6 ;  /* 0x0000880601007387 */ /* 0x0007e80000100a00 */
[----:B0-----:R-:W3:Y:S01]  /*17490*/  LDL.LU.64 R4, [R1+0x2ff8] ;  /* 0x002ff80001047983 */ /* 0x001ee20000300a00 */
[----:B----4-:R-:W-:Y:S01]  /*174a0*/  IMAD.MOV.U32 R27, RZ, RZ, R29 ;  /* 0x000000ffff1b7224 */ /* 0x010fe200078e001d */
[C---:B---3--:R-:W-:Y:S02]  /*174b0*/  HMMA.16816.F32.BF16 R4, R12.reuse, R4, R20 ;  /* 0x000000040c04723c */ /* 0x048fe40000041814 */
[----:B------:R-:W3:Y:S11]  /*174c0*/  LDL.LU.64 R20, [R1+0x2ff0] ;  /* 0x002ff00001147983 */ /* 0x000ef60000300a00 */
[----:B------:R-:W-:Y:S10]  /*174d0*/  @!UPT UIADD3 URZ, URZ, URZ, URZ ;  /* 0x0000003f3f3ff290 */ /* 0x000ff4000fffe03f */
[----:B------:R-:W-:Y:S04]  /*174e0*/  STL [R1+0x74], R5 ;  /* 0x0000740501007387 */ /* 0x000fe80000100800 */
[----:B------:R0:W-:Y:S04]  /*174f0*/  STL.64 [R1+0x78], R6 ;  /* 0x0000780601007387 */ /* 0x0001e80000100a00 */
[----:B0-----:R-:W4:Y:S04]  /*17500*/  LDL.LU.64 R6, [R1+0x2fe8] ;  /* 0x002fe80001067983 */ /* 0x001f280000300a00 */
[----:B------:R-:W2:Y:S04]  /*17510*/  LDL.LU R5, [R1+0x2fe0] ;  /* 0x002fe00001057983 */ /* 0x000ea80000300800 */
[----:B------:R-:W-:Y:S01]  /*17520*/  STL [R1+0x2d90], R4 ;  /* 0x002d900401007387 */ /* 0x000fe20000100800 */
[C---:B---3--:R-:W-:Y:S03]  /*17530*/  HMMA.16816.F32.BF16 R20, R12.reuse, R20, R24 ;  /* 0x000000140c14723c */ /* 0x048fe60000041818 */
[----:B------:R-:W3:Y:S04]  /*17540*/  LDL.LU.64 R26, [R1+0x2fd8] ;  /* 0x002fd800011a7983 */ /* 0x000ee80000300a00 */
[----:B------:R-:W3:Y:S11]  /*17550*/  LDL.LU.64 R24, [R1+0x2fd0] ;  /* 0x002fd00001187983 */ /* 0x000ef60000300a00 */
[----:B------:R-:W-:Y:S05]  /*17560*/  @!UPT UIADD3 URZ, URZ, URZ, URZ ;  /* 0x0000003f3f3ff290 */ /* 0x000fea000fffe03f */
[----:B------:R-:W-:Y:S04]  /*17570*/  STL.64 [R1+0x60], R20 ;  /* 0x0000601401007387 */ /* 0x000fe80000100a00 */
[----:B------:R0:W-:Y:S04]  /*17580*/  STL.64 [R1+0x68], R22 ;  /* 0x0000681601007387 */ /* 0x0001e80000100a00 */
[----:B0-----:R-:W2:Y:S04]  /*17590*/  LDL.LU.64 R22, [R1+0x2fc8] ;  /* 0x002fc80001167983 */ /* 0x001ea80000300a00 */
[----:B------:R-:W2:Y:S02]  /*175a0*/  LDL.LU.64 R20, [R1+0x2fc0] ;  /* 0x002fc00001147983 */ /* 0x000ea40000300a00 */
[----:B--2---:R-:W-:Y:S11]  /*175b0*/  HMMA.16816.F32.BF16 R20, R12, R8, R20 ;  /* 0x000000080c14723c */ /* 0x004ff60000041814 */
[----:B------:R-:W-:Y:S11]  /*175c0*/  @!UPT UIADD3 URZ, URZ, URZ, URZ ;  /* 0x0000003f3f3ff290 */ /* 0x000ff6000fffe03f */
[----:B------:R-:W-:Y:S01]  /*175d0*/  @!UPT UIADD3 URZ, URZ, URZ, URZ ;  /* 0x0000003f3f3ff290 */ /* 0x000fe2000fffe03f */
[----:B------:R0:W-:Y:S04]  /*175e0*/  STL.64 [R1+0x50], R20 ;  /* 0x0000501401007387 */ /* 0x0001e80000100a00 */
[----:B------:R-:W-:Y:S04]  /*175f0*/  STL [R1+0x58], R22 ;  /* 0x0000581601007387 */ /* 0x000fe80000100800 */
[----:B0-----:R-:W3:Y:S01]  /*17600*/  LDL.LU.64 R20, [R1+0x2fb8] ;  /* 0x002fb80001147983 */ /* 0x001ee20000300a00 */
[----:B----4-:R-:W-:-:S03]  /*17610*/  IMAD.MOV.U32 R8, RZ, RZ, R7 ;  /* 0x000000ffff087224 */ /* 0x010fc600078e0007 */
[----:B-----5:R0:W-:Y:S04]  /*17620*/  STL.64 [R1+0x2eb0], R10 ;  /* 0x002eb00a01007387 */ /* 0x0201e80000100a00 */
[----:B------:R-:W2:Y:S01]  /*17630*/  LDL.LU R7, [R1+0x2fb0] ;  /* 0x002fb00001077983 */ /* 0x000ea20000300800 */
[----:B------:R-:W-:Y:S01]  /*17640*/  MOV R29, R19 ;  /* 0x00000013001d7202 */ /* 0x000fe20000000f00 */
[----:B------:R-:W-:Y:S01]  /*17650*/  IMAD.MOV.U32 R19, RZ, RZ, R0 ;  /* 0x000000ffff137224 */ /* 0x000fe200078e0000 */
[----:B------:R-:W-:Y:S01]  /*17660*/  MOV R0, R23 ;  /* 0x0000001700007202 */ /* 0x000fe20000000f00 */
[----:B------:R-:W4:Y:S04]  /*17670*/  LDL.LU R9, [R1+0x174] ;  /* 0x0001740001097983 */ /* 0x000f280000300800 */
[----:B0-----:R-:W4:Y:S04]  /*17680*/  LDL.LU R10, [R1+0x178] ;  /* 0x00017800010a7983 */ /* 0x001f280000300800 */
[----:B------:R-:W4:Y:S04]  /*17690*/  LDL.LU R11, [R1+0x17c] ;  /* 0x00017c00010b7983 */ /* 0x000f280000300800 */
[----:B------:R-:W-:Y:S01]  /*176a0*/  STL [R1+0x2d8c], R0 ;  /* 0x002d8c0001007387 */ /* 0x000fe20000100800 */
[C---:B---3--:R-:W-:Y:S03]  /*176b0*/  HMMA.16816.F32.BF16 R20, R12.reuse, R20, R24 ;  /* 0x000000140c14723c */ /* 0x048fe60000041818 */
[----:B------:R-:W3:Y:S11]  /*176c0*/  LDL.LU.64 R24, [R1+0x2fa8] ;  /* 0x002fa80001187983 */ /* 0x000ef60000300a00 */
[----:B------:R-:W-:Y:S09]  /*176d0*/  @!UPT UIADD3 URZ, URZ, URZ, URZ ;  /* 0x0000003f3f3ff290 */ /* 0x000ff2000fffe03f */
[----:B------:R-:W-:Y:S04]  /*176e0*/  STL.64 [R1+0x40], R20 ;  /* 0x0000401401007387 */ /* 0x000fe80000100a00 */
[----:B------:R-:W-:Y:S04]  /*176f0*/  STL.64 [R1+0x48], R22 ;  /* 0x0000481601007387 */ /* 0x000fe80000100a00 */
[----:B--2---:R-:W0:Y:S04]  /*17700*/  LDSM.16.MT88.4 R20, [R7+0x5000] ;  /* 0x005000000714783b */ /* 0x004e280000004200 */
[----:B0-----:R-:W-:Y:S04]  /*17710*/  STL.64 [R1+0x2ee0], R22 ;  /* 0x002ee01601007387 */ /* 0x001fe80000100a00 */
[----:B------:R0:W-:Y:S04]  /*17720*/  STL.64 [R1+0x2ed8], R20 ;  /* 0x002ed81401007387 */ /* 0x0001e80000100a00 */
[----:B0-----:R-:W2:Y:S04]  /*17730*/  LDL.LU R20, [R1+0x130] ;  /* 0x0001300001147983 */ /* 0x001ea80000300800 */
[----:B------:R-:W2:Y:S04]  /*17740*/  LDL.LU R21, [R1+0x134] ;  /* 0x0001340001157983 */ /* 0x000ea80000300800 */
[----:B------:R-:W2:Y:S01]  /*17750*/  LDL.LU R22, [R1+0x138] ;  /* 0x0001380001167983 */ /* 0x000ea20000300800 */
[C---:B---3--:R-:W-:Y:S03]  /*17760*/  HMMA.16816.F32.BF16 R24, R12.reuse, R24, R16 ;  /* 0x000000180c18723c */ /* 0x048fe60000041810 */
[----:B------:R-:W2:Y:S01]  /*17770*/  LDL.LU.64 R16, [R1+0x2fa0] ;  /* 0x002fa00001107983 */ /* 0x000ea20000300a00 */
[----:B------:R-:W-:Y:S11]  /*17780*/  MOV R23, R6 ;  /* 0x0000000600177202 */ /* 0x000ff60000000f00 */
[----:B------:R-:W-:Y:S09]  /*17790*/  @!UPT UIADD3 URZ, URZ, URZ, URZ ;  /* 0x0000003f3f3ff290 */ /* 0x000ff2000fffe03f */
[----:B------:R-:W-:Y:S01]  /*177a0*/  IMAD.MOV.U32 R4, RZ, RZ, R27 ;  /* 0x000000ffff047224 */ /* 0x000fe200078e001b */
[----:B------:R0:W-:Y:S04]  /*177b0*/  STL.64 [R1+0x20], R24 ;  /* 0x0000201801007387 */ /* 0x0001e80000100a00 */
[----:B------:R-:W-:Y:S04]  /*177c0*/  STL [R1+0x28], R26 ;  /* 0x0000281a01007387 */ /* 0x000fe80000100800 */
[----:B0-----:R-:W4:Y:S04]  /*177d0*/  LDL.LU.64 R24, [R1+0x2f98] ;  /* 0x002f980001187983 */ /* 0x001f280000300a00 */
[----:B------:R-:W-:Y:S01]  /*177e0*/  STL [R1+0x2da8], R4 ;  /* 0x002da80401007387 */ /* 0x000fe20000100800 */
[----:B--2---:R-:W-:Y:S03]  /*177f0*/  HMMA.16816.F32.BF16 R20, R12, R16, R20 ;  /* 0x000000100c14723c */ /* 0x004fe60000041814 */
[----:B------:R-:W0:Y:S04]  /*17800*/  LDSM.16.MT88.4 R16, [R7+0x5080] ;  /* 0x005080000710783b */ /* 0x000e280000004200 */
[----:B0-----:R-:W-:Y:S11]  /*17810*/  STL.64 [R1+0x2db8], R18 ;  /* 0x002db81201007387 */ /* 0x001ff60000100a00 */
[----:B------:R-:W-:Y:S05]  /*17820*/  @!UPT UIADD3 URZ, URZ, URZ, URZ ;  /* 0x0000003f3f3ff290 */ /* 0x000fea000fffe03f */
[----:B------:R0:W-:Y:S04]  /*17830*/  STL.64 [R1+0x10], R20 ;  /* 0x0000101401007387 */ /* 0x0001e80000100a00 */
[----:B------:R-:W-:Y:S04]  /*17840*/  STL.64 [R1+0x18], R22 ;  /* 0x0000181601007387 */ /* 0x000fe80000100a00 */
[----:B------:R-:W-:Y:S04]  /*17850*/  STL.64 [R1+0x2db0], R16 ;  /* 0x002db01001007387 */ /* 0x000fe80000100a00 */
[----:B0-----:R-:W2:Y:S04]  /*17860*/  LDL.LU R20, [R1+0x290] ;  /* 0x0002900001147983 */ /* 0x001ea80000300800 */
[----:B------:R-:W2:Y:S04]  /*17870*/  LDL.LU R21, [R1+0x294] ;  /* 0x0002940001157983 */ /* 0x000ea80000300800 */
[----:B--2---:R0:W-:Y:S04]  /*17880*/  STL.64 [R1+0x2ef0], R20 ;  /* 0x002ef01401007387 */ /* 0x0041e80000100a00 */
[----:B0-----:R-:W2:Y:S04]  /*17890*/  LDL.LU R20, [R1+0x2a0] ;  /* 0x0002a00001147983 */ /* 0x001ea80000300800 */
[----:B------:R-:W2:Y:S04]  /*178a0*/  LDL.LU R21, [R1+0x2a4] ;  /* 0x0002a40001157983 */ /* 0x000ea80000300800 */
[----:B--2---:R-:W-:Y:S04]  /*178b0*/  STL.64 [R1+0x2f08], R20 ;  /* 0x002f081401007387 */ /* 0x004fe80000100a00 */
[----:B------:R-:W2:Y:S04]  /*178c0*/  LDL.64 R6, [R1+0x1b8] ;  /* 0x0001b80001067983 */ /* 0x000ea80000100a00 */
[----:B--2---:R0:W-:Y:S04]  /*178d0*/  STL.64 [R1+0x2ee8], R6 ;  /* 0x002ee80601007387 */ /* 0x0041e80000100a00 */
[----:B------:R-:W2:Y:S04]  /*178e0*/  LDL.LU R4, [R1+0xc0] ;  /* 0x0000c00001047983 */ /* 0x000ea80000300800 */
[----:B0-----:R-:W3:Y:S04]  /*178f0*/  LDL.LU R6, [R1+0xc8] ;  /* 0x0000c80001067983 */ /* 0x001ee80000300800 */
[----:B------:R-:W3:Y:S04]  /*17900*/  LDL.LU R7, [R1+0xcc] ;  /* 0x0000cc0001077983 */ /* 0x000ee80000300800 */
[----:B------:R-:W5:Y:S04]  /*17910*/  LDL.LU R20, [R1+0x2b0] ;  /* 0x0002b00001147983 */ /* 0x000f680000300800 */
[----:B------:R-:W5:Y:S04]  /*17920*/  LDL.LU R21, [R1+0x2b4] ;  /* 0x0002b40001157983 */ /* 0x000f680000300800 */
[----:B-----5:R-:W-:Y:S04]  /*17930*/  STL.64 [R1+0x2f20], R20 ;  /* 0x002f201401007387 */ /* 0x020fe80000100a00 */
[----:B---3--:R0:W-:Y:S04]  /*17940*/  STL.64 [R1+0x2f00], R6 ;  /* 0x002f000601007387 */ /* 0x0081e80000100a00 */
[----:B--2---:R1:W-:Y:S01]  /*17950*/  STL.64 [R1+0x2ef8], R4 ;  /* 0x002ef80401007387 */ /* 0x0043e20000100a00 */
[----:B0-----:R-:W-:Y:S01]  /*17960*/  IMAD.MOV.U32 R6, RZ, RZ, R28 ;  /* 0x000000ffff067224 */ /* 0x001fe200078e001c */
[----:B------:R-:W-:-:S02]  /*17970*/  MOV R7, R3 ;  /* 0x0000000300077202 */ /* 0x000fc40000000f00 */
[----:B-1----:R-:W2:Y:S01]  /*17980*/  LDL.LU R4, [R1+0xe0] ;  /* 0x0000e00001047983 */ /* 0x002ea20000300800 */
[----:B------:R-:W-:-:S03]  /*17990*/  MOV R5, R2 ;  /* 0x0000000200057202 */ /* 0x000fc60000000f00 */
[----:B------:R-:W3:Y:S04]  /*179a0*/  LDL.LU R2, [R1+0x2f90] ;  /* 0x002f900001027983 */ /* 0x000ee80000300800 */
[----:B------:R-:W5:Y:S04]  /*179b0*/  LDL.LU R28, [R1+0x2f8c] ;  /* 0x002f8c00011c7983 */ /* 0x000f680000300800 */
[----:B------:R-:W2:Y:S04]  /*179c0*/  LDL.LU R3, [R1+0x2f88] ;  /* 0x002f880001037983 */ /* 0x000ea80000300800 */
[----:B------:R-:W2:Y:S04]  /*179d0*/  LDL.LU R20, [R1+0x280] ;  /* 0x0002800001147983 */ /* 0x000ea80000300800 */
[----:B------:R-:W2:Y:S04]  /*179e0*/  LDL.LU R21, [R1+0x284] ;  /* 0x0002840001157983 */ /* 0x000ea80000300800 */
[----:B--2---:R0:W-:Y:S04]  /*179f0*/  STL.64 [R1+0x2f38], R20 ;  /* 0x002f381401007387 */ /* 0x0041e80000100a00 */
[----:B0-----:R-:W2:Y:S04]  /*17a00*/  LDL.LU R20, [R1+0x260] ;  /* 0x0002600001147983 */ /* 0x001ea80000300800 */
[----:B------:R-:W2:Y:S04]  /*17a10*/  LDL.LU R21, [R1+0x264] ;  /* 0x0002640001157983 */ /* 0x000ea80000300800 */
[----:B--2---:R-:W-:Y:S04]  /*17a20*/  STL.64 [R1+0x2f50], R20 ;  /* 0x002f501401007387 */ /* 0x004fe80000100a00 */
[----:B------:R-:W-:Y:S04]  /*17a30*/  STL.64 [R1+0x2f18], R6 ;  /* 0x002f180601007387 */ /* 0x000fe80000100a00 */
[----:B------:R0:W-:Y:S04]  /*17a40*/  STL.64 [R1+0x2f10], R4 ;  /* 0x002f100401007387 */ /* 0x0001e80000100a00 */
[----:B0-----:R-:W2:Y:S04]  /*17a50*/  LDL.LU R4, [R1+0x100] ;  /* 0x0001000001047983 */ /* 0x001ea80000300800 */
[----:B------:R-:W2:Y:S04]  /*17a60*/  LDL.LU R5, [R1+0x104] ;  /* 0x0001040001057983 */ /* 0x000ea80000300800 */
[----:B------:R-:W2:Y:S04]  /*17a70*/  LDL.LU R6, [R1+0x108] ;  /* 0x0001080001067983 */ /* 0x000ea80000300800 */
[----:B------:R-:W2:Y:S04]  /*17a80*/  LDL.LU R7, [R1+0x10c] ;  /* 0x00010c0001077983 */ /* 0x000ea80000300800 */
[----:B------:R-:W3:Y:S04]  /*17a90*/  LDL.LU R20, [R1+0x240] ;  /* 0x0002400001147983 */ /* 0x000ee80000300800 */
[----:B------:R-:W3:Y:S04]  /*17aa0*/  LDL.LU R21, [R1+0x244] ;  /* 0x0002440001157983 */ /* 0x000ee80000300800 */
[----:B--2---:R-:W-:Y:S04]  /*17ab0*/  STL.64 [R1+0x2f30], R6 ;  /* 0x002f300601007387 */ /* 0x004fe80000100a00 */
[----:B------:R0:W-:Y:S04]  /*17ac0*/  STL.64 [R1+0x2f28], R4 ;  /* 0x002f280401007387 */ /* 0x0001e80000100a00 */
[----:B0-----:R-:W2:Y:S01]  /*17ad0*/  LDL.LU R4, [R1+0x120] ;  /* 0x0001200001047983 */ /* 0x001ea20000300800 */
[----:B-----5:R-:W-:Y:S01]  /*17ae0*/  MOV R6, R28 ;  /* 0x0000001c00067202 */ /* 0x020fe20000000f00 */
[----:B---3--:R-:W-:-:S02]  /*17af0*/  IMAD.MOV.U32 R7, RZ, RZ, R2 ;  /* 0x000000ffff077224 */ /* 0x008fc400078e0002 */
[----:B------:R-:W-:Y:S02]  /*17b00*/  IMAD.MOV.U32 R5, RZ, RZ, R3 ;  /* 0x000000ffff057224 */ /* 0x000fe400078e0003 */
[----:B------:R-:W3:Y:S04]  /*17b10*/  LDL.LU R3, [R1+0x2f84] ;  /* 0x002f840001037983 */ /* 0x000ee80000300800 */
[----:B------:R-:W5:Y:S04]  /*17b20*/  LDL.LU R28, [R1+0x2f80] ;  /* 0x002f8000011c7983 */ /* 0x000f680000300800 */
[----:B------:R-:W3:Y:S04]  /*17b30*/  LDL.LU R2, [R1+0x2f7c] ;  /* 0x002f7c0001027983 */ /* 0x000ee80000300800 */
[----:B------:R-:W-:Y:S04]  /*17b40*/  STL.64 [R1+0x2f48], R6 ;  /* 0x002f480601007387 */ /* 0x000fe80000100a00 */
[----:B--2---:R0:W-:Y:S04]  /*17b50*/  STL.64 [R1+0x2f40], R4 ;  /* 0x002f400401007387 */ /* 0x0041e80000100a00 */
[----:B0-----:R-:W2:Y:S04]  /*17b60*/  LDL.LU R4, [R1+0x150] ;  /* 0x0001500001047983 */ /* 0x001ea80000300800 */
[----:B------:R-:W2:Y:S04]  /*17b70*/  LDL.LU R5, [R1+0x154] ;  /* 0x0001540001057983 */ /* 0x000ea80000300800 */
[----:B------:R-:W2:Y:S04]  /*17b80*/  LDL.LU R6, [R1+0x158] ;  /* 0x0001580001067983 */ /* 0x000ea80000300800 */
[----:B------:R-:W2:Y:S01]  /*17b90*/  LDL.LU R7, [R1+0x15c] ;  /* 0x00015c0001077983 */ /* 0x000ea20000300800 */
[----:B----4-:R-:W-:Y:S03]  /*17ba0*/  HMMA.16816.F32.BF16 R24, R12, R24, R8 ;  /* 0x000000180c18723c */ /* 0x010fe60000041808 */
[----:B--2---:R5:W-:Y:S04]  /*17bb0*/  STL.64 [R1+0x2f60], R6 ;  /* 0x002f600601007387 */ /* 0x004be80000100a00 */
[----:B------:R0:W-:Y:S01]  /*17bc0*/  STL.64 [R1+0x2f58], R4 ;  /* 0x002f580401007387 */ /* 0x0001e20000100a00 */
[----:B-----5:R-:W-:Y:S01]  /*17bd0*/  IMAD.MOV.U32 R6, RZ, RZ, R28 ;  /* 0x000000ffff067224 */ /* 0x020fe200078e001c */
[----:B---3--:R-:W-:-:S02]  /*17be0*/  MOV R7, R3 ;  /* 0x0000000300077202 */ /* 0x008fc40000000f00 */
[----:B0-----:R-:W2:Y:S01]  /*17bf0*/  LDL.LU R4, [R1+0x160] ;  /* 0x0001600001047983 */ /* 0x001ea20000300800 */
[----:B------:R-:W-:-:S03]  /*17c00*/  MOV R5, R2 ;  /* 0x0000000200057202 */ /* 0x000fc60000000f00 */
[----:B------:R-:W3:Y:S04]  /*17c10*/  LDL.LU R2, [R1+0x2f78] ;  /* 0x002f780001027983 */ /* 0x000ee80000300800 */
[----:B------:R-:W4:Y:S04]  /*17c20*/  LDL.LU R28, [R1+0x2f74] ;  /* 0x002f7400011c7983 */ /* 0x000f280000300800 */
[----:B------:R-:W5:Y:S04]  /*17c30*/  LDL.LU R3, [R1+0x2f70] ;  /* 0x002f700001037983 */ /* 0x000f680000300800 */
[----:B------:R-:W2:Y:S04]  /*17c40*/  LDL.64 R10, [R1+0x1c8] ;  /* 0x0001c800010a7983 */ /* 0x000ea80000100a00 */
[----:B--2---:R0:W-:Y:S04]  /*17c50*/  STL.64 [R1+0x2ec8], R10 ;  /* 0x002ec80a01007387 */ /* 0x0041e80000100a00 */
[----:B0-----:R-:W2:Y:S01]  /*17c60*/  LDL.LU.64 R10, [R1+0x198] ;  /* 0x00019800010a7983 */ /* 0x001ea20000300a00 */
[----:B-----5:R-:W-:Y:S01]  /*17c70*/  IMAD.MOV.U32 R16, RZ, RZ, R3 ;  /* 0x000000ffff107224 */ /* 0x020fe200078e0003 */
[----:B----4-:R-:W-:Y:S01]  /*17c80*/  MOV R17, R28 ;  /* 0x0000001c00117202 */ /* 0x010fe20000000f00 */
[C---:B------:R-:W-:Y:S01]  /*17c90*/  HMMA.16816.F32.BF16 R20, R12.reuse, R20, R4 ;  /* 0x000000140c14723c */ /* 0x040fe20000041804 */
[----:B--2---:R0:W-:Y:S04]  /*17ca0*/  STL.64 [R1+0x2ed0], R10 ;  /* 0x002ed00a01007387 */ /* 0x0041e80000100a00 */
[----:B------:R-:W2:Y:S04]  /*17cb0*/  LDL.LU R8, [R1+0x4d0] ;  /* 0x0004d00001087983 */ /* 0x000ea80000300800 */
[----:B------:R-:W2:Y:S04]  /*17cc0*/  LDL.LU R9, [R1+0x4d4] ;  /* 0x0004d40001097983 */ /* 0x000ea80000300800 */
[----:B0-----:R-:W2:Y:S04]  /*17cd0*/  LDL.LU R10, [R1+0x4d8] ;  /* 0x0004d800010a7983 */ /* 0x001ea80000300800 */
[----:B------:R-:W2:Y:S04]  /*17ce0*/  LDL.LU R11, [R1+0x4dc] ;  /* 0x0004dc00010b7983 */ /* 0x000ea80000300800 */
[----:B------:R-:W4:Y:S04]  /*17cf0*/  LDL.LU R3, [R1+0x2f6c] ;  /* 0x002f6c0001037983 */ /* 0x000f280000300800 */
[----:B------:R-:W5:Y:S04]  /*17d00*/  LDL.LU R28, [R1+0x2f68] ;  /* 0x002f6800011c7983 */ /* 0x000f680000300800 */
[----:B------:R-:W2:Y:S04]  /*17d10*/  LDL.LU R18, [R1+0x258] ;  /* 0x0002580001127983 */ /* 0x000ea80000300800 */
[----:B------:R-:W2:Y:S04]  /*17d20*/  LDL.LU R19, [R1+0x25c] ;  /* 0x00025c0001137983 */ /* 0x000ea80000300800 */
[----:B--2---:R-:W-:Y:S04]  /*17d30*/  STL.64 [R1+0x2ec0], R18 ;  /* 0x002ec01201007387 */ /* 0x004fe80000100a00 */
[----:B------:R0:W-:Y:S04]  /*17d40*/  STL.64 [R1+0x2eb8], R16 ;  /* 0x002eb81001007387 */ /* 0x0001e80000100a00 */
[----:B0-----:R-:W2:Y:S04]  /*17d50*/  LDL.LU R16, [R1+0x4b0] ;  /* 0x0004b00001107983 */ /* 0x001ea80000300800 */
[----:B------:R-:W2:Y:S04]  /*17d60*/  LDL.LU R17, [R1+0x4b4] ;  /* 0x0004b40001117983 */ /* 0x000ea80000300800 */
[----:B------:R0:W-:Y:S04]  /*17d70*/  STL.64 [R1+0x2d20], R26 ;  /* 0x002d201a01007387 */ /* 0x0001e80000100a00 */
[----:B------:R-:W-:Y:S04]  /*17d80*/  STL.64 [R1+0x2d18], R24 ;  /* 0x002d181801007387 */ /* 0x000fe80000100a00 */
[----:B0-----:R-:W2:Y:S04]  /*17d90*/  LDL.64 R26, [R1+0x1d8] ;  /* 0x0001d800011a7983 */ /* 0x001ea80000100a00 */
[----:B------:R-:W2:Y:S04]  /*17da0*/  LDL.LU.64 R6, [R1+0x2f60] ;  /* 0x002f600001067983 */ /* 0x000ea80000300a00 */
[----:B------:R-:W2:Y:S04]  /*17db0*/  LDL.LU.64 R4, [R1+0x2f58] ;  /* 0x002f580001047983 */ /* 0x000ea80000300a00 */
        /* <DEDUP_REMOVED lines=9> */
[----:B-----5:R-:W-:Y:S01]  /*17e50*/  IMAD.MOV.U32 R18, RZ, RZ, R28 ;  /* 0x000000ffff127224 */ /* 0x020fe200078e001c */
[----:B----4-:R-:W-:Y:S01]  /*17e60*/  MOV R19, R3 ;  /* 0x0000000300137202 */ /* 0x010fe20000000f00 */
[----:B------:R-:W-:Y:S01]  /*17e70*/  IMAD.MOV.U32 R28, RZ, RZ, R22 ;  /* 0x000000ffff1c7224 */ /* 0x000fe200078e0016 */
[----:B------:R-:W-:-:S05]  /*17e80*/  MOV R3, R23 ;  /* 0x0000001700037202 */ /* 0x000fca0000000f00 */
        /* <DEDUP_REMOVED lines=24> */
[----:B------:R-:W2:Y:S11]  /*18010*/  LDL.LU.64 R6, [R1+0x2ee8] ;  /* 0x002ee80001067983 */ /* 0x000eb60000300a00 */
[----:B------:R-:W-:Y:S10]  /*18020*/  @!UPT UIADD3 URZ, URZ, URZ, URZ ;  /* 0x0000003f3f3ff290 */ /* 0x000ff4000fffe03f */
[----:B------:R-:W-:Y:S04]  /*18030*/  STL.64 [R1+0x100], R20 ;  /* 0x0001001401007387 */ /* 0x000fe80000100a00 */
[----:B------:R0:W-:Y:S04]  /*18040*/  STL.64 [R1+0x108], R22 ;  /* 0x0001081601007387 */ /* 0x0001e80000100a00 */
[----:B0-----:R-:W2:Y:S04]  /*18050*/  LDL.LU.64 R22, [R1+0x2ee0] ;  /* 0x002ee00001167983 */ /* 0x001ea80000300a00 */
[----:B------:R-:W2:Y:S04]  /*18060*/  LDL.LU.64 R20, [R1+0x2ed8] ;  /* 0x002ed80001147983 */ /* 0x000ea80000300a00 */
[----:B------:R-:W-:Y:S04]  /*18070*/  STL.64 [R1+0x2508], R14 ;  /* 0x0025080e01007387 */ /* 0x000fe80000100a00 */
[----:B------:R0:W-:Y:S04]  /*18080*/  STL.64 [R1+0x2558], R12 ;  /* 0x0025580c01007387 */ /* 0x0001e80000100a00 */
[----:B0-----:R-:W4:Y:S04]  /*18090*/  LDL.LU R12, [R1+0x4c0] ;  /* 0x0004c000010c7983 */ /* 0x001f280000300800 */
[----:B------:R-:W4:Y:S04]  /*180a0*/  LDL.LU R13, [R1+0x4c4] ;  /* 0x0004c400010d7983 */ /* 0x000f280000300800 */
[----:B------:R-:W4:Y:S04]  /*180b0*/  LDL.LU R14, [R1+0x4c8] ;  /* 0x0004c800010e7983 */ /* 0x000f280000300800 */
[----:B------:R-:W4:Y:S01]  /*180c0*/  LDL.LU R15, [R1+0x4cc] ;  /* 0x0004cc00010f7983 */ /* 0x000f220000300800 */
[C---:B--2---:R-:W-:Y:S11]  /*180d0*/  HMMA.16816.F32.BF16 R8, R20.reuse, R6, R8 ;  /* 0x000000061408723c */ /* 0x044ff60000041808 */
[----:B------:R-:W-:Y:S11]  /*180e0*/  @!UPT UIADD3 URZ, URZ, URZ, URZ ;  /* 0x0000003f3f3ff290 */ /* 0x000ff6000fffe03f */
[----:B------:R-:W-:Y:S01]  /*180f0*/  @!UPT UIADD3 URZ, URZ, URZ, URZ ;  /* 0x0000003f3f3ff290 */ /* 0x000fe2000fffe03f */
[----:B------:R-:W-:Y:S01]  /*18100*/  STL.64 [R1+0x390], R8 ;  /* 0x0003900801007387 */ /* 0x000fe20000100a00 */
[----:B------:R-:W-:Y:S01]  /*18110*/  MOV R6, R10 ;  /* 0x0000000a00067202 */ /* 0x000fe20000000f00 */
[----:B------:R-:W-:Y:S02]  /*18120*/  IMAD.MOV.U32 R5, RZ, RZ, R11 ;  /* 0x000000ffff057224 */ /* 0x000fe400078e000b */
[----:B------:R-:W4:Y:S04]  /*18130*/  LDL.LU.64 R10, [R1+0x2ed0] ;  /* 0x002ed000010a7983 */ /* 0x000f280000300a00 */
[----:B------:R-:W-:Y:S04]  /*18140*/  STL [R1+0x2678], R5 ;  /* 0x0026780501007387 */ /* 0x000fe80000100800 */
[----:B------:R-:W-:Y:S01]  /*18150*/  STL [R1+0x2674], R6 ;  /* 0x0026740601007387 */ /* 0x000fe20000100800 */
[C---:B----4-:R-:W-:Y:S11]  /*18160*/  HMMA.16816.F32.BF16 R12, R20.reuse, R10, R12 ;  /* 0x0000000a140c723c */ /* 0x050ff6000004180c */
[----:B------:R-:W-:Y:S11]  /*18170*/  @!UPT UIADD3 URZ, URZ, URZ, URZ ;  /* 0x0000003f3f3ff290 */ /* 0x000ff6000fffe03f */
[----:B------:R-:W-:Y:S01]  /*18180*/  @!UPT UIADD3 URZ, URZ, URZ, URZ ;  /* 0x0000003f3f3ff290 */ /* 0x000fe2000fffe03f */
[----:B------:R0:W-:Y:S04]  /*18190*/  STL.64 [R1+0x120], R12 ;  /* 0x0001200c01007387 */ /* 0x0001e80000100a00 */
[----:B------:R-:W-:Y:S01]  /*181a0*/  STL.64 [R1+0x128], R14 ;  /* 0x0001280e01007387 */ /* 0x000fe20000100a00 */
[----:B0-----:R-:W-:Y:S01]  /*181b0*/  MOV R13, R10 ;  /* 0x0000000a000d7202 */ /* 0x001fe20000000f00 */
[----:B------:R-:W-:Y:S02]  /*181c0*/  IMAD.MOV.U32 R12, RZ, RZ, R11 ;  /* 0x000000ffff0c7224 */ /* 0x000fe400078e000b */
[----:B------:R-:W2:Y:S04]  /*181d0*/  LDL.LU.64 R10, [R1+0x2ec8] ;  /* 0x002ec800010a7983 */ /* 0x000ea80000300a00 */
[----:B------:R0:W-:Y:S04]  /*181e0*/  STL.64 [R1+0x2e70], R12 ;  /* 0x002e700c01007387 */ /* 0x0001e80000100a00 */
[----:B0-----:R-:W4:Y:S04]  /*181f0*/  LDL.LU R12, [R1+0x230] ;  /* 0x00023000010c7983 */ /* 0x001f280000300800 */
[----:B------:R-:W4:Y:S04]  /*18200*/  LDL.LU R13, [R1+0x234] ;  /* 0x00023400010d7983 */ /* 0x000f280000300800 */
[----:B------:R-:W4:Y:S04]  /*18210*/  LDL.LU R14, [R1+0x238] ;  /* 0x00023800010e7983 */ /* 0x000f280000300800 */
[----:B------:R-:W4:Y:S01]  /*18220*/  LDL.LU R15, [R1+0x23c] ;  /* 0x00023c00010f7983 */ /* 0x000f220000300800 */
[C---:B--2---:R-:W-:Y:S01]  /*18230*/  HMMA.16816.F32.BF16 R16, R20.reuse, R10, R16 ;  /* 0x0000000a1410723c */ /* 0x044fe20000041810 */
[----:B------:R-:W-:Y:S11]  /*18240*/  MOV R0, R11 ;  /* 0x0000000b00007202 */ /* 0x000ff60000000f00 */
[----:B------:R-:W-:Y:S11]  /*18250*/  @!UPT UIADD3 URZ, URZ, URZ, URZ ;  /* 0x0000003f3f3ff290 */ /* 0x000ff6000fffe03f */
[----:B------:R-:W-:Y:S04]  /*18260*/  STL.64 [R1+0x1a0], R16 ;  /* 0x0001a01001007387 */ /* 0x000fe80000100a00 */
[----:B------:R0:W-:Y:S04]  /*18270*/  STL.64 [R1+0x1a8], R18 ;  /* 0x0001a81201007387 */ /* 0x0001e80000100a00 */
[----:B0-----:R-:W2:Y:S04]  /*18280*/  LDL.LU.64 R18, [R1+0x2ec0] ;  /* 0x002ec00001127983 */ /* 0x001ea80000300a00 */
[----:B------:R-:W2:Y:S04]  /*18290*/  LDL.LU.64 R16, [R1+0x2eb8] ;  /* 0x002eb80001107983 */ /* 0x000ea80000300a00 */
[----:B------:R-:W2:Y:S01]  /*182a0*/  LDL.LU.64 R10, [R1+0x2eb0] ;  /* 0x002eb000010a7983 */ /* 0x000ea20000300a00 */
[----:B----4-:R-:W-:Y:S01]  /*182b0*/  HMMA.16816.F32.BF16 R12, R20, R26, R12 ;  /* 0x0000001a140c723c */ /* 0x010fe2000004180c */
[----:B------:R-:W-:-:S02]  /*182c0*/  IMAD.MOV.U32 R4, RZ, RZ, R7 ;  /* 0x000000ffff047224 */ /* 0x000fc400078e0007 */
[----:B------:R-:W-:-:S05]  /*182d0*/  IMAD.MOV.U32 R7, RZ, RZ, R27 ;  /* 0x000000ffff077224 */ /* 0x000fca00078e001b */
[----:B------:R-:W-:Y:S11]  /*182e0*/  STL [R1+0x2dc4], R7 ;  /* 0x002dc40701007387 */ /* 0x000ff60000100800 */
[----:B------:R-:W-:Y:S04]  /*182f0*/  @!UPT UIADD3 URZ, URZ, URZ, URZ ;  /* 0x0000003f3f3ff290 */ /* 0x000fe8000fffe03f */
[----:B------:R-:W-:Y:S04]  /*18300*/  STL.64 [R1+0x230], R12 ;  /* 0x0002300c01007387 */ /* 0x000fe80000100a00 */
[----:B------:R-:W-:Y:S04]  /*18310*/  STL.64 [R1+0x238], R14 ;  /* 0x0002380e01007387 */ /* 0x000fe80000100a00 */
[----:B------:R2:W-:Y:S02]  /*18320*/  STL [R1+0x2dc0], R4 ;  /* 0x002dc00401007387 */ /* 0x0005e40000100800 */
[----:B--2---:R-:W-:Y:S01]  /*18330*/  HMMA.16816.F32.BF16 R4, R20, R10, R16 ;  /* 0x0000000a1404723c */ /* 0x004fe20000041810 */
[----:B------:R-:W-:Y:S01]  /*18340*/  MOV R25, R10 ;  /* 0x0000000a00197202 */ /* 0x000fe20000000f00 */
[----:B------:R-:W-:Y:S11]  /*18350*/  IMAD.MOV.U32 R24, RZ, RZ, R11 ;  /* 0x000000ffff187224 */ /* 0x000ff600078e000b */
[----:B------:R-:W-:Y:S10]  /*18360*/  @!UPT UIADD3 URZ, URZ, URZ, URZ ;  /* 0x0000003f3f3ff290 */ /* 0x000ff4000fffe03f */
[----:B------:R0:W-:Y:S04]  /*18370*/  STL.64 [R1+0x250], R4 ;  /* 0x0002500401007387 */ /* 0x0001e80000100a00 */
[----:B------:R1:W-:Y:S04]  /*18380*/  STL.64 [R1+0x258], R6 ;  /* 0x0002580601007387 */ /* 0x0003e80000100a00 */
[----:B------:R-:W-:Y:S04]  /*18390*/  STL.64 [R1+0x2e98], R24 ;  /* 0x002e981801007387 */ /* 0x000fe80000100a00 */
[----:B0-----:R-:W2:Y:S04]  /*183a0*/  LDL.LU R4, [R1+0x270] ;  /* 0x0002700001047983 */ /* 0x001ea80000300800 */
[----:B------:R-:W2:Y:S04]  /*183b0*/  LDL.LU R5, [R1+0x274] ;  /* 0x0002740001057983 */ /* 0x000ea80000300800 */
[----:B-1----:R-:W4:Y:S01]  /*183c0*/  LDL.LU R6, [R1+0x278] ;  /* 0x0002780001067983 */ /* 0x002f220000300800 */
[----:B---3--:R-:W-:-:S03]  /*183d0*/  MOV R7, R2 ;  /* 0x0000000200077202 */ /* 0x008fc60000000f00 */
[----:B------:R-:W3:Y:S04]  /*183e0*/  LDL.LU R2, [R1+0x2eac] ;  /* 0x002eac0001027983 */ /* 0x000ee80000300800 */
[----:B----4-:R0:W-:Y:S04]  /*183f0*/  STL.64 [R1+0x2dd0], R6 ;  /* 0x002dd00601007387 */ /* 0x0101e80000100a00 */
[----:B--2---:R-:W-:Y:S04]  /*18400*/  STL.64 [R1+0x2dc8], R4 ;  /* 0x002dc80401007387 */ /* 0x004fe80000100a00 */
[----:B0-----:R-:W2:Y:S04]  /*18410*/  LDL R6, [R1+0x298] ;  /* 0x0002980001067983 */ /* 0x001ea80000100800 */
[----:B------:R-:W2:Y:S04]  /*18420*/  LDL R7, [R1+0x29c] ;  /* 0x00029c0001077983 */ /* 0x000ea80000100800 */
[----:B--2---:R-:W-:Y:S04]  /*18430*/  STL.64 [R1+0x2de0], R6 ;  /* 0x002de00601007387 */ /* 0x004fe80000100a00 */
[----:B------:R-:W2:Y:S04]  /*18440*/  LDL.LU.64 R18, [R1+0x518] ;  /* 0x0005180001127983 */ /* 0x000ea80000300a00 */
[----:B--2---:R0:W-:Y:S04]  /*18450*/  STL.64 [R1+0x2dd8], R18 ;  /* 0x002dd81201007387 */ /* 0x0041e80000100a00 */
[----:B------:R-:W2:Y:S04]  /*18460*/  LDL.LU R16, [R1+0x300] ;  /* 0x0003000001107983 */ /* 0x000ea80000300800 */
[----:B------:R-:W2:Y:S04]  /*18470*/  LDL.LU R17, [R1+0x304] ;  /* 0x0003040001117983 */ /* 0x000ea80000300800 */
[----:B0-----:R-:W4:Y:S04]  /*18480*/  LDL.LU R18, [R1+0x308] ;  /* 0x0003080001127983 */ /* 0x001f280000300800 */
[----:B------:R-:W4:Y:S04]  /*18490*/  LDL.LU R19, [R1+0x30c] ;  /* 0x00030c0001137983 */ /* 0x000f280000300800 */
[----:B----4-:R-:W-:Y:S04]  /*184a0*/  STL.64 [R1+0x2df0], R18 ;  /* 0x002df01201007387 */ /* 0x010fe80000100a00 */
[----:B--2---:R-:W-:Y:S04]  /*184b0*/  STL.64 [R1+0x2de8], R16 ;  /* 0x002de81001007387 */ /* 0x004fe80000100a00 */
[----:B------:R-:W2:Y:S04]  /*184c0*/  LDL R6, [R1+0x2a8] ;  /* 0x0002a80001067983 */ /* 0x000ea80000100800 */
[----:B------:R-:W2:Y:S04]  /*184d0*/  LDL R7, [R1+0x2ac] ;  /* 0x0002ac0001077983 */ /* 0x000ea80000100800 */
[----:B--2---:R0:W-:Y:S04]  /*184e0*/  STL.64 [R1+0x2df8], R6 ;  /* 0x002df80601007387 */ /* 0x0041e80000100a00 */
[----:B0-----:R-:W2:Y:S04]  /*184f0*/  LDL R6, [R1+0x2b8] ;  /* 0x0002b80001067983 */ /* 0x001ea80000100800 */
[----:B------:R-:W2:Y:S01]  /*18500*/  LDL R7, [R1+0x2bc] ;  /* 0x0002bc0001077983 */ /* 0x000ea20000100800 */
[----:B---3--:R-:W-:-:S03]  /*18510*/  IMAD.MOV.U32 R19, RZ, RZ, R2 ;  /* 0x000000ffff137224 */ /* 0x008fc600078e0002 */
[----:B--2---:R0:W-:Y:S04]  /*18520*/  STL.64 [R1+0x2e10], R6 ;  /* 0x002e100601007387 */ /* 0x0041e80000100a00 */
[----:B------:R-:W2:Y:S04]  /*18530*/  LDL.LU R16, [R1+0x3b0] ;  /* 0x0003b00001107983 */ /* 0x000ea80000300800 */
[----:B------:R-:W2:Y:S04]  /*18540*/  LDL.LU R17, [R1+0x3b4] ;  /* 0x0003b40001117983 */ /* 0x000ea80000300800 */
[----:B------:R-:W3:Y:S04]  /*18550*/  LDL.LU R18, [R1+0x3b8] ;  /* 0x0003b80001127983 */ /* 0x000ee80000300800 */
[----:B------:R-:W4:Y:S04]  /*18560*/  LDL.LU R2, [R1+0x2ea8] ;  /* 0x002ea80001027983 */ /* 0x000f280000300800 */
[----:B0-----:R-:W5:Y:S04]  /*18570*/  LDL R6, [R1+0x288] ;  /* 0x0002880001067983 */ /* 0x001f680000100800 */
[----:B------:R-:W5:Y:S04]  /*18580*/  LDL R7, [R1+0x28c] ;  /* 0x00028c0001077983 */ /* 0x000f680000100800 */
[----:B-----5:R0:W-:Y:S04]  /*18590*/  STL.64 [R1+0x2e28], R6 ;  /* 0x002e280601007387 */ /* 0x0201e80000100a00 */
[----:B0-----:R-:W5:Y:S04]  /*185a0*/  LDL.LU.64 R6, [R1+0x268] ;  /* 0x0002680001067983 */ /* 0x001f680000300a00 */
[----:B-----5:R-:W-:Y:S04]  /*185b0*/  STL.64 [R1+0x2e40], R6 ;  /* 0x002e400601007387 */ /* 0x020fe80000100a00 */
[----:B---3--:R-:W-:Y:S04]  /*185c0*/  STL.64 [R1+0x2e08], R18 ;  /* 0x002e081201007387 */ /* 0x008fe80000100a00 */
[----:B--2---:R0:W-:Y:S04]  /*185d0*/  STL.64 [R1+0x2e00], R16 ;  /* 0x002e001001007387 */ /* 0x0041e80000100a00 */
[----:B0-----:R-:W2:Y:S04]  /*185e0*/  LDL.LU R16, [R1+0x3d0] ;  /* 0x0003d00001107983 */ /* 0x001ea80000300800 */
[----:B------:R-:W2:Y:S04]  /*185f0*/  LDL.LU R17, [R1+0x3d4] ;  /* 0x0003d40001117983 */ /* 0x000ea80000300800 */
[----:B------:R-:W3:Y:S04]  /*18600*/  LDL.LU R18, [R1+0x3d8] ;  /* 0x0003d80001127983 */ /* 0x000ee80000300800 */
[----:B------:R-:W3:Y:S04]  /*18610*/  LDL.LU R19, [R1+0x3dc] ;  /* 0x0003dc0001137983 */ /* 0x000ee80000300800 */
[----:B------:R-:W5:Y:S04]  /*18620*/  LDL.LU R8, [R1+0x410] ;  /* 0x0004100001087983 */ /* 0x000f680000300800 */
[----:B------:R-:W5:Y:S04]  /*18630*/  LDL.LU R9, [R1+0x414] ;  /* 0x0004140001097983 */ /* 0x000f680000300800 */
[----:B------:R-:W2:Y:S04]  /*18640*/  LDL.LU R10, [R1+0x418] ;  /* 0x00041800010a7983 */ /* 0x000ea80000300800 */
[----:B------:R-:W2:Y:S04]  /*18650*/  LDL.LU R11, [R1+0x41c] ;  /* 0x00041c00010b7983 */ /* 0x000ea80000300800 */
[----:B------:R-:W3:Y:S04]  /*18660*/  LDL.LU R24, [R1+0x440] ;  /* 0x0004400001187983 */ /* 0x000ee80000300800 */
[----:B------:R-:W3:Y:S04]  /*18670*/  LDL.LU R25, [R1+0x444] ;  /* 0x0004440001197983 */ /* 0x000ee80000300800 */
[----:B------:R-:W3:Y:S04]  /*18680*/  LDL.LU R26, [R1+0x448] ;  /* 0x00044800011a7983 */ /* 0x000ee80000300800 */
[----:B------:R-:W3:Y:S04]  /*18690*/  LDL.LU R27, [R1+0x44c] ;  /* 0x00044c00011b7983 */ /* 0x000ee80000300800 */
[----:B--2---:R-:W-:Y:S04]  /*186a0*/  STL.64 [R1+0x2e80], R10 ;  /* 0x002e800a01007387 */ /* 0x004fe80000100a00 */
[----:B-----5:R0:W-:Y:S04]  /*186b0*/  STL.64 [R1+0x2e78], R8 ;  /* 0x002e780801007387 */ /* 0x0201e80000100a00 */
[----:B0-----:R-:W2:Y:S04]  /*186c0*/  LDL.LU R8, [R1+0x430] ;  /* 0x0004300001087983 */ /* 0x001ea80000300800 */
[----:B------:R-:W2:Y:S04]  /*186d0*/  LDL.LU R9, [R1+0x434] ;  /* 0x0004340001097983 */ /* 0x000ea80000300800 */
[----:B------:R-:W5:Y:S04]  /*186e0*/  LDL.LU R10, [R1+0x438] ;  /* 0x00043800010a7983 */ /* 0x000f680000300800 */
[----:B------:R-:W5:Y:S04]  /*186f0*/  LDL.LU R11, [R1+0x43c] ;  /* 0x00043c00010b7983 */ /* 0x000f680000300800 */
[----:B-----5:R0:W-:Y:S04]  /*18700*/  STL.64 [R1+0x2e90], R10 ;  /* 0x002e900a01007387 */ /* 0x0201e80000100a00 */
[----:B--2---:R-:W-:Y:S04]  /*18710*/  STL.64 [R1+0x2e88], R8 ;  /* 0x002e880801007387 */ /* 0x004fe80000100a00 */
[----:B0-----:R-:W2:Y:S04]  /*18720*/  LDL.LU.64 R10, [R1+0x1f8] ;  /* 0x0001f800010a7983 */ /* 0x001ea80000300a00 */
[----:B------:R-:W5:Y:S04]  /*18730*/  LDL.64 R14, [R1+0x208] ;  /* 0x00020800010e7983 */ /* 0x000f680000100a00 */
[----:B------:R-:W2:Y:S04]  /*18740*/  LDL.LU.64 R6, [R1+0x248] ;  /* 0x0002480001067983 */ /* 0x000ea80000300a00 */
[----:B--2---:R0:W-:Y:S04]  /*18750*/  STL.64 [R1+0x2e58], R6 ;  /* 0x002e580601007387 */ /* 0x0041e80000100a00 */
[----:B0-----:R-:W2:Y:S04]  /*18760*/  LDL.64 R6, [R1+0x218] ;  /* 0x0002180001067983 */ /* 0x001ea80000100a00 */
[----:B---3--:R-:W-:Y:S04]  /*18770*/  STL.64 [R1+0x2e20], R18 ;  /* 0x002e201201007387 */ /* 0x008fe80000100a00 */
[----:B------:R0:W-:Y:S04]  /*18780*/  STL.64 [R1+0x2e18], R16 ;  /* 0x002e181001007387 */ /* 0x0001e80000100a00 */
[----:B0-----:R-:W3:Y:S04]  /*18790*/  LDL.LU R16, [R1+0x3e0] ;  /* 0x0003e00001107983 */ /* 0x001ee80000300800 */
[----:B------:R-:W3:Y:S04]  /*187a0*/  LDL.LU R17, [R1+0x3e4] ;  /* 0x0003e40001117983 */ /* 0x000ee80000300800 */
[----:B------:R-:W2:Y:S01]  /*187b0*/  LDL.LU R18, [R1+0x3e8] ;  /* 0x0003e80001127983 */ /* 0x000ea20000300800 */
[----:B----4-:R-:W-:-:S03]  /*187c0*/  MOV R19, R2 ;  /* 0x0000000200137202 */ /* 0x010fc60000000f00 */
[----:B------:R-:W4:Y:S04]  /*187d0*/  LDL.LU R2, [R1+0x2ea4] ;  /* 0x002ea40001027983 */ /* 0x000f280000300800 */
[----:B--2---:R-:W-:Y:S04]  /*187e0*/  STL.64 [R1+0x2e38], R18 ;  /* 0x002e381201007387 */ /* 0x004fe80000100a00 */
[----:B---3--:R0:W-:Y:S04]  /*187f0*/  STL.64 [R1+0x2e30], R16 ;  /* 0x002e301001007387 */ /* 0x0081e80000100a00 */
[----:B0-----:R-:W2:Y:S04]  /*18800*/  LDL.LU R16, [R1+0x3f0] ;  /* 0x0003f00001107983 */ /* 0x001ea80000300800 */
[----:B------:R-:W2:Y:S04]  /*18810*/  LDL.LU R17, [R1+0x3f4] ;  /* 0x0003f40001117983 */ /* 0x000ea80000300800 */
[----:B------:R-:W3:Y:S04]  /*18820*/  LDL.LU R18, [R1+0x3f8] ;  /* 0x0003f80001127983 */ /* 0x000ee80000300800 */
[----:B------:R-:W3:Y:S01]  /*18830*/  LDL.LU R19, [R1+0x3fc] ;  /* 0x0003fc0001137983 */ /* 0x000ee20000300800 */
[----:B------:R-:W-:Y:S03]  /*18840*/  HMMA.16816.F32.BF16 R24, R20, R10, R24 ;  /* 0x0000000a1418723c */ /* 0x000fe60000041818 */
[----:B---3--:R-:W-:Y:S04]  /*18850*/  STL.64 [R1+0x2e50], R18 ;  /* 0x002e501201007387 */ /* 0x008fe80000100a00 */
[----:B--2---:R0:W-:Y:S04]  /*18860*/  STL.64 [R1+0x2e48], R16 ;  /* 0x002e481001007387 */ /* 0x0041e80000100a00 */
[----:B0-----:R-:W2:Y:S04]  /*18870*/  LDL.LU R16, [R1+0x400] ;  /* 0x0004000001107983 */ /* 0x001ea80000300800 */
[----:B------:R-:W2:Y:S04]  /*18880*/  LDL.LU R17, [R1+0x404] ;  /* 0x0004040001117983 */ /* 0x000ea80000300800 */
[----:B------:R-:W3:Y:S01]  /*18890*/  LDL.LU R18, [R1+0x408] ;  /* 0x0004080001127983 */ /* 0x000ee20000300800 */
[----:B----4-:R-:W-:-:S03]  /*188a0*/  IMAD.MOV.U32 R19, RZ, RZ, R2 ;  /* 0x000000ffff137224 */ /* 0x010fc600078e0002 */
[----:B------:R-:W4:Y:S04]  /*188b0*/  LDL.LU R2, [R1+0x2ea0] ;  /* 0x002ea00001027983 */ /* 0x000f280000300800 */
[----:B---3--:R0:W-:Y:S04]  /*188c0*/  STL.64 [R1+0x2e68], R18 ;  /* 0x002e681201007387 */ /* 0x0081e80000100a00 */
[----:B--2---:R-:W-:Y:S04]  /*188d0*/  STL.64 [R1+0x2e60], R16 ;  /* 0x002e601001007387 */ /* 0x004fe80000100a00 */
[----:B0-----:R-:W2:Y:S04]  /*188e0*/  LDL.LU.64 R18, [R1+0x228] ;  /* 0x0002280001127983 */ /* 0x001ea80000300a00 */
[----:B------:R0:W-:Y:S04]  /*188f0*/  STL.64 [R1+0x2c0], R24 ;  /* 0x0002c01801007387 */ /* 0x0001e80000100a00 */
[----:B------:R1:W-:Y:S04]  /*18900*/  STL.64 [R1+0x2c8], R26 ;  /* 0x0002c81a01007387 */ /* 0x0003e80000100a00 */
[----:B0-----:R-:W3:Y:S01]  /*18910*/  LDL.LU.64 R24, [R1+0x2e98] ;  /* 0x002e980001187983 */ /* 0x001ee20000300a00 */
[----:B-1----:R-:W-:Y:S01]  /*18920*/  MOV R27, R10 ;  /* 0x0000000a001b7202 */ /* 0x002fe20000000f00 */
[----:B------:R-:W-:-:S02]  /*18930*/  IMAD.MOV.U32 R26, RZ, RZ, R11 ;  /* 0x000000ffff1a7224 */ /* 0x000fc400078e000b */
[----:B------:R-:W5:Y:S04]  /*18940*/  LDL.LU.64 R10, [R1+0x2e90] ;  /* 0x002e9000010a7983 */ /* 0x000f680000300a00 */
[----:B------:R-:W5:Y:S04]  /*18950*/  LDL.LU.64 R8, [R1+0x2e88] ;  /* 0x002e880001087983 */ /* 0x000f680000300a00 */
[----:B------:R-:W-:Y:S01]  /*18960*/  STL.64 [R1+0x2da0], R26 ;  /* 0x002da01a01007387 */ /* 0x000fe20000100a00 */
[----:B-----5:R-:W-:Y:S03]  /*18970*/  HMMA.16816.F32.BF16 R8, R20, R14, R8 ;  /* 0x0000000e1408723c */ /* 0x020fe60000041808 */
[----:B---3--:R0:W-:Y:S04]  /*18980*/  STL.64 [R1+0x2d98], R24 ;  /* 0x002d981801007387 */ /* 0x0081e80000100a00 */
[----:B0-----:R-:W3:Y:S04]  /*18990*/  LDL.LU R24, [R1+0x420] ;  /* 0x0004200001187983 */ /* 0x001ee80000300800 */
[----:B------:R-:W3:Y:S04]  /*189a0*/  LDL.LU R25, [R1+0x424] ;  /* 0x0004240001197983 */ /* 0x000ee80000300800 */
[----:B------:R-:W3:Y:S08]  /*189b0*/  LDL.LU R26, [R1+0x428] ;  /* 0x00042800011a7983 */ /* 0x000ef00000300800 */
[----:B------:R-:W-:Y:S04]  /*189c0*/  STL.64 [R1+0x2d0], R8 ;  /* 0x0002d00801007387 */ /* 0x000fe80000100a00 */
[----:B------:R0:W-:Y:S04]  /*189d0*/  STL.64 [R1+0x2d8], R10 ;  /* 0x0002d80a01007387 */ /* 0x0001e80000100a00 */
[----:B0-----:R-:W2:Y:S04]  /*189e0*/  LDL.LU.64 R10, [R1+0x2e80] ;  /* 0x002e8000010a7983 */ /* 0x001ea80000300a00 */
[----:B------:R-:W2:Y:S01]  /*189f0*/  LDL.LU.64 R8, [R1+0x2e78] ;  /* 0x002e780001087983 */ /* 0x000ea20000300a00 */
[----:B----4-:R-:W-:Y:S01]  /*18a00*/  MOV R27, R2 ;  /* 0x00000002001b7202 */ /* 0x010fe20000000f00 */
[----:B------:R-:W-:-:S02]  /*18a10*/  IMAD.MOV.U32 R2, RZ, RZ, R7 ;  /* 0x000000ffff027224 */ /* 0x000fc400078e0007 */
[----:B------:R-:W4:Y:S04]  /*18a20*/  LDL.LU.64 R12, [R1+0x2e70] ;  /* 0x002e7000010c7983 */ /* 0x000f280000300a00 */
[----:B------:R-:W-:Y:S01]  /*18a30*/  STL [R1+0x2d84], R15 ;  /* 0x002d840f01007387 */ /* 0x000fe20000100800 */
[C---:B---3--:R-:W-:Y:S08]  /*18a40*/  HMMA.16816.F32.BF16 R24, R20.reuse, R6, R24 ;  /* 0x000000061418723c */ /* 0x048ff00000041818 */
[----:B--2---:R-:W-:Y:S11]  /*18a50*/  HMMA.16816.F32.BF16 R4, R20, R18, R8 ;  /* 0x000000121404723c */ /* 0x004ff60000041808 */
[----:B------:R-:W-:Y:S04]  /*18a60*/  @!UPT UIADD3 URZ, URZ, URZ, URZ ;  /* 0x0000003f3f3ff290 */ /* 0x000fe8000fffe03f */
[----:B------:R0:W-:Y:S04]  /*18a70*/  STL.64 [R1+0x2f0], R24 ;  /* 0x0002f01801007387 */ /* 0x0001e80000100a00 */
[----:B------:R1:W-:Y:S01]  /*18a80*/  STL.64 [R1+0x2f8], R26 ;  /* 0x0002f81a01007387 */ /* 0x0003e20000100a00 */
[----:B------:R-:W-:Y:S01]  /*18a90*/  IMAD.MOV.U32 R10, RZ, RZ, R18 ;  /* 0x000000ffff0a7224 */ /* 0x000fe200078e0012 */
[----:B------:R-:W-:Y:S02]  /*18aa0*/  MOV R11, R19 ;  /* 0x00000013000b7202 */ /* 0x000fe40000000f00 */
[----:B0-----:R-:W2:Y:S04]  /*18ab0*/  LDL.LU R24, [R1+0x90] ;  /* 0x0000900001187983 */ /* 0x001ea80000300800 */
[----:B------:R-:W2:Y:S01]  /*18ac0*/  LDL.LU R25, [R1+0x94] ;  /* 0x0000940001197983 */ /* 0x000ea20000300800 */
[----:B-1----:R-:W-:-:S03]  /*18ad0*/  MOV R27, R29 ;  /* 0x0000001d001b7202 */ /* 0x002fc60000000f00 */
[----:B------:R-:W2:Y:S04]  /*18ae0*/  LDL.LU R26, [R1+0x98] ;  /* 0x00009800011a7983 */ /* 0x000ea80000300800 */
[----:B------:R-:W3:Y:S01]  /*18af0*/  LDL.LU.64 R18, [R1+0x2e68] ;  /* 0x002e680001127983 */ /* 0x000ee20000300a00 */
[----:B------:R-:W-:-:S03]  /*18b00*/  IMAD.MOV.U32 R29, RZ, RZ, R7 ;  /* 0x000000ffff1d7224 */ /* 0x000fc600078e0007 */
[----:B------:R-:W3:Y:S04]  /*18b10*/  LDL.LU.64 R16, [R1+0x2e60] ;  /* 0x002e600001107983 */ /* 0x000ee80000300a00 */
[----:B------:R-:W-:Y:S04]  /*18b20*/  STL.64 [R1+0x310], R4 ;  /* 0x0003100401007387 */ /* 0x000fe80000100a00 */
[----:B------:R0:W-:Y:S04]  /*18b30*/  STL [R1+0x318], R6 ;  /* 0x0003180601007387 */ /* 0x0001e80000100800 */
[----:B0-----:R-:W3:Y:S04]  /*18b40*/  LDL.LU.64 R6, [R1+0x2e58] ;  /* 0x002e580001067983 */ /* 0x001ee80000300a00 */
[----:B------:R0:W-:Y:S01]  /*18b50*/  STL [R1+0x2b18], R29 ;  /* 0x002b181d01007387 */ /* 0x0001e20000100800 */
[C---:B---3--:R-:W-:Y:S01]  /*18b60*/  HMMA.16816.F32.BF16 R16, R20.reuse, R6, R16 ;  /* 0x000000061410723c */ /* 0x048fe20000041810 */
[----:B------:R-:W-:Y:S01]  /*18b70*/  MOV R15, R6 ;  /* 0x00000006000f7202 */ /* 0x000fe20000000f00 */
[----:B0-----:R-:W-:Y:S11]  /*18b80*/  IMAD.MOV.U32 R29, RZ, RZ, R7 ;  /* 0x000000ffff1d7224 */ /* 0x001ff600078e0007 */
[----:B------:R-:W-:Y:S10]  /*18b90*/  @!UPT UIADD3 URZ, URZ, URZ, URZ ;  /* 0x0000003f3f3ff290 */ /* 0x000ff4000fffe03f */
[----:B------:R-:W-:Y:S04]  /*18ba0*/  STL.64 [R1+0x320], R16 ;  /* 0x0003201001007387 */ /* 0x000fe80000100a00 */
[----:B------:R0:W-:Y:S04]  /*18bb0*/  STL.64 [R1+0x328], R18 ;  /* 0x0003281201007387 */ /* 0x0001e80000100a00 */
[----:B0-----:R-:W3:Y:S04]  /*18bc0*/  LDL.LU.64 R18, [R1+0x2e50] ;  /* 0x002e500001127983 */ /* 0x001ee80000300a00 */
[----:B------:R-:W3:Y:S04]  /*18bd0*/  LDL.LU.64 R16, [R1+0x2e48] ;  /* 0x002e480001107983 */ /* 0x000ee80000300a00 */
[----:B------:R-:W3:Y:S02]  /*18be0*/  LDL.LU.64 R6, [R1+0x2e40] ;  /* 0x002e400001067983 */ /* 0x000ee40000300a00 */
[C---:B---3--:R-:W-:Y:S01]  /*18bf0*/  HMMA.16816.F32.BF16 R16, R20.reuse, R6, R16 ;  /* 0x000000061410723c */ /* 0x048fe20000041810 */
[----:B------:R-:W-:Y:S01]  /*18c00*/  MOV R3, R6 ;  /* 0x0000000600037202 */ /* 0x000fe20000000f00 */
[----:B------:R-:W-:Y:S11]  /*18c10*/  IMAD.MOV.U32 R28, RZ, RZ, R7 ;  /* 0x000000ffff1c7224 */ /* 0x000ff600078e0007 */
[----:B------:R-:W-:Y:S10]  /*18c20*/  @!UPT UIADD3 URZ, URZ, URZ, URZ ;  /* 0x0000003f3f3ff290 */ /* 0x000ff4000fffe03f */
[----:B------:R-:W-:Y:S04]  /*18c30*/  STL.64 [R1+0x330], R16 ;  /* 0x0003301001007387 */ /* 0x000fe80000100a00 */
[----:B------:R0:W-:Y:S04]  /*18c40*/  STL.64 [R1+0x338], R18 ;  /* 0x0003381201007387 */ /* 0x0001e80000100a00 */
[----:B0-----:R-:W3:Y:S04]  /*18c50*/  LDL.LU.64 R18, [R1+0x2e38] ;  /* 0x002e380001127983 */ /* 0x001ee80000300a00 */
[----:B------:R-:W3:Y:S04]  /*18c60*/  LDL.LU.64 R16, [R1+0x2e30] ;  /* 0x002e300001107983 */ /* 0x000ee80000300a00 */
[----:B------:R-:W3:Y:S02]  /*18c70*/  LDL.LU.64 R6, [R1+0x2e28] ;  /* 0x002e280001067983 */ /* 0x000ee40000300a00 */
[C---:B---3--:R-:W-:Y:S02]  /*18c80*/  HMMA.16816.F32.BF16 R4, R20.reuse, R6, R16 ;  /* 0x000000061404723c */ /* 0x048fe40000041810 */
[----:B------:R-:W3:Y:S04]  /*18c90*/  LDL.LU.64 R18, [R1+0x2e20] ;  /* 0x002e200001127983 */ /* 0x000ee80000300a00 */
[----:B------:R-:W3:Y:S11]  /*18ca0*/  LDL.LU.64 R16, [R1+0x2e18] ;  /* 0x002e180001107983 */ /* 0x000ef60000300a00 */
[----:B------:R-:W-:Y:S06]  /*18cb0*/  @!UPT UIADD3 URZ, URZ, URZ, URZ ;  /* 0x0000003f3f3ff290 */ /* 0x000fec000fffe03f */
[----:B------:R-:W-:Y:S04]  /*18cc0*/  STL.64 [R1+0x340], R4 ;  /* 0x0003400401007387 */ /* 0x000fe80000100a00 */
[----:B------:R0:W-:Y:S04]  /*18cd0*/  STL.64 [R1+0x348], R6 ;  /* 0x0003480601007387 */ /* 0x0001e80000100a00 */
[----:B0-----:R-:W3:Y:S02]  /*18ce0*/  LDL.LU.64 R6, [R1+0x2e10] ;  /* 0x002e100001067983 */ /* 0x001ee40000300a00 */
[----:B---3--:R-:W-:Y:S02]  /*18cf0*/  HMMA.16816.F32.BF16 R4, R20, R6, R16 ;  /* 0x000000061404723c */ /* 0x008fe40000041810 */
[----:B------:R-:W3:Y:S04]  /*18d00*/  LDL.LU.64 R18, [R1+0x2e08] ;  /* 0x002e080001127983 */ /* 0x000ee80000300a00 */
[----:B------:R-:W3:Y:S11]  /*18d10*/  LDL.LU.64 R16, [R1+0x2e00] ;  /* 0x002e000001107983 */ /* 0x000ef60000300a00 */
[----:B------:R-:W-:Y:S06]  /*18d20*/  @!UPT UIADD3 URZ, URZ, URZ, URZ ;  /* 0x0000003f3f3ff290 */ /* 0x000fec000fffe03f */
[----:B------:R-:W-:Y:S01]  /*18d30*/  STL.64 [R1+0x350], R4 ;  /* 0x0003500401007387 */ /* 0x000fe20000100a00 */
[----:B------:R-:W-:-:S03]  /*18d40*/  MOV R14, R7 ;  /* 0x00000007000e7202 */ /* 0x000fc60000000f00 */
[----:B------:R0:W-:Y:S04]  /*18d50*/  STL [R1+0x358], R6 ;  /* 0x0003580601007387 */ /* 0x0001e80000100800 */
[----:B0-----:R-:W3:Y:S04]  /*18d60*/  LDL.LU.64 R6, [R1+0x2df8] ;  /* 0x002df80001067983 */ /* 0x001ee80000300a00 */
[----:B------:R-:W-:Y:S04]  /*18d70*/  STL [R1+0x2948], R14 ;  /* 0x0029480e01007387 */ /* 0x000fe80000100800 */
[----:B------:R-:W-:Y:S01]  /*18d80*/  STL [R1+0x2d88], R15 ;  /* 0x002d880f01007387 */ /* 0x000fe20000100800 */
[C---:B---3--:R-:W-:Y:S03]  /*18d90*/  HMMA.16816.F32.BF16 R4, R20.reuse, R6, R16 ;  /* 0x000000061404723c */ /* 0x048fe60000041810 */
[----:B------:R-:W3:Y:S01]  /*18da0*/  LDL.LU.64 R18, [R1+0x2df0] ;  /* 0x002df00001127983 */ /* 0x000ee20000300a00 */
[----:B------:R-:W3:Y:S11]  /*18db0*/  LDL.LU.64 R16, [R1+0x2de8] ;  /* 0x002de80001107983 */ /* 0x000ef60000300a00 */
[----:B------:R-:W-:Y:S08]  /*18dc0*/  @!UPT UIADD3 URZ, URZ, URZ, URZ ;  /* 0x0000003f3f3ff290 */ /* 0x000ff0000fffe03f */
[----:B------:R-:W-:Y:S01]  /*18dd0*/  STL.64 [R1+0x360], R4 ;  /* 0x0003600401007387 */ /* 0x000fe20000100a00 */
[----:B------:R0:W-:Y:S03]  /*18de0*/  STL.64 [R1+0x368], R6 ;  /* 0x0003680601007387 */ /* 0x0001e60000100a00 */
[----:B0-----:R-:W3:Y:S02]  /*18df0*/  LDL.LU.64 R6, [R1+0x2de0] ;  /* 0x002de00001067983 */ /* 0x001ee40000300a00 */
[C---:B---3--:R-:W-:Y:S02]  /*18e00*/  HMMA.16816.F32.BF16 R4, R20.reuse, R6, R16 ;  /* 0x000000061404723c */ /* 0x048fe40000041810 */
[----:B------:R-:W3:Y:S11]  /*18e10*/  LDL.LU.64 R18, [R1+0x2dd8] ;  /* 0x002dd80001127983 */ /* 0x000ef60000300a00 */
[----:B------:R-:W-:Y:S10]  /*18e20*/  @!UPT UIADD3 URZ, URZ, URZ, URZ ;  /* 0x0000003f3f3ff290 */ /* 0x000ff4000fffe03f */
[----:B------:R-:W-:Y:S01]  /*18e30*/  STL.64 [R1+0x300], R4 ;  /* 0x0003000401007387 */ /* 0x000fe20000100a00 */
[----:B------:R0:W-:Y:S03]  /*18e40*/  STL.64 [R1+0x308], R6 ;  /* 0x0003080601007387 */ /* 0x0001e60000100a00 */
[----:B0-----:R-:W5:Y:S01]  /*18e50*/  LDL.LU.64 R6, [R1+0x2dd0] ;  /* 0x002dd00001067983 */ /* 0x001f620000300a00 */
[----:B------:R-:W5:Y:S02]  /*18e60*/  LDL.LU.64 R4, [R1+0x2dc8] ;  /* 0x002dc80001047983 */ /* 0x000f640000300a00 */
[----:B---3--:R-:W-:Y:S01]  /*18e70*/  IMAD.MOV.U32 R8, RZ, RZ, R18 ;  /* 0x000000ffff087224 */ /* 0x008fe200078e0012 */
[----:B------:R-:W-:Y:S01]  /*18e80*/  MOV R9, R19 ;  /* 0x0000001300097202 */ /* 0x000fe20000000f00 */
[----:B-----5:R-:W-:Y:S01]  /*18e90*/  HMMA.16816.F32.BF16 R20, R20, R18, R4 ;  /* 0x000000121414723c */ /* 0x020fe20000041804 */
[----:B------:R-:W3:Y:S01]  /*18ea0*/  LDL.LU R7, [R1+0x2dc4] ;  /* 0x002dc40001077983 */ /* 0x000ee20000300800 */
[----:B------:R-:W5:Y:S11]  /*18eb0*/  LDL.LU R4, [R1+0x2dc0] ;  /* 0x002dc00001047983 */ /* 0x000f760000300800 */
[----:B------:R-:W-:Y:S10]  /*18ec0*/  @!UPT UIADD3 URZ, URZ, URZ, URZ ;  /* 0x0000003f3f3ff290 */ /* 0x000ff4000fffe03f */
[----:B------:R2:W-:Y:S01]  /*18ed0*/  STL.64 [R1+0x370], R20 ;  /* 0x0003701401007387 */ /* 0x0005e20000100a00 */
[----:B------:R-:W2:Y:S02]  /*18ee0*/  LDL.LU.64 R18, [R1+0x2db8] ;  /* 0x002db80001127983 */ /* 0x000ea40000300a00 */
[----:B------:R-:W-:Y:S02]  /*18ef0*/  IMAD.MOV.U32 R5, RZ, RZ, R22 ;  /* 0x000000ffff057224 */ /* 0x000fe400078e0016 */
[----:B------:R-:W2:Y:S01]  /*18f00*/  LDL.LU.64 R16, [R1+0x2db0] ;  /* 0x002db00001107983 */ /* 0x000ea20000300a00 */
[----:B------:R-:W2:Y:S01]  /*18f10*/  LDL.LU R22, [R1+0x1b8] ;  /* 0x0001b80001167983 */ /* 0x000ea20000300800 */
[----:B------:R-:W-:Y:S01]  /*18f20*/  MOV R6, R23 ;  /* 0x0000001700067202 */ /* 0x000fe20000000f00 */
[----:B-----5:R-:W-:Y:S02]  /*18f30*/  IMAD.MOV.U32 R23, RZ, RZ, R4 ;  /* 0x000000ffff177224 */ /* 0x020fe400078e0004 */
[----:B------:R-:W5:Y:S02]  /*18f40*/  LDL.LU R4, [R1+0x2da8] ;  /* 0x002da80001047983 */ /* 0x000f640000300800 */
[----:B------:R-:W-:Y:S02]  /*18f50*/  STL [R1+0x26b4], R6 ;  /* 0x0026b40601007387 */ /* 0x000fe40000100800 */
[----:B------:R-:W-:Y:S02]  /*18f60*/  STL [R1+0x26b0], R5 ;  /* 0x0026b00501007387 */ /* 0x000fe40000100800 */
[----:B---3--:R-:W-:Y:S01]  /*18f70*/  STL [R1+0x2d80], R7 ;  /* 0x002d800701007387 */ /* 0x008fe20000100800 */
[----:B------:R-:W-:Y:S01]  /*18f80*/  STL [R1+0x258c], R9 ;  /* 0x00258c0901007387 */ /* 0x000fe20000100800 */
[----:B--2---:R-:W-:Y:S03]  /*18f90*/  HMMA.16816.F32.BF16 R20, R16, R22, R24 ;  /* 0x000000161014723c */ /* 0x004fe60000041818 */
[----:B------:R0:W-:Y:S01]  /*18fa0*/  STL [R1+0x2588], R8 ;  /* 0x0025880801007387 */ /* 0x0001e20000100800 */
[----:B------:R-:W2:Y:S02]  /*18fb0*/  LDL.LU.64 R26, [R1+0x2da0] ;  /* 0x002da000011a7983 */ /* 0x000ea40000300a00 */
[----:B------:R-:W3:Y:S11]  /*18fc0*/  LDL.LU.64 R24, [R1+0x2d98] ;  /* 0x002d980001187983 */ /* 0x000ef60000300a00 */
[----:B------:R-:W-:Y:S06]  /*18fd0*/  @!UPT UIADD3 URZ, URZ, URZ, URZ ;  /* 0x0000003f3f3ff290 */ /* 0x000fec000fffe03f */
[----:B------:R-:W-:Y:S01]  /*18fe0*/  STL.64 [R1+0x380], R20 ;  /* 0x0003801401007387 */ /* 0x000fe20000100a00 */
[----:B------:R-:W-:Y:S02]  /*18ff0*/  STL.64 [R1+0x388], R22 ;  /* 0x0003881601007387 */ /* 0x000fe40000100a00 */
[----:B------:R1:W-:Y:S02]  /*19000*/  STL.64 [R1+0x2d28], R10 ;  /* 0x002d280a01007387 */ /* 0x0003e40000100a00 */
[----:B0-----:R-:W2:Y:S01]  /*19010*/  LDL.LU R8, [R1+0x20] ;  /* 0x0000200001087983 */ /* 0x001ea20000300800 */
[----:B------:R-:W2:Y:S04]  /*19020*/  LDL.LU R9, [R1+0x24] ;  /* 0x0000240001097983 */ /* 0x000ea80000300800 */
[----:B-1----:R-:W2:Y:S01]  /*19030*/  LDL.LU R10, [R1+0x28] ;  /* 0x00002800010a7983 */ /* 0x002ea20000300800 */
[----:B----4-:R-:W-:Y:S01]  /*19040*/  MOV R23, R12 ;  /* 0x0000000c00177202 */ /* 0x010fe20000000f00 */
[----:B------:R-:W-:Y:S01]  /*19050*/  IMAD.MOV.U32 R22, RZ, RZ, R13 ;  /* 0x000000ffff167224 */ /* 0x000fe200078e000d */
[----:B-----5:R-:W-:-:S02]  /*19060*/  MOV R11, R4 ;  /* 0x00000004000b7202 */ /* 0x020fc40000000f00 */
[----:B------:R-:W4:Y:S04]  /*19070*/  LDL.LU R4, [R1+0x2d90] ;  /* 0x002d900001047983 */ /* 0x000f280000300800 */
[----:B--2---:R0:W-:Y:S01]  /*19080*/  STL.64 [R1+0x2d38], R10 ;  /* 0x002d380a01007387 */ /* 0x0041e20000100a00 */
[----:B------:R-:W-:Y:S02]  /*19090*/  STL.64 [R1+0x2d30], R8 ;  /* 0x002d300801007387 */ /* 0x000fe40000100a00 */
[----:B------:R-:W2:Y:S02]  /*190a0*/  LDL.LU R12, [R1+0x80] ;  /* 0x00008000010c7983 */ /* 0x000ea40000300800 */
[----:B------:R-:W2:Y:S01]  /*190b0*/  LDL.LU R13, [R1+0x84] ;  /* 0x00008400010d7983 */ /* 0x000ea20000300800 */
[----:B------:R-:W2:Y:S01]  /*190c0*/  LDL.LU R14, [R1+0x88] ;  /* 0x00008800010e7983 */ /* 0x000ea20000300800 */
[----:B------:R-:W2:Y:S02]  /*190d0*/  LDL.LU R15, [R1+0x8c] ;  /* 0x00008c00010f7983 */ /* 0x000ea40000300800 */
[----:B0-----:R-:W-:Y:S01]  /*190e0*/  IMAD.MOV.U32 R10, RZ, RZ, R27 ;  /* 0x000000ffff0a7224 */ /* 0x001fe200078e001b */
[----:B------:R-:W-:-:S05]  /*190f0*/  MOV R11, R26 ;  /* 0x0000001a000b7202 */ /* 0x000fca0000000f00 */
[----:B------:R3:W-:Y:S02]  /*19100*/  STL.64 [R1+0x2d50], R10 ;  /* 0x002d500a01007387 */ /* 0x0007e40000100a00 */
[----:B---3--:R-:W-:Y:S01]  /*19110*/  IMAD.MOV.U32 R10, RZ, RZ, R25 ;  /* 0x000000ffff0a7224 */ /* 0x008fe200078e0019 */
[----:B------:R-:W-:-:S05]  /*19120*/  MOV R11, R24 ;  /* 0x00000018000b7202 */ /* 0x000fca0000000f00 */
[----:B------:R0:W-:Y:S01]  /*19130*/  STL.64 [R1+0x2d68], R10 ;  /* 0x002d680a01007387 */ /* 0x0001e20000100a00 */
[----:B------:R-:W3:Y:S02]  /*19140*/  LDL.LU R24, [R1+0x10] ;  /* 0x0000100001187983 */ /* 0x000ee40000300800 */
[----:B------:R-:W3:Y:S02]  /*19150*/  LDL.LU R25, [R1+0x14] ;  /* 0x0000140001197983 */ /* 0x000ee40000300800 */
[----:B------:R-:W5:Y:S01]  /*19160*/  LDL.LU R26, [R1+0x18] ;  /* 0x00001800011a7983 */ /* 0x000f620000300800 */
[----:B------:R-:W5:Y:S01]  /*19170*/  LDL.LU R27, [R1+0x1c] ;  /* 0x00001c00011b7983 */ /* 0x000f620000300800 */
[----:B------:R-:W4:Y:S02]  /*19180*/  LDL.LU R5, [R1+0x74] ;  /* 0x0000740001057983 */ /* 0x000f240000300800 */
[----:B------:R-:W4:Y:S02]  /*19190*/  LDL.LU R6, [R1+0x78] ;  /* 0x0000780001067983 */ /* 0x000f240000300800 */
[----:B------:R-:W4:Y:S01]  /*191a0*/  LDL.LU R7, [R1+0x7c] ;  /* 0x00007c0001077983 */ /* 0x000f220000300800 */
[----:B------:R-:W2:Y:S01]  /*191b0*/  LDL.LU R8, [R1+0x60] ;  /* 0x0000600001087983 */ /* 0x000ea20000300800 */
[----:B------:R-:W2:Y:S03]  /*191c0*/  LDL.LU R9, [R1+0x64] ;  /* 0x0000640001097983 */ /* 0x000ea60000300800 */
[----:B0-----:R-:W2:Y:S01]  /*191d0*/  LDL.LU R10, [R1+0x68] ;  /* 0x00006800010a7983 */ /* 0x001ea20000300800 */
[----:B------:R-:W2:Y:S03]  /*191e0*/  LDL.LU R11, [R1+0x6c] ;  /* 0x00006c00010b7983 */ /* 0x000ea60000300800 */
[----:B--2---:R0:W-:Y:S01]  /*191f0*/  STL.64 [R1+0x2d78], R10 ;  /* 0x002d780a01007387 */ /* 0x0041e20000100a00 */
[----:B------:R-:W-:Y:S03]  /*19200*/  STL.64 [R1+0x2d70], R8 ;  /* 0x002d700801007387 */ /* 0x000fe60000100a00 */
[----:B0-----:R-:W4:Y:S01]  /*19210*/  LDL.LU R10, [R1+0x1c8] ;  /* 0x0001c800010a7983 */ /* 0x001f220000300800 */
[----:B------:R-:W-:-:S02]  /*19220*/  IMAD.MOV.U32 R11, RZ, RZ, R0 ;  /* 0x000000ffff0b7224 */ /* 0x000fc400078e0000 */
[----:B------:R-:W2:Y:S02]  /*19230*/  LDL.LU R0, [R1+0x2d8c] ;  /* 0x002d8c0001007983 */ /* 0x000ea40000300800 */
[----:B-----5:R-:W-:Y:S01]  /*19240*/  STL.64 [R1+0x2d48], R26 ;  /* 0x002d481a01007387 */ /* 0x020fe20000100a00 */
[----:B---3--:R0:W-:Y:S04]  /*19250*/  STL.64 [R1+0x2d40], R24 ;  /* 0x002d401801007387 */ /* 0x0081e80000100a00 */
[----:B0-----:R-:W3:Y:S01]  /*19260*/  LDL.LU R24, [R1+0x40] ;  /* 0x0000400001187983 */ /* 0x001ee20000300800 */
[----:B------:R-:W3:Y:S02]  /*19270*/  LDL.LU R25, [R1+0x44] ;  /* 0x0000440001197983 */ /* 0x000ee40000300800 */
[----:B------:R-:W5:Y:S02]  /*19280*/  LDL.LU R26, [R1+0x48] ;  /* 0x00004800011a7983 */ /* 0x000f640000300800 */
[----:B------:R-:W5:Y:S01]  /*19290*/  LDL.LU R27, [R1+0x4c] ;  /* 0x00004c00011b7983 */ /* 0x000f620000300800 */
[C---:B------:R-:W-:Y:S01]  /*192a0*/  HMMA.16816.F32.BF16 R20, R16.reuse, R22, R12 ;  /* 0x000000161014723c */ /* 0x040fe2000004180c */
[----:B-----5:R-:W-:Y:S01]  /*192b0*/  STL.64 [R1+0x2d60], R26 ;  /* 0x002d601a01007387 */ /* 0x020fe20000100a00 */
[----:B---3--:R0:W-:Y:S03]  /*192c0*/  STL.64 [R1+0x2d58], R24 ;  /* 0x002d581801007387 */ /* 0x0081e60000100a00 */
[----:B0-----:R-:W3:Y:S01]  /*192d0*/  LDL.LU R24, [R1+0x50] ;  /* 0x0000500001187983 */ /* 0x001ee20000300800 */
[----:B------:R-:W3:Y:S02]  /*192e0*/  LDL.LU R25, [R1+0x54] ;  /* 0x0000540001197983 */ /* 0x000ee40000300800 */
[----:B------:R-:W3:Y:S02]  /*192f0*/  LDL.LU R26, [R1+0x58] ;  /* 0x00005800011a7983 */ /* 0x000ee40000300800 */
[----:B------:R-:W5:Y:S01]  /*19300*/  LDL.LU R15, [R1+0x2d88] ;  /* 0x002d8800010f7983 */ /* 0x000f620000300800 */
[----:B----4-:R-:W-:Y:S01]  /*19310*/  HMMA.16816.F32.BF16 R8, R16, R10, R4 ;  /* 0x0000000a1008723c */ /* 0x010fe20000041804 */
[----:B--2---:R-:W-:Y:S11]  /*19320*/  MOV R27, R0 ;  /* 0x00000000001b7202 */ /* 0x004ff60000000f00 */
[----:B------:R-:W-:Y:S01]  /*19330*/  @!UPT UIADD3 URZ, URZ, URZ, URZ ;  /* 0x0000003f3f3ff290 */ /* 0x000fe2000fffe03f */
[----:B------:R-:W-:Y:S01]  /*19340*/  MOV R12, R22 ;  /* 0x00000016000c7202 */ /* 0x000fe20000000f00 */
[----:B------:R-:W-:Y:S02]  /*19350*/  IMAD.MOV.U32 R0, RZ, RZ, R23 ;  /* 0x000000ffff007224 */ /* 0x000fe400078e0017 */
[----:B------:R-:W-:Y:S01]  /*19360*/  IMAD.MOV.U32 R23, RZ, RZ, R29 ;  /* 0x000000ffff177224 */ /* 0x000fe200078e001d */
[----:B------:R-:W-:Y:S01]  /*19370*/  STL [R1+0xb0], R20 ;  /* 0x0000b01401007387 */ /* 0x000fe20000100800 */
[----:B------:R-:W-:-:S06]  /*19380*/  IMAD.MOV.U32 R13, RZ, RZ, R21 ;  /* 0x000000ffff0d7224 */ /* 0x000fcc00078e0015 */
[----:B------:R-:W-:Y:S01]  /*19390*/  IMAD.MOV.U32 R4, RZ, RZ, R10 ;  /* 0x000000ffff047224 */ /* 0x000fe200078e000a */
[----:B-----5:R-:W-:Y:S02]  /*193a0*/  MOV R22, R15 ;  /* 0x0000000f00167202 */ /* 0x020fe40000000f00 */
[----:B------:R-:W2:Y:S03]  /*193b0*/  LDL.LU R15, [R1+0x2d84] ;  /* 0x002d8400010f7983 */ /* 0x000ea60000300800 */
[----:B------:R0:W-:Y:S02]  /*193c0*/  STL.64 [R1+0x2d10], R22 ;  /* 0x002d101601007387 */ /* 0x0001e40000100a00 */
[----:B0-----:R-:W4:Y:S01]  /*193d0*/  LDL.LU R22, [R1+0x218] ;  /* 0x0002180001167983 */ /* 0x001f220000300800 */
[----:B------:R-:W-:Y:S01]  /*193e0*/  STL [R1+0x2c98], R0 ;  /* 0x002c980001007387 */ /* 0x000fe20000100800 */
[----:B------:R-:W-:Y:S01]  /*193f0*/  MOV R23, R2 ;  /* 0x0000000200177202 */ /* 0x000fe20000000f00 */
[----:B------:R-:W-:Y:S01]  /*19400*/  STL [R1+0x2c94], R12 ;  /* 0x002c940c01007387 */ /* 0x000fe20000100800 */
[----:B------:R-:W-:Y:S01]  /*19410*/  STL [R1+0x2c90], R13 ;  /* 0x002c900d01007387 */ /* 0x000fe20000100800 */
[----:B------:R-:W-:Y:S01]  /*19420*/  MOV R2, R11 ;  /* 0x0000000b00027202 */ /* 0x000fe20000000f00 */
[----:B------:R-:W5:Y:S02]  /*19430*/  LDL.LU R7, [R1+0x2d80] ;  /* 0x002d800001077983 */ /* 0x000f640000300800 */
[----:B------:R0:W-:Y:S01]  /*19440*/  STL.64 [R1+0xc0], R8 ;  /* 0x0000c00801007387 */ /* 0x0001e20000100a00 */
[----:B------:R-:W5:Y:S04]  /*19450*/  LDL.LU.64 R10, [R1+0x2d78] ;  /* 0x002d7800010a7983 */ /* 0x000f680000300a00 */
[----:B0-----:R-:W5:Y:S01]  /*19460*/  LDL.LU.64 R8, [R1+0x2d70] ;  /* 0x002d700001087983 */ /* 0x001f620000300a00 */
[----:B------:R-:W-:Y:S02]  /*19470*/  STL [R1+0x2ca0], R2 ;  /* 0x002ca00201007387 */ /* 0x000fe40000100800 */
[----:B------:R5:W-:Y:S02]  /*19480*/  STL [R1+0x2c9c], R4 ;  /* 0x002c9c0401007387 */ /* 0x000be40000100800 */
[----:B------:R-:W5:Y:S02]  /*19490*/  LDL.LU R6, [R1+0x1d8] ;  /* 0x0001d80001067983 */ /* 0x000f640000300800 */
[C---:B-----5:R-:W-:Y:S01]  /*194a0*/  HMMA.16816.F32.BF16 R4, R16.reuse, R6, R8 ;  /* 0x000000061004723c */ /* 0x060fe20000041808 */
[----:B------:R-:W3:Y:S11]  /*194b0*/  LDL.LU.64 R10, [R1+0x2d68] ;  /* 0x002d6800010a7983 */ /* 0x000ef60000300a00 */
[----:B------:R-:W-:Y:S11]  /*194c0*/  @!UPT UIADD3 URZ, URZ, URZ, URZ ;  /* 0x0000003f3f3ff290 */ /* 0x000ff6000fffe03f */
[----:B------:R-:W-:Y:S01]  /*194d0*/  STL.64 [R1+0x110], R4 ;  /* 0x0001100401007387 */ /* 0x000fe20000100a00 */
[----:B------:R-:W-:Y:S01]  /*194e0*/  STL.64 [R1+0x118], R6 ;  /* 0x0001180601007387 */ /* 0x000fe20000100a00 */
[C---:B---3--:R-:W-:Y:S02]  /*194f0*/  HMMA.16816.F32.BF16 R8, R16.reuse, R10, R24 ;  /* 0x0000000a1008723c */ /* 0x048fe40000041818 */
[----:B------:R-:W3:Y:S01]  /*19500*/  LDL.LU.64 R26, [R1+0x2d60] ;  /* 0x002d6000011a7983 */ /* 0x000ee20000300a00 */
[----:B------:R-:W3:Y:S11]  /*19510*/  LDL.LU.64 R24, [R1+0x2d58] ;  /* 0x002d580001187983 */ /* 0x000ef60000300a00 */
[----:B------:R-:W-:Y:S09]  /*19520*/  @!UPT UIADD3 URZ, URZ, URZ, URZ ;  /* 0x0000003f3f3ff290 */ /* 0x000ff2000fffe03f */
[----:B------:R-:W-:Y:S01]  /*19530*/  STL.64 [R1+0x140], R8 ;  /* 0x0001400801007387 */ /* 0x000fe20000100a00 */
[----:B------:R0:W-:Y:S03]  /*19540*/  STL.64 [R1+0x148], R10 ;  /* 0x0001480a01007387 */ /* 0x0001e60000100a00 */
[----:B0-----:R-:W3:Y:S02]  /*19550*/  LDL.LU.64 R10, [R1+0x2d50] ;  /* 0x002d5000010a7983 */ /* 0x001ee40000300a00 */
[C---:B---3--:R-:W-:Y:S02]  /*19560*/  HMMA.16816.F32.BF16 R8, R16.reuse, R10, R24 ;  /* 0x0000000a1008723c */ /* 0x048fe40000041818 */
[----:B------:R-:W4:Y:S01]  /*19570*/  LDL.LU.64 R26, [R1+0x2d48] ;  /* 0x002d4800011a7983 */ /* 0x000f220000300a00 */
[----:B------:R-:W4:Y:S11]  /*19580*/  LDL.LU.64 R24, [R1+0x2d40] ;  /* 0x002d400001187983 */ /* 0x000f360000300a00 */
[----:B------:R-:W-:Y:S09]  /*19590*/  @!UPT UIADD3 URZ, URZ, URZ, URZ ;  /* 0x0000003f3f3ff290 */ /* 0x000ff2000fffe03f */
[----:B------:R-:W-:Y:S01]  /*195a0*/  STL.64 [R1+0x190], R8 ;  /* 0x0001900801007387 */ /* 0x000fe20000100a00 */
[----:B------:R-:W-:Y:S02]  /*195b0*/  IMAD.MOV.U32 R14, RZ, RZ, R11 ;  /* 0x000000ffff0e7224 */ /* 0x000fe400078e000b */
[----:B------:R0:W-:Y:S02]  /*195c0*/  STL [R1+0x198], R10 ;  /* 0x0001980a01007387 */ /* 0x0001e40000100800 */
[----:B0-----:R-:W2:Y:S01]  /*195d0*/  LDL.LU.64 R10, [R1+0x2d38] ;  /* 0x002d3800010a7983 */ /* 0x001ea20000300a00 */
[----:B------:R-:W2:Y:S02]  /*195e0*/  LDL.LU.64 R8, [R1+0x2d30] ;  /* 0x002d300001087983 */ /* 0x000ea40000300a00 */
[----:B------:R0:W-:Y:S02]  /*195f0*/  STL [R1+0x2c04], R14 ;  /* 0x002c040e01007387 */ /* 0x0001e40000100800 */
[----:B0-----:R-:W2:Y:S04]  /*19600*/  LDL.LU R14, [R1+0x208] ;  /* 0x00020800010e7983 */ /* 0x001ea80000300800 */
[----:B------:R-:W0:Y:S01]  /*19610*/  S2R R7, SR_TID.X ;  /* 0x0000000000077919 */ /* 0x000e220000002100 */
[C---:B----4-:R-:W-:Y:S08]  /*19620*/  HMMA.16816.F32.BF16 R20, R16.reuse, R22, R24 ;  /* 0x000000161014723c */ /* 0x050ff00000041818 */
[C---:B--2---:R-:W-:Y:S01]  /*19630*/  HMMA.16816.F32.BF16 R12, R16.reuse, R14, R8 ;  /* 0x0000000e100c723c */ /* 0x044fe20000041808 */
[----:B------:R-:W2:Y:S11]  /*19640*/  LDL.LU.64 R10, [R1+0x2d28] ;  /* 0x002d2800010a7983 */ /* 0x000eb60000300a00 */
[----:B------:R-:W-:Y:S11]  /*19650*/  @!UPT UIADD3 URZ, URZ, URZ, URZ ;  /* 0x0000003f3f3ff290 */ /* 0x000ff6000fffe03f */
[----:B------:R-:W-:Y:S01]  /*19660*/  STL.64 [R1+0xf0], R12 ;  /* 0x0000f00c01007387 */ /* 0x000fe20000100a00 */
[----:B------:R1:W-:Y:S02]  /*19670*/  STL.64 [R1+0xf8], R14 ;  /* 0x0000f80e01007387 */ /* 0x0003e40000100a00 */
[----:B0-----:R0:W-:Y:S02]  /*19680*/  STL [R1+0x2b38], R7 ;  /* 0x002b380701007387 */ /* 0x0011e40000100800 */
[----:B------:R-:W3:Y:S01]  /*19690*/  LDL.LU R4, [R1+0xa0] ;  /* 0x0000a00001047983 */ /* 0x000ee20000300800 */
[----:B------:R-:W3:Y:S01]  /*196a0*/  LDL.LU R5, [R1+0xa4] ;  /* 0x0000a40001057983 */ /* 0x000ee20000300800 */
[----:B------:R-:W3:Y:S01]  /*196b0*/  LDL.LU R6, [R1+0xa8] ;  /* 0x0000a80001067983 */ /* 0x000ee20000300800 */
[----:B-1----:R-:W-:Y:S02]  /*196c0*/  LOP3.LUT R15, R7, 0x7, RZ, 0xc0, !PT ;  /* 0x00000007070f7812 */ /* 0x002fe400078ec0ff */
[----:B0-----:R-:W3:Y:S01]  /*196d0*/  LDL.LU R7, [R1+0xac] ;  /* 0x0000ac0001077983 */ /* 0x001ee20000300800 */
[----:B------:R-:W2:Y:S02]  /*196e0*/  LDL.LU.64 R26, [R1+0x2d20] ;  /* 0x002d2000011a7983 */ /* 0x000ea40000300a00 */
[----:B------:R-:W2:Y:S01]  /*196f0*/  LDL.LU.64 R24, [R1+0x2d18] ;  /* 0x002d180001187983 */ /* 0x000ea20000300a00 */
[----:B------:R-:W0:Y:S01]  /*19700*/  S2R R29, SR_TID.X ;  /* 0x00000000001d7919 */ /* 0x000e220000002100 */
[----:B--2---:R-:W-:Y:S11]  /*19710*/  HMMA.16816.F32.BF16 R8, R16, R10, R24 ;  /* 0x0000000a1008723c */ /* 0x004ff60000041818 */
[----:B------:R-:W-:Y:S11]  /*19720*/  @!UPT UIADD3 URZ, URZ, URZ, URZ ;  /* 0x0000003f3f3ff290 */ /* 0x000ff6000fffe03f */
[----:B------:R-:W-:Y:S01]  /*19730*/  @!UPT UIADD3 URZ, URZ, URZ, URZ ;  /* 0x0000003f3f3ff290 */ /* 0x000fe2000fffe03f */
[----:B------:R-:W-:Y:S01]  /*19740*/  STL.64 [R1+0x1b0], R8 ;  /* 0x0001b00801007387 */ /* 0x000fe20000100a00 */
[----:B------:R-:W-:Y:S02]  /*19750*/  STL.64 [R1+0xd0], R20 ;  /* 0x0000d01401007387 */ /* 0x000fe40000100a00 */
[----:B------:R-:W-:Y:S02]  /*19760*/  STL.64 [R1+0xd8], R22 ;  /* 0x0000d81601007387 */ /* 0x000fe40000100a00 */
[----:B------:R-:W-:Y:S01]  /*19770*/  STL [R1+0x1bc], R11 ;  /* 0x0001bc0b01007387 */ /* 0x000fe20000100800 */
[----:B------:R-:W2:Y:S01]  /*19780*/  LDL R27, [R1+0x548] ;  /* 0x00054800011b7983 */ /* 0x000ea20000100800 */
[----:B------:R-:W-:Y:S01]  /*19790*/  IMAD R15, R15, 0x110, RZ ;  /* 0x000001100f0f7824 */ /* 0x000fe200078e02ff */
[----:B0-----:R-:W-:-:S04]  /*197a0*/  SHF.L.U32 R29, R29, 0x1, RZ ;  /* 0x000000011d1d7819 */ /* 0x001fc800000006ff */
[----:B------:R-:W-:Y:S01]  /*197b0*/  LOP3.LUT R15, R15, 0x30, R29, 0x78, !PT ;  /* 0x000000300f0f7812 */ /* 0x000fe200078e781d */
[----:B------:R-:W-:-:S03]  /*197c0*/  IMAD.MOV.U32 R29, RZ, RZ, R10 ;  /* 0x000000ffff1d7224 */ /* 0x000fc600078e000a */
[----:B------:R-:W-:-:S05]  /*197d0*/  LOP3.LUT R15, R15, 0x40, RZ, 0x3c, !PT ;  /* 0x000000400f0f7812 */ /* 0x000fca00078e3cff */
[----:B------:R-:W-:Y:S04]  /*197e0*/  LDSM.16.M88.4 R20, [R15+0x8880] ;  /* 0x008880000f14783b */ /* 0x000fe80000000200 */
[----:B------:R-:W-:Y:S04]  /*197f0*/  STL [R1+0x2b24], R29 ;  /* 0x002b241d01007387 */ /* 0x000fe80000100800 */
[----:B--2---:R-:W0:Y:S04]  /*19800*/  LDSM.16.MT88.4 R8, [R27+0x6000] ;  /* 0x006000001b08783b */ /* 0x004e280000004200 */
[----:B0-----:R-:W-:Y:S01]  /*19810*/  STL.64 [R1+0x20], R8 ;  /* 0x0000200801007387 */ /* 0x001fe20000100a00 */
[----:B------:R0:W-:Y:S02]  /*19820*/  STL.64 [R1+0x28], R10 ;  /* 0x0000280a01007387 */ /* 0x0001e40000100a00 */
[----:B0-----:R-:W-:Y:S01]  /*19830*/  MOV R10, R22 ;  /* 0x00000016000a7202 */ /* 0x001fe20000000f00 */
[----:B------:R-:W-:-:S02]  /*19840*/  IMAD.MOV.U32 R11, RZ, RZ, R23 ;  /* 0x000000ffff0b7224 */ /* 0x000fc400078e0017 */
[----:B------:R-:W3:Y:S01]  /*19850*/  LDL.LU.64 R22, [R1+0x2d10] ;  /* 0x002d100001167983 */ /* 0x000ee20000300a00 */
[----:B------:R-:W-:Y:S01]  /*19860*/  MOV R12, R20 ;  /* 0x00000014000c7202 */ /* 0x000fe20000000f00 */
[----:B------:R-:W-:-:S04]  /*19870*/  IMAD.MOV.U32 R13, RZ, RZ, R21 ;  /* 0x000000ffff0d7224 */ /* 0x000fc800078e0015 */
[----:B------:R-:W-:Y:S01]  /*19880*/  STL [R1+0x2ca4], R12 ;  /* 0x002ca40c01007387 */ /* 0x000fe20000100800 */
[----:B------:R-:W-:Y:S02]  /*19890*/  STL [R1+0x2c24], R11 ;  /* 0x002c240b01007387 */ /* 0x000fe40000100800 */
[----:B------:R-:W-:Y:S02]  /*198a0*/  STL [R1+0x2c20], R10 ;  /* 0x002c200a01007387 */ /* 0x000fe40000100800 */
[----:B------:R-:W-:Y:S01]  /*198b0*/  STL [R1+0x2cf8], R27 ;  /* 0x002cf81b01007387 */ /* 0x000fe20000100800 */
[----:B------:R-:W-:Y:S01]  /*198c0*/  MOV R26, R3 ;  /* 0x00000003001a7202 */ /* 0x000fe20000000f00 */
[----:B------:R-:W-:Y:S01]  /*198d0*/  LDSM.16.M88.4 R8, [R15+0x9080] ;  /* 0x009080000f08783b */ /* 0x000fe20000000200 */
[----:B---3--:R-:W-:Y:S03]  /*198e0*/  HMMA.16816.F32.BF16 R4, R16, R22, R4 ;  /* 0x000000161004723c */ /* 0x008fe60000041804 */
[----:B------:R0:W1:Y:S02]  /*198f0*/  LDSM.16.MT88.4 R20, [R27+0x6080] ;  /* 0x006080001b14783b */ /* 0x0000640000004200 */
[----:B0-----:R-:W-:Y:S11]  /*19900*/  IMAD.MOV.U32 R27, RZ, RZ, R28 ;  /* 0x000000ffff1b7224 */ /* 0x001ff600078e001c */
[----:B------:R-:W-:Y:S07]  /*19910*/  @!UPT UIADD3 URZ, URZ, URZ, URZ ;  /* 0x0000003f3f3ff290 */ /* 0x000fee000fffe03f */
[----:B------:R-:W-:Y:S01]  /*19920*/  STL.64 [R1+0x1e0], R4 ;  /* 0x0001e00401007387 */ /* 0x000fe20000100a00 */
[----:B------:R-:W-:Y:S02]  /*19930*/  STL.64 [R1+0x1e8], R6 ;  /* 0x0001e80601007387 */ /* 0x000fe40000100a00 */
[----:B------:R-:W2:Y:S02]  /*19940*/  LDL.LU R3, [R1+0x2d0c] ;  /* 0x002d0c0001037983 */ /* 0x000ea40000300800 */
[----:B------:R-:W3:Y:S01]  /*19950*/  LDL.LU R28, [R1+0x2d08] ;  /* 0x002d0800011c7983 */ /* 0x000ee20000300800 */
[----:B-1----:R0:W-:Y:S01]  /*19960*/  STL.64 [R1+0x2c88], R22 ;  /* 0x002c881601007387 */ /* 0x0021e20000100a00 */
[----:B------:R1:W-:Y:S03]  /*19970*/  STL.64 [R1+0x2c80], R20 ;  /* 0x002c801401007387 */ /* 0x0003e60000100a00 */
[----:B0-----:R-:W4:Y:S01]  /*19980*/  LDL.LU R22, [R1+0x288] ;  /* 0x0002880001167983 */ /* 0x001f220000300800 */
[----:B------:R-:W4:Y:S01]  /*19990*/  LDL.LU R23, [R1+0x28c] ;  /* 0x00028c0001177983 */ /* 0x000f220000300800 */
[----:B------:R-:W-:Y:S01]  /*199a0*/  MOV R4, R8 ;  /* 0x0000000800047202 */ /* 0x000fe20000000f00 */
[----:B------:R-:W-:Y:S01]  /*199b0*/  IMAD.MOV.U32 R0, RZ, RZ, R9 ;  /* 0x000000ffff007224 */ /* 0x000fe200078e0009 */
[----:B----4-:R3:W-:Y:S01]  /*199c0*/  STL.64 [R1+0x2d00], R22 ;  /* 0x002d001601007387 */ /* 0x0107e20000100a00 */
[----:B-1----:R-:W4:Y:S02]  /*199d0*/  LDL.LU R20, [R1+0x150] ;  /* 0x0001500001147983 */ /* 0x002f240000300800 */
[----:B------:R-:W4:Y:S02]  /*199e0*/  LDL.LU R21, [R1+0x154] ;  /* 0x0001540001157983 */ /* 0x000f240000300800 */
[----:B------:R-:W-:Y:S02]  /*199f0*/  STL.64 [R1+0x58], R10 ;  /* 0x0000580a01007387 */ /* 0x000fe40000100a00 */
[----:B------:R-:W0:Y:S01]  /*19a00*/  LDSM.16.M88.4 R8, [R15+0x9880] ;  /* 0x009880000f08783b */ /* 0x000e220000000200 */
[----:B---3--:R-:W-:Y:S01]  /*19a10*/  MOV R22, R28 ;  /* 0x0000001c00167202 */ /* 0x008fe20000000f00 */
[----:B--2---:R-:W-:Y:S01]  /*19a20*/  IMAD.MOV.U32 R23, RZ, RZ, R3 ;  /* 0x000000ffff177224 */ /* 0x004fe200078e0003 */
[----:B0-----:R-:W-:Y:S01]  /*19a30*/  MOV R28, R8 ;  /* 0x00000008001c7202 */ /* 0x001fe20000000f00 */
[----:B------:R-:W-:Y:S01]  /*19a40*/  STL.64 [R1+0x48], R10 ;  /* 0x0000480a01007387 */ /* 0x000fe20000100a00 */
[----:B------:R-:W-:-:S02]  /*19a50*/  IMAD.MOV.U32 R3, RZ, RZ, R9 ;  /* 0x000000ffff037224 */ /* 0x000fc400078e0009 */
[----:B------:R-:W0:Y:S02]  /*19a60*/  LDSM.16.M88.4 R8, [R15+0xa080] ;  /* 0x00a080000f08783b */ /* 0x000e240000000200 */
[----:B0-----:R-:W-:Y:S01]  /*19a70*/  MOV R29, R8 ;  /* 0x00000008001d7202 */ /* 0x001fe20000000f00 */
[----:B------:R-:W-:Y:S01]  /*19a80*/  STL.64 [R1+0x78], R10 ;  /* 0x0000780a01007387 */ /* 0x000fe20000100a00 */
[----:B------:R-:W-:Y:S02]  /*19a90*/  IMAD.MOV.U32 R7, RZ, RZ, R9 ;  /* 0x000000ffff077224 */ /* 0x000fe400078e0009 */
[----:B------:R-:W0:Y:S02]  /*19aa0*/  LDSM.16.M88.4 R8, [R15+0xa880] ;  /* 0x00a880000f08783b */ /* 0x000e240000000200 */
[----:B0-----:R-:W-:Y:S01]  /*19ab0*/  STL.64 [R1+0x98], R10 ;  /* 0x0000980a01007387 */ /* 0x001fe20000100a00 */
[----:B------:R-:W-:Y:S01]  /*19ac0*/  MOV R14, R8 ;  /* 0x00000008000e7202 */ /* 0x000fe20000000f00 */
[----:B------:R-:W-:Y:S01]  /*19ad0*/  IMAD.MOV.U32 R8, RZ, RZ, R9 ;  /* 0x000000ffff087224 */ /* 0x000fe200078e0009 */
[C---:B----4-:R-:W-:Y:S01]  /*19ae0*/  HMMA.16816.F32.BF16 R24, R16.reuse, R26, R20 ;  /* 0x0000001a1018723c */ /* 0x050fe20000041814 */
[----:B------:R-:W2:Y:S11]  /*19af0*/  LDL.LU.64 R22, [R1+0x2d00] ;  /* 0x002d000001167983 */ /* 0x000eb60000300a00 */
[----:B------:R-:W-:Y:S11]  /*19b00*/  @!UPT UIADD3 URZ, URZ, URZ, URZ ;  /* 0x0000003f3f3ff290 */ /* 0x000ff6000fffe03f */
[----:B------:R-:W-:Y:S01]  /*19b10*/  STL.64 [R1+0x210], R24 ;  /* 0x0002101801007387 */ /* 0x000fe20000100a00 */
[----:B------:R-:W-:Y:S02]  /*19b20*/  STL.64 [R1+0x218], R26 ;  /* 0x0002181a01007387 */ /* 0x000fe40000100a00 */
[----:B------:R-:W0:Y:S02]  /*19b30*/  LDSM.16.M88.4 R24, [R15+0xb080] ;  /* 0x00b080000f18783b */ /* 0x000e240000000200 */
[----:B0-----:R-:W-:Y:S02]  /*19b40*/  MOV R11, R24 ;  /* 0x00000018000b7202 */ /* 0x001fe40000000f00 */
[----:B------:R-:W-:Y:S01]  /*19b50*/  IMAD.MOV.U32 R10, RZ, RZ, R25 ;  /* 0x000000ffff0a7224 */ /* 0x000fe200078e0019 */
[----:B------:R0:W-:Y:S04]  /*19b60*/  STL.64 [R1+0xe8], R26 ;  /* 0x0000e81a01007387 */ /* 0x0001e80000100a00 */
[----:B0-----:R-:W3:Y:S01]  /*19b70*/  LDL.LU R27, [R1+0x2cf8] ;  /* 0x002cf800011b7983 */ /* 0x001ee20000300800 */
[----:B------:R-:W-:Y:S02]  /*19b80*/  STL.64 [R1+0x2ce0], R10 ;  /* 0x002ce00a01007387 */ /* 0x000fe40000100a00 */
[----:B------:R-:W-:Y:S02]  /*19b90*/  STL [R1+0x2cd8], R8 ;  /* 0x002cd80801007387 */ /* 0x000fe40000100800 */
[----:B------:R-:W0:Y:S04]  /*19ba0*/  LDSM.16.M88.4 R8, [R15+0xb880] ;  /* 0x00b880000f08783b */ /* 0x000e280000000200 */
[----:B0-----:R0:W-:Y:S04]  /*19bb0*/  STL.64 [R1+0x168], R10 ;  /* 0x0001680a01007387 */ /* 0x0011e80000100a00 */
[----:B0-----:R-:W4:Y:S01]  /*19bc0*/  LDL.LU R10, [R1+0x2b8] ;  /* 0x0002b800010a7983 */ /* 0x001f220000300800 */
[----:B------:R-:W4:Y:S01]  /*19bd0*/  LDL.LU R11, [R1+0x2bc] ;  /* 0x0002bc00010b7983 */ /* 0x000f220000300800 */
[----:B------:R-:W-:Y:S01]  /*19be0*/  MOV R12, R8 ;  /* 0x00000008000c7202 */ /* 0x000fe20000000f00 */
[----:B------:R-:W-:Y:S01]  /*19bf0*/  IMAD.MOV.U32 R2, RZ, RZ, R9 ;  /* 0x000000ffff027224 */ /* 0x000fe200078e0009 */
[----:B----4-:R0:W-:Y:S01]  /*19c00*/  STL.64 [R1+0x2cf0], R10 ;  /* 0x002cf00a01007387 */ /* 0x0101e20000100a00 */
[----:B------:R-:W2:Y:S02]  /*19c10*/  LDL.LU R8, [R1+0x180] ;  /* 0x0001800001087983 */ /* 0x000ea40000300800 */
[----:B------:R-:W2:Y:S01]  /*19c20*/  LDL.LU R9, [R1+0x184] ;  /* 0x0001840001097983 */ /* 0x000ea20000300800 */
[----:B0-----:R-:W2:Y:S01]  /*19c30*/  LDL.LU R10, [R1+0x188] ;  /* 0x00018800010a7983 */ /* 0x001ea20000300800 */
[----:B------:R-:W2:Y:S02]  /*19c40*/  LDL.LU R11, [R1+0x18c] ;  /* 0x00018c00010b7983 */ /* 0x000ea40000300800 */
[----:B------:R-:W-:Y:S01]  /*19c50*/  STL [R1+0x2b80], R15 ;  /* 0x002b800f01007387 */ /* 0x000fe20000100800 */
[C---:B--2---:R-:W-:Y:S01]  /*19c60*/  HMMA.16816.F32.BF16 R20, R16.reuse, R22, R8 ;  /* 0x000000161014723c */ /* 0x044fe20000041808 */
[----:B---3--:R-:W0:Y:S02]  /*19c70*/  LDSM.16.MT88.4 R8, [R27+0x7000] ;  /* 0x007000001b08783b */ /* 0x008e240000004200 */
[----:B------:R-:W1:Y:S11]  /*19c80*/  LDSM.16.MT88.4 R24, [R27+0x7080] ;  /* 0x007080001b18783b */ /* 0x000e760000004200 */
[----:B------:R-:W-:Y:S09]  /*19c90*/  @!UPT UIADD3 URZ, URZ, URZ, URZ ;  /* 0x0000003f3f3ff290 */ /* 0x000ff2000fffe03f */
[----:B------:R2:W-:Y:S01]  /*19ca0*/  STL [R1+0x220], R20 ;  /* 0x0002201401007387 */ /* 0x0005e20000100800 */
[----:B------:R3:W-:Y:S01]  /*19cb0*/  STL [R1+0x22c], R23 ;  /* 0x00022c1701007387 */ /* 0x0007e20000100800 */
[----:B------:R-:W-:Y:S01]  /*19cc0*/  MOV R5, R21 ;  /* 0x0000001500057202 */ /* 0x000fe20000000f00 */
[----:B------:R-:W-:Y:S01]  /*19cd0*/  IMAD.MOV.U32 R6, RZ, RZ, R22 ;  /* 0x000000ffff067224 */ /* 0x000fe200078e0016 */
[----:B--2---:R-:W2:Y:S01]  /*19ce0*/  LDL.LU R20, [R1+0x120] ;  /* 0x0001200001147983 */ /* 0x004ea20000300800 */
[----:B------:R-:W2:Y:S02]  /*19cf0*/  LDL.LU R21, [R1+0x124] ;  /* 0x0001240001157983 */ /* 0x000ea40000300800 */
[----:B------:R-:W4:Y:S02]  /*19d00*/  LDL.LU R22, [R1+0x128] ;  /* 0x0001280001167983 */ /* 0x000f240000300800 */
[----:B---3--:R-:W4:Y:S02]  /*19d10*/  LDL.LU R23, [R1+0x12c] ;  /* 0x00012c0001177983 */ /* 0x008f240000300800 */
[----:B----4-:R3:W-:Y:S01]  /*19d20*/  STL.64 [R1+0x2cb0], R22 ;  /* 0x002cb01601007387 */ /* 0x0107e20000100a00 */
[----:B--2---:R-:W-:Y:S03]  /*19d30*/  STL.64 [R1+0x2ca8], R20 ;  /* 0x002ca81401007387 */ /* 0x004fe60000100a00 */
[----:B---3--:R-:W2:Y:S01]  /*19d40*/  LDL.LU R22, [R1+0x298] ;  /* 0x0002980001167983 */ /* 0x008ea20000300800 */
[----:B------:R-:W2:Y:S03]  /*19d50*/  LDL.LU R23, [R1+0x29c] ;  /* 0x00029c0001177983 */ /* 0x000ea60000300800 */
[----:B--2---:R2:W-:Y:S04]  /*19d60*/  STL.64 [R1+0x2cc0], R22 ;  /* 0x002cc01601007387 */ /* 0x0045e80000100a00 */
[----:B--2---:R-:W2:Y:S01]  /*19d70*/  LDL.LU R22, [R1+0x2a8] ;  /* 0x0002a80001167983 */ /* 0x004ea20000300800 */
[----:B------:R-:W2:Y:S03]  /*19d80*/  LDL.LU R23, [R1+0x2ac] ;  /* 0x0002ac0001177983 */ /* 0x000ea60000300800 */
[----:B--2---:R2:W-:Y:S01]  /*19d90*/  STL.64 [R1+0x2ce8], R22 ;  /* 0x002ce81601007387 */ /* 0x0045e20000100a00 */
[----:B------:R-:W3:Y:S02]  /*19da0*/  LDL.LU R20, [R1+0x170] ;  /* 0x0001700001147983 */ /* 0x000ee40000300800 */
[----:B------:R-:W3:Y:S01]  /*19db0*/  LDL.LU R21, [R1+0x174] ;  /* 0x0001740001157983 */ /* 0x000ee20000300800 */
[----:B--2---:R-:W3:Y:S01]  /*19dc0*/  LDL.LU R22, [R1+0x178] ;  /* 0x0001780001167983 */ /* 0x004ee20000300800 */
[----:B------:R-:W3:Y:S02]  /*19dd0*/  LDL.LU R23, [R1+0x17c] ;  /* 0x00017c0001177983 */ /* 0x000ee40000300800 */
[----:B------:R-:W-:Y:S02]  /*19de0*/  STL [R1+0x29a4], R6 ;  /* 0x0029a40601007387 */ /* 0x000fe40000100800 */
[----:B------:R-:W-:Y:S01]  /*19df0*/  STL [R1+0x29a0], R5 ;  /* 0x0029a00501007387 */ /* 0x000fe20000100800 */
[----:B------:R-:W-:Y:S01]  /*19e00*/  STL [R1+0x2cbc], R7 ;  /* 0x002cbc0701007387 */ /* 0x000fe20000100800 */
[----:B------:R2:W-:Y:S03]  /*19e10*/  STL [R1+0x2cb8], R4 ;  /* 0x002cb80401007387 */ /* 0x0005e60000100800 */
[----:B--2---:R-:W2:Y:S01]  /*19e20*/  LDL.LU R4, [R1+0x100] ;  /* 0x0001000001047983 */ /* 0x004ea20000300800 */
[----:B------:R-:W2:Y:S02]  /*19e30*/  LDL.LU R5, [R1+0x104] ;  /* 0x0001040001057983 */ /* 0x000ea40000300800 */
[----:B------:R-:W4:Y:S02]  /*19e40*/  LDL.LU R6, [R1+0x108] ;  /* 0x0001080001067983 */ /* 0x000f240000300800 */
[----:B------:R-:W4:Y:S01]  /*19e50*/  LDL.LU R7, [R1+0x10c] ;  /* 0x00010c0001077983 */ /* 0x000f220000300800 */
[----:B0-----:R-:W-:Y:S01]  /*19e60*/  MOV R15, R10 ;  /* 0x0000000a000f7202 */ /* 0x001fe20000000f00 */
[----:B----4-:R-:W-:Y:S01]  /*19e70*/  STL.64 [R1+0x2cd0], R6 ;  /* 0x002cd00601007387 */ /* 0x010fe20000100a00 */
[----:B--2---:R0:W-:Y:S03]  /*19e80*/  STL.64 [R1+0x2cc8], R4 ;  /* 0x002cc80401007387 */ /* 0x0041e60000100a00 */
[----:B0-----:R-:W2:Y:S01]  /*19e90*/  LDL.LU R4, [R1+0x130] ;  /* 0x0001300001047983 */ /* 0x001ea20000300800 */
[----:B------:R-:W2:Y:S02]  /*19ea0*/  LDL.LU R5, [R1+0x134] ;  /* 0x0001340001057983 */ /* 0x000ea40000300800 */
[----:B------:R-:W2:Y:S02]  /*19eb0*/  LDL.LU R6, [R1+0x138] ;  /* 0x0001380001067983 */ /* 0x000ea40000300800 */
[----:B------:R-:W2:Y:S01]  /*19ec0*/  LDL.LU R7, [R1+0x13c] ;  /* 0x00013c0001077983 */ /* 0x000ea20000300800 */
[----:B------:R-:W-:Y:S01]  /*19ed0*/  STL.64 [R1+0x10], R8 ;  /* 0x0000100801007387 */ /* 0x000fe20000100a00 */
[----:B------:R0:W-:Y:S03]  /*19ee0*/  STL.64 [R1+0x18], R10 ;  /* 0x0000180a01007387 */ /* 0x0001e60000100a00 */
[----:B0-----:R-:W3:Y:S01]  /*19ef0*/  LDL.LU.64 R10, [R1+0x2cf0] ;  /* 0x002cf000010a7983 */ /* 0x001ee20000300a00 */
[----:B------:R-:W-:Y:S01]  /*19f00*/  STL [R1+0x2be0], R15 ;  /* 0x002be00f01007387 */ /* 0x000fe20000100800 */
[C---:B---3--:R-:W-:Y:S02]  /*19f10*/  HMMA.16816.F32.BF16 R8, R16.reuse, R10, R20 ;  /* 0x0000000a1008723c */ /* 0x048fe40000041814 */
[----:B------:R-:W2:Y:S11]  /*19f20*/  LDL.LU.64 R22, [R1+0x2ce8] ;  /* 0x002ce80001167983 */ /* 0x000eb60000300a00 */
[----:B------:R-:W-:Y:S10]  /*19f30*/  @!UPT UIADD3 URZ, URZ, URZ, URZ ;  /* 0x0000003f3f3ff290 */ /* 0x000ff4000fffe03f */
[----:B------:R0:W-:Y:S01]  /*19f40*/  STL.64 [R1+0x240], R8 ;  /* 0x0002400801007387 */ /* 0x0001e20000100a00 */
[----:B------:R3:W-:Y:S02]  /*19f50*/  STL [R1+0x248], R10 ;  /* 0x0002480a01007387 */ /* 0x0007e40000100800 */
[----:B0-----:R-:W-:Y:S02]  /*19f60*/  IMAD.MOV.U32 R9, RZ, RZ, R11 ;  /* 0x000000ffff097224 */ /* 0x001fe400078e000b */
[----:B---3--:R-:W3:Y:S01]  /*19f70*/  LDL.LU.64 R10, [R1+0x2ce0] ;  /* 0x002ce000010a7983 */ /* 0x008ee20000300a00 */
[----:B------:R-:W4:Y:S02]  /*19f80*/  LDL.LU R8, [R1+0x2cd8] ;  /* 0x002cd80001087983 */ /* 0x000f240000300800 */
[----:B------:R-:W-:Y:S01]  /*19f90*/  STL [R1+0x292c], R9 ;  /* 0x00292c0901007387 */ /* 0x000fe20000100800 */
[C---:B--2---:R-:W-:Y:S01]  /*19fa0*/  HMMA.16816.F32.BF16 R20, R16.reuse, R22, R4 ;  /* 0x000000161014723c */ /* 0x044fe20000041804 */
[----:B---3--:R-:W-:Y:S01]  /*19fb0*/  STL.64 [R1+0x2c30], R10 ;  /* 0x002c300a01007387 */ /* 0x008fe20000100a00 */
[----:B----4-:R0:W-:Y:S03]  /*19fc0*/  STL [R1+0x2c28], R8 ;  /* 0x002c280801007387 */ /* 0x0101e60000100800 */
[----:B0-----:R-:W2:Y:S04]  /*19fd0*/  LDL.64 R8, [R1+0x20] ;  /* 0x0000200001087983 */ /* 0x001ea80000100a00 */
[----:B------:R-:W2:Y:S01]  /*19fe0*/  LDL.64 R10, [R1+0x28] ;  /* 0x00002800010a7983 */ /* 0x000ea20000100a00 */
[----:B------:R-:W3:Y:S02]  /*19ff0*/  LDL.LU.64 R6, [R1+0x2cd0] ;  /* 0x002cd00001067983 */ /* 0x000ee40000300a00 */
[----:B------:R-:W3:Y:S11]  /*1a000*/  LDL.LU.64 R4, [R1+0x2cc8] ;  /* 0x002cc80001047983 */ /* 0x000ef60000300a00 */
[----:B------:R-:W-:Y:S01]  /*1a010*/  STL.64 [R1+0x260], R20 ;  /* 0x0002601401007387 */ /* 0x000fe20000100a00 */
[----:B------:R0:W-:Y:S04]  /*1a020*/  STL.64 [R1+0x268], R22 ;  /* 0x0002681601007387 */ /* 0x0001e80000100a00 */
[----:B0-----:R-:W3:Y:S02]  /*1a030*/  LDL.LU.64 R22, [R1+0x2cc0] ;  /* 0x002cc00001167983 */ /* 0x001ee40000300a00 */
[----:B---3--:R-:W-:Y:S02]  /*1a040*/  HMMA.16816.F32.BF16 R20, R16, R22, R4 ;  /* 0x000000161014723c */ /* 0x008fe40000041804 */
[----:B------:R-:W3:Y:S01]  /*1a050*/  LDL.LU R7, [R1+0x2cbc] ;  /* 0x002cbc0001077983 */ /* 0x000ee20000300800 */
[----:B------:R-:W4:Y:S11]  /*1a060*/  LDL.LU R4, [R1+0x2cb8] ;  /* 0x002cb80001047983 */ /* 0x000f360000300800 */
[----:B------:R-:W-:Y:S09]  /*1a070*/  @!UPT UIADD3 URZ, URZ, URZ, URZ ;  /* 0x0000003f3f3ff290 */ /* 0x000ff2000fffe03f */
[----:B------:R-:W-:Y:S01]  /*1a080*/  STL.64 [R1+0x270], R20 ;  /* 0x0002701401007387 */ /* 0x000fe20000100a00 */
[----:B------:R0:W-:Y:S03]  /*1a090*/  STL.64 [R1+0x278], R22 ;  /* 0x0002781601007387 */ /* 0x0001e60000100a00 */
[----:B0-----:R-:W2:Y:S01]  /*1a0a0*/  LDL.LU.64 R22, [R1+0x2cb0] ;  /* 0x002cb00001167983 */ /* 0x001ea20000300a00 */
[----:B------:R-:W2:Y:S02]  /*1a0b0*/  LDL.LU.64 R20, [R1+0x2ca8] ;  /* 0x002ca80001147983 */ /* 0x000ea40000300a00 */
[----:B------:R-:W-:Y:S02]  /*1a0c0*/  STL [R1+0x2504], R18 ;  /* 0x0025041201007387 */ /* 0x000fe40000100800 */
[----:B------:R-:W-:Y:S01]  /*1a0d0*/  STL [R1+0x2500], R19 ;  /* 0x0025001301007387 */ /* 0x000fe20000100800 */
[----:B------:R-:W-:Y:S01]  /*1a0e0*/  STL.64 [R1+0x2660], R16 ;  /* 0x0026601001007387 */ /* 0x000fe20000100a00 */
[----:B-1----:R-:W-:Y:S02]  /*1a0f0*/  STL.64 [R1+0x2b48], R26 ;  /* 0x002b481a01007387 */ /* 0x002fe40000100a00 */
[----:B------:R0:W-:Y:S02]  /*1a100*/  STL.64 [R1+0x2b40], R24 ;  /* 0x002b401801007387 */ /* 0x0001e40000100a00 */
[----:B0-----:R-:W-:Y:S01]  /*1a110*/  MOV R24, R12 ;  /* 0x0000000c00187202 */ /* 0x001fe20000000f00 */
[----:B------:R-:W-:Y:S01]  /*1a120*/  IMAD.MOV.U32 R25, RZ, RZ, R2 ;  /* 0x000000ffff197224 */ /* 0x000fe200078e0002 */
[----:B------:R-:W5:Y:S01]  /*1a130*/  LDL.LU R12, [R1+0x2ca4] ;  /* 0x002ca400010c7983 */ /* 0x000f620000300800 */
[----:B------:R-:W2:Y:S02]  /*1a140*/  LDL.LU R2, [R1+0x2ca0] ;  /* 0x002ca00001027983 */ /* 0x000ea40000300800 */
[----:B------:R-:W2:Y:S02]  /*1a150*/  LDL.LU R16, [R1+0x230] ;  /* 0x0002300001107983 */ /* 0x000ea40000300800 */
[----:B------:R-:W2:Y:S01]  /*1a160*/  LDL.LU R17, [R1+0x234] ;  /* 0x0002340001117983 */ /* 0x000ea20000300800 */
[----:B------:R-:W2:Y:S01]  /*1a170*/  LDL.LU R18, [R1+0x238] ;  /* 0x0002380001127983 */ /* 0x000ea20000300800 */
[----:B------:R-:W2:Y:S03]  /*1a180*/  LDL.LU R19, [R1+0x23c] ;  /* 0x00023c0001137983 */ /* 0x000ea60000300800 */
[----:B--2---:R-:W-:Y:S01]  /*1a190*/  STL.64 [R1+0x2c40], R18 ;  /* 0x002c401201007387 */ /* 0x004fe20000100a00 */
[----:B------:R4:W-:Y:S02]  /*1a1a0*/  STL.64 [R1+0x2c38], R16 ;  /* 0x002c381001007387 */ /* 0x0009e40000100a00 */
[----:B----4-:R-:W-:Y:S01]  /*1a1b0*/  MOV R16, R4 ;  /* 0x0000000400107202 */ /* 0x010fe20000000f00 */
[----:B------:R-:W-:Y:S01]  /*1a1c0*/  IMAD.MOV.U32 R17, RZ, RZ, R0 ;  /* 0x000000ffff117224 */ /* 0x000fe200078e0000 */
[----:B------:R-:W2:Y:S01]  /*1a1d0*/  LDL.LU R4, [R1+0x2c9c] ;  /* 0x002c9c0001047983 */ /* 0x000ea20000300800 */
[----:B------:R-:W4:Y:S03]  /*1a1e0*/  LDL.LU R0, [R1+0x2c98] ;  /* 0x002c980001007983 */ /* 0x000f260000300800 */
[----:B------:R5:W-:Y:S02]  /*1a1f0*/  STL.64 [R1+0x2c68], R16 ;  /* 0x002c681001007387 */ /* 0x000be40000100a00 */
[----:B-----5:R-:W-:Y:S01]  /*1a200*/  MOV R16, R12 ;  /* 0x0000000c00107202 */ /* 0x020fe20000000f00 */
[----:B------:R-:W-:Y:S01]  /*1a210*/  IMAD.MOV.U32 R17, RZ, RZ, R13 ;  /* 0x000000ffff117224 */ /* 0x000fe200078e000d */
[----:B------:R-:W5:Y:S01]  /*1a220*/  LDL.LU R12, [R1+0x2c94] ;  /* 0x002c9400010c7983 */ /* 0x000f620000300800 */
[----:B------:R-:W2:Y:S05]  /*1a230*/  LDL.LU R13, [R1+0x2c90] ;  /* 0x002c9000010d7983 */ /* 0x000eaa0000300800 */
[----:B------:R-:W-:Y:S11]  /*1a240*/  HMMA.16816.F32.BF16 R20, R8, R16, R20 ;  /* 0x000000100814723c */ /* 0x000ff60000041814 */
[----:B------:R-:W-:Y:S11]  /*1a250*/  @!UPT UIADD3 URZ, URZ, URZ, URZ ;  /* 0x0000003f3f3ff290 */ /* 0x000ff6000fffe03f */
[----:B------:R-:W-:Y:S01]  /*1a260*/  @!UPT UIADD3 URZ, URZ, URZ, URZ ;  /* 0x0000003f3f3ff290 */ /* 0x000fe2000fffe03f */
[----:B------:R0:W-:Y:S01]  /*1a270*/  STL [R1+0x80], R20 ;  /* 0x0000801401007387 */ /* 0x0001e20000100800 */
[----:B------:R-:W-:Y:S01]  /*1a280*/  IMAD.MOV.U32 R15, RZ, RZ, R22 ;  /* 0x000000ffff0f7224 */ /* 0x000fe200078e0016 */
[----:B------:R-:W-:Y:S02]  /*1a290*/  MOV R27, R23 ;  /* 0x00000017001b7202 */ /* 0x000fe40000000f00 */
[----:B------:R-:W-:Y:S01]  /*1a2a0*/  MOV R5, R21 ;  /* 0x0000001500057202 */ /* 0x000fe20000000f00 */
[----:B------:R-:W3:Y:S04]  /*1a2b0*/  LDL.LU.64 R22, [R1+0x2c88] ;  /* 0x002c880001167983 */ /* 0x000ee80000300a00 */
[----:B0-----:R-:W3:Y:S01]  /*1a2c0*/  LDL.LU.64 R20, [R1+0x2c80] ;  /* 0x002c800001147983 */ /* 0x001ee20000300a00 */
[----:B------:R-:W-:Y:S02]  /*1a2d0*/  STL.64 [R1+0x2c78], R10 ;  /* 0x002c780a01007387 */ /* 0x000fe40000100a00 */
[----:B------:R0:W-:Y:S02]  /*1a2e0*/  STL.64 [R1+0x2c70], R8 ;  /* 0x002c700801007387 */ /* 0x0001e40000100a00 */
[----:B0-----:R-:W3:Y:S01]  /*1a2f0*/  LDL.LU R8, [R1+0xb0] ;  /* 0x0000b00001087983 */ /* 0x001ee20000300800 */
[----:B----4-:R-:W-:Y:S01]  /*1a300*/  IMAD.MOV.U32 R11, RZ, RZ, R0 ;  /* 0x000000ffff0b7224 */ /* 0x010fe200078e0000 */
[----:B-----5:R-:W-:Y:S01]  /*1a310*/  MOV R10, R12 ;  /* 0x0000000c000a7202 */ /* 0x020fe20000000f00 */
[----:B--2---:R-:W-:-:S07]  /*1a320*/  IMAD.MOV.U32 R9, RZ, RZ, R13 ;  /* 0x000000ffff097224 */ /* 0x004fce00078e000d */
[----:B---3--:R-:W-:Y:S01]  /*1a330*/  HMMA.16816.F32.BF16 R16, R20, R16, R8 ;  /* 0x000000101410723c */ /* 0x008fe20000041808 */
[----:B------:R-:W2:Y:S01]  /*1a340*/  LDL.LU.64 R10, [R1+0x2c78] ;  /* 0x002c7800010a7983 */ /* 0x000ea20000300a00 */
[----:B------:R-:W2:Y:S11]  /*1a350*/  LDL.LU.64 R8, [R1+0x2c70] ;  /* 0x002c700001087983 */ /* 0x000eb60000300a00 */
[----:B------:R-:W-:Y:S11]  /*1a360*/  @!UPT UIADD3 URZ, URZ, URZ, URZ ;  /* 0x0000003f3f3ff290 */ /* 0x000ff6000fffe03f */
[----:B------:R-:W-:Y:S01]  /*1a370*/  MOV R12, R16 ;  /* 0x00000010000c7202 */ /* 0x000fe20000000f00 */
[----:B------:R-:W-:Y:S02]  /*1a380*/  IMAD.MOV.U32 R13, RZ, RZ, R17 ;  /* 0x000000ffff0d7224 */ /* 0x000fe400078e0011 */
[----:B------:R-:W2:Y:S01]  /*1a390*/  LDL.LU.64 R16, [R1+0x2c68] ;  /* 0x002c680001107983 */ /* 0x000ea20000300a00 */
[----:B------:R-:W-:Y:S02]  /*1a3a0*/  STL.64 [R1+0x2c60], R22 ;  /* 0x002c601601007387 */ /* 0x000fe40000100a00 */
[----:B------:R0:W-:Y:S02]  /*1a3b0*/  STL.64 [R1+0x2c58], R20 ;  /* 0x002c581401007387 */ /* 0x0001e40000100a00 */
[----:B0-----:R-:W2:Y:S01]  /*1a3c0*/  LDL.LU R20, [R1+0x1a0] ;  /* 0x0001a00001147983 */ /* 0x001ea20000300800 */
[----:B------:R-:W2:Y:S02]  /*1a3d0*/  LDL.LU R21, [R1+0x1a4] ;  /* 0x0001a40001157983 */ /* 0x000ea40000300800 */
[----:B------:R-:W2:Y:S02]  /*1a3e0*/  LDL.LU R22, [R1+0x1a8] ;  /* 0x0001a80001167983 */ /* 0x000ea40000300800 */
[----:B------:R-:W2:Y:S01]  /*1a3f0*/  LDL.LU R23, [R1+0x1ac] ;  /* 0x0001ac0001177983 */ /* 0x000ea20000300800 */
[----:B------:R-:W-:Y:S01]  /*1a400*/  STL [R1+0x2bf0], R15 ;  /* 0x002bf00f01007387 */ /* 0x000fe20000100800 */
[----:B------:R0:W-:Y:S01]  /*1a410*/  STL.64 [R1+0x2be8], R12 ;  /* 0x002be80c01007387 */ /* 0x0001e20000100a00 */
[----:B------:R-:W-:Y:S01]  /*1a420*/  MOV R26, R18 ;  /* 0x00000012001a7202 */ /* 0x000fe20000000f00 */
[----:B------:R1:W-:Y:S01]  /*1a430*/  STL [R1+0x2c50], R14 ;  /* 0x002c500e01007387 */ /* 0x0003e20000100800 */
[----:B0-----:R-:W-:Y:S01]  /*1a440*/  MOV R12, R29 ;  /* 0x0000001d000c7202 */ /* 0x001fe20000000f00 */
[----:B------:R-:W-:Y:S01]  /*1a450*/  IMAD.MOV.U32 R13, RZ, RZ, R7 ;  /* 0x000000ffff0d7224 */ /* 0x000fe200078e0007 */
[----:B-1----:R-:W-:Y:S01]  /*1a460*/  MOV R14, R4 ;  /* 0x00000004000e7202 */ /* 0x002fe20000000f00 */
[----:B------:R-:W-:-:S03]  /*1a470*/  IMAD.MOV.U32 R15, RZ, RZ, R2 ;  /* 0x000000ffff0f7224 */ /* 0x000fc600078e0002 */
[----:B------:R0:W-:Y:S04]  /*1a480*/  STL.64 [R1+0x2c48], R12 ;  /* 0x002c480c01007387 */ /* 0x0001e80000100a00 */
[----:B0-----:R-:W3:Y:S01]  /*1a490*/  LDL.LU R12, [R1+0xc0] ;  /* 0x0000c000010c7983 */ /* 0x001ee20000300800 */
[----:B------:R-:W3:Y:S02]  /*1a4a0*/  LDL.LU R13, [R1+0xc4] ;  /* 0x0000c400010d7983 */ /* 0x000ee40000300800 */
[----:B------:R-:W-:Y:S02]  /*1a4b0*/  STL [R1+0x2b90], R26 ;  /* 0x002b901a01007387 */ /* 0x000fe40000100800 */
[----:B------:R-:W-:Y:S01]  /*1a4c0*/  STL.64 [R1+0x2b88], R24 ;  /* 0x002b881801007387 */ /* 0x000fe20000100a00 */
[----:B--2---:R-:W-:Y:S11]  /*1a4d0*/  HMMA.16816.F32.BF16 R20, R8, R16, R20 ;  /* 0x000000100814723c */ /* 0x004ff60000041814 */
[----:B------:R-:W-:Y:S11]  /*1a4e0*/  @!UPT UIADD3 URZ, URZ, URZ, URZ ;  /* 0x0000003f3f3ff290 */ /* 0x000ff6000fffe03f */
[----:B------:R-:W-:Y:S02]  /*1a4f0*/  @!UPT UIADD3 URZ, URZ, URZ, URZ ;  /* 0x0000003f3f3ff290 */ /* 0x000fe4000fffe03f */
[----:B------:R-:W-:Y:S01]  /*1a500*/  MOV R4, R22 ;  /* 0x0000001600047202 */ /* 0x000fe20000000f00 */
[----:B------:R-:W-:Y:S01]  /*1a510*/  IMAD.MOV.U32 R2, RZ, RZ, R23 ;  /* 0x000000ffff027224 */ /* 0x000fe200078e0017 */
[----:B------:R-:W-:Y:S01]  /*1a520*/  MOV R7, R20 ;  /* 0x0000001400077202 */ /* 0x000fe20000000f00 */
[----:B------:R-:W-:Y:S01]  /*1a530*/  IMAD.MOV.U32 R29, RZ, RZ, R21 ;  /* 0x000000ffff1d7224 */ /* 0x000fe200078e0015 */
[----:B------:R-:W3:Y:S01]  /*1a540*/  LDL.LU.64 R22, [R1+0x2c60] ;  /* 0x002c600001167983 */ /* 0x000ee20000300a00 */
[----:B------:R-:W3:Y:S02]  /*1a550*/  LDL.LU.64 R20, [R1+0x2c58] ;  /* 0x002c580001147983 */ /* 0x000ee40000300a00 */
[----:B------:R-:W-:Y:S02]  /*1a560*/  STL [R1+0x2c00], R7 ;  /* 0x002c000701007387 */ /* 0x000fe40000100800 */
[----:B------:R0:W-:Y:S02]  /*1a570*/  STL.64 [R1+0x2bf8], R4 ;  /* 0x002bf80401007387 */ /* 0x0001e40000100a00 */
[----:B0-----:R-:W2:Y:S01]  /*1a580*/  LDL.LU R4, [R1+0x250] ;  /* 0x0002500001047983 */ /* 0x001ea20000300800 */
[----:B------:R-:W2:Y:S02]  /*1a590*/  LDL.LU R5, [R1+0x254] ;  /* 0x0002540001057983 */ /* 0x000ea40000300800 */
[----:B------:R-:W4:Y:S02]  /*1a5a0*/  LDL.LU R6, [R1+0x258] ;  /* 0x0002580001067983 */ /* 0x000f240000300800 */
[----:B------:R-:W4:Y:S02]  /*1a5b0*/  LDL.LU R7, [R1+0x25c] ;  /* 0x00025c0001077983 */ /* 0x000f240000300800 */
[----:B------:R-:W-:-:S02]  /*1a5c0*/  IMAD.MOV.U32 R0, RZ, RZ, R19 ;  /* 0x000000ffff007224 */ /* 0x000fc400078e0013 */
[----:B---3--:R-:W-:Y:S01]  /*1a5d0*/  HMMA.16816.F32.BF16 R16, R20, R16, R12 ;  /* 0x000000101410723c */ /* 0x008fe2000004180c */
[----:B----4-:R-:W-:Y:S01]  /*1a5e0*/  STL.64 [R1+0x2c10], R6 ;  /* 0x002c100601007387 */ /* 0x010fe20000100a00 */
[----:B--2---:R0:W-:Y:S02]  /*1a5f0*/  STL.64 [R1+0x2c08], R4 ;  /* 0x002c080401007387 */ /* 0x0041e40000100a00 */
[----:B------:R-:W2:Y:S02]  /*1a600*/  LDL.LU R14, [R1+0x2c50] ;  /* 0x002c5000010e7983 */ /* 0x000ea40000300800 */
[----:B------:R-:W3:Y:S11]  /*1a610*/  LDL.LU.64 R12, [R1+0x2c48] ;  /* 0x002c4800010c7983 */ /* 0x000ef60000300a00 */
[----:B------:R-:W-:Y:S06]  /*1a620*/  @!UPT UIADD3 URZ, URZ, URZ, URZ ;  /* 0x0000003f3f3ff290 */ /* 0x000fec000fffe03f */
[----:B------:R1:W-:Y:S01]  /*1a630*/  STL.64 [R1+0xc0], R16 ;  /* 0x0000c01001007387 */ /* 0x0003e20000100a00 */
[----:B0-----:R-:W-:Y:S01]  /*1a640*/  MOV R4, R28 ;  /* 0x0000001c00047202 */ /* 0x001fe20000000f00 */
[----:B------:R-:W-:Y:S01]  /*1a650*/  IMAD.MOV.U32 R5, RZ, RZ, R3 ;  /* 0x000000ffff057224 */ /* 0x000fe200078e0003 */
[----:B------:R-:W-:Y:S01]  /*1a660*/  MOV R28, R18 ;  /* 0x00000012001c7202 */ /* 0x000fe20000000f00 */
[----:B------:R-:W-:Y:S02]  /*1a670*/  IMAD.MOV.U32 R3, RZ, RZ, R19 ;  /* 0x000000ffff037224 */ /* 0x000fe400078e0013 */
[----:B------:R-:W4:Y:S01]  /*1a680*/  LDL.LU.64 R18, [R1+0x2c40] ;  /* 0x002c400001127983 */ /* 0x000f220000300a00 */
[----:B-1----:R-:W4:Y:S01]  /*1a690*/  LDL.LU.64 R16, [R1+0x2c38] ;  /* 0x002c380001107983 */ /* 0x002f220000300a00 */
[----:B------:R-:W-:Y:S01]  /*1a6a0*/  MOV R15, R10 ;  /* 0x0000000a000f7202 */ /* 0x000fe20000000f00 */
[-C--:B----4-:R-:W-:Y:S11]  /*1a6b0*/  HMMA.16816.F32.BF16 R16, R8, R4.reuse, R16 ;  /* 0x000000040810723c */ /* 0x090ff60000041810 */
[----:B------:R-:W-:Y:S11]  /*1a6c0*/  @!UPT UIADD3 URZ, URZ, URZ, URZ ;  /* 0x0000003f3f3ff290 */ /* 0x000ff6000fffe03f */
[----:B------:R-:W-:Y:S01]  /*1a6d0*/  @!UPT UIADD3 URZ, URZ, URZ, URZ ;  /* 0x0000003f3f3ff290 */ /* 0x000fe2000fffe03f */
[----:B------:R0:W-:Y:S01]  /*1a6e0*/  STL.64 [R1+0x100], R16 ;  /* 0x0001001001007387 */ /* 0x0001e20000100a00 */
[----:B------:R1:W-:Y:S01]  /*1a6f0*/  STL.64 [R1+0x108], R18 ;  /* 0x0001081201007387 */ /* 0x0003e20000100a00 */
[----:B0-----:R-:W-:Y:S01]  /*1a700*/  MOV R16, R8 ;  /* 0x0000000800107202 */ /* 0x001fe20000000f00 */
[----:B-1----:R-:W-:Y:S02]  /*1a710*/  IMAD.MOV.U32 R18, RZ, RZ, R9 ;  /* 0x000000ffff127224 */ /* 0x002fe400078e0009 */
[----:B------:R-:W-:Y:S02]  /*1a720*/  IMAD.MOV.U32 R9, RZ, RZ, R11 ;  /* 0x000000ffff097224 */ /* 0x000fe400078e000b */
[----:B------:R-:W4:Y:S01]  /*1a730*/  LDL.LU.64 R10, [R1+0x2c30] ;  /* 0x002c3000010a7983 */ /* 0x000f220000300a00 */
[----:B------:R-:W5:Y:S02]  /*1a740*/  LDL.LU R8, [R1+0x2c28] ;  /* 0x002c280001087983 */ /* 0x000f640000300800 */
[----:B------:R-:W-:Y:S02]  /*1a750*/  STL [R1+0x2c1c], R18 ;  /* 0x002c1c1201007387 */ /* 0x000fe40000100800 */
[----:B------:R0:W-:Y:S02]  /*1a760*/  STL [R1+0x2c18], R16 ;  /* 0x002c181001007387 */ /* 0x0001e40000100800 */
[----:B0-----:R-:W2:Y:S01]  /*1a770*/  LDL.LU R16, [R1+0x110] ;  /* 0x0001100001107983 */ /* 0x001ea20000300800 */
[----:B------:R-:W2:Y:S02]  /*1a780*/  LDL.LU R17, [R1+0x114] ;  /* 0x0001140001117983 */ /* 0x000ea40000300800 */
[----:B------:R-:W2:Y:S02]  /*1a790*/  LDL.LU R18, [R1+0x118] ;  /* 0x0001180001127983 */ /* 0x000ea40000300800 */
[----:B------:R-:W2:Y:S01]  /*1a7a0*/  LDL.LU R19, [R1+0x11c] ;  /* 0x00011c0001137983 */ /* 0x000ea20000300800 */
[----:B----4-:R-:W-:Y:S01]  /*1a7b0*/  MOV R24, R11 ;  /* 0x0000000b00187202 */ /* 0x010fe20000000f00 */
[----:B------:R-:W-:Y:S01]  /*1a7c0*/  IMAD.MOV.U32 R25, RZ, RZ, R10 ;  /* 0x000000ffff197224 */ /* 0x000fe200078e000a */
[----:B------:R-:W4:Y:S01]  /*1a7d0*/  LDL.LU R11, [R1+0x2c24] ;  /* 0x002c2400010b7983 */ /* 0x000f220000300800 */
[----:B------:R-:W4:Y:S01]  /*1a7e0*/  LDL.LU R10, [R1+0x2c20] ;  /* 0x002c2000010a7983 */ /* 0x000f220000300800 */
[----:B--2---:R-:W-:Y:S02]  /*1a7f0*/  HMMA.16816.F32.BF16 R4, R20, R4, R16 ;  /* 0x000000041404723c */ /* 0x004fe40000041810 */
[----:B------:R-:W-:Y:S01]  /*1a800*/  STL.64 [R1+0x2bb8], R24 ;  /* 0x002bb81801007387 */ /* 0x000fe20000100a00 */
[----:B------:R-:W2:Y:S02]  /*1a810*/  LDL.LU R18, [R1+0x2c1c] ;  /* 0x002c1c0001127983 */ /* 0x000ea40000300800 */
[----:B------:R-:W3:Y:S11]  /*1a820*/  LDL.LU R16, [R1+0x2c18] ;  /* 0x002c180001107983 */ /* 0x000ef60000300800 */
[----:B------:R-:W-:Y:S07]  /*1a830*/  @!UPT UIADD3 URZ, URZ, URZ, URZ ;  /* 0x0000003f3f3ff290 */ /* 0x000fee000fffe03f */
[----:B------:R-:W-:Y:S01]  /*1a840*/  STL [R1+0x110], R4 ;  /* 0x0001100401007387 */ /* 0x000fe20000100800 */
[----:B------:R0:W-:Y:S02]  /*1a850*/  STL [R1+0x118], R6 ;  /* 0x0001180601007387 */ /* 0x0001e40000100800 */
[----:B------:R-:W-:Y:S01]  /*1a860*/  IMAD.MOV.U32 R19, RZ, RZ, R7 ;  /* 0x000000ffff137224 */ /* 0x000fe200078e0007 */
[----:B------:R-:W-:Y:S01]  /*1a870*/  MOV R17, R5 ;  /* 0x0000000500117202 */ /* 0x000fe20000000f00 */
[----:B0-----:R-:W3:Y:S01]  /*1a880*/  LDL.LU.64 R6, [R1+0x2c10] ;  /* 0x002c100001067983 */ /* 0x001ee20000300a00 */
[----:B------:R-:W3:Y:S02]  /*1a890*/  LDL.LU.64 R4, [R1+0x2c08] ;  /* 0x002c080001047983 */ /* 0x000ee40000300a00 */
[----:B------:R0:W-:Y:S02]  /*1a8a0*/  STL [R1+0x2b74], R19 ;  /* 0x002b741301007387 */ /* 0x0001e40000100800 */
[----:B------:R2:W-:Y:S01]  /*1a8b0*/  STL [R1+0x2b70], R17 ;  /* 0x002b701101007387 */ /* 0x0005e20000100800 */
[----:B0-----:R-:W-:Y:S01]  /*1a8c0*/  MOV R19, R9 ;  /* 0x0000000900137202 */ /* 0x001fe20000000f00 */
[----:B------:R-:W-:Y:S01]  /*1a8d0*/  IMAD.MOV.U32 R24, RZ, RZ, R14 ;  /* 0x000000ffff187224 */ /* 0x000fe200078e000e */
[----:B-----5:R-:W-:Y:S01]  /*1a8e0*/  MOV R25, R8 ;  /* 0x0000000800197202 */ /* 0x020fe20000000f00 */
[----:B------:R-:W5:Y:S01]  /*1a8f0*/  LDL.LU R14, [R1+0x2c04] ;  /* 0x002c0400010e7983 */ /* 0x000f620000300800 */
[----:B--2---:R-:W-:Y:S01]  /*1a900*/  MOV R17, R18 ;  /* 0x0000001200117202 */ /* 0x004fe20000000f00 */
[----:B------:R-:W-:-:S07]  /*1a910*/  IMAD.MOV.U32 R18, RZ, RZ, R15 ;  /* 0x000000ffff127224 */ /* 0x000fce00078e000f */
[----:B---3--:R-:W-:Y:S11]  /*1a920*/  HMMA.16816.F32.BF16 R4, R16, R12, R4 ;  /* 0x0000000c1004723c */ /* 0x008ff60000041804 */
[----:B------:R-:W-:Y:S11]  /*1a930*/  @!UPT UIADD3 URZ, URZ, URZ, URZ ;  /* 0x0000003f3f3ff290 */ /* 0x000ff6000fffe03f */
[----:B------:R-:W-:Y:S01]  /*1a940*/  @!UPT UIADD3 URZ, URZ, URZ, URZ ;  /* 0x0000003f3f3ff290 */ /* 0x000fe2000fffe03f */
[----:B------:R0:W-:Y:S01]  /*1a950*/  STL.64 [R1+0x120], R4 ;  /* 0x0001200401007387 */ /* 0x0001e20000100a00 */
[----:B------:R1:W-:Y:S02]  /*1a960*/  STL [R1+0x128], R6 ;  /* 0x0001280601007387 */ /* 0x0003e40000100800 */
[----:B------:R-:W-:Y:S01]  /*1a970*/  IMAD.MOV.U32 R8, RZ, RZ, R7 ;  /* 0x000000ffff087224 */ /* 0x000fe200078e0007 */
[----:B0-----:R-:W2:Y:S01]  /*1a980*/  LDL.LU R4, [R1+0x140] ;  /* 0x0001400001047983 */ /* 0x001ea20000300800 */
[----:B------:R-:W2:Y:S02]  /*1a990*/  LDL.LU R5, [R1+0x144] ;  /* 0x0001440001057983 */ /* 0x000ea40000300800 */
[----:B-1----:R-:W2:Y:S02]  /*1a9a0*/  LDL.LU R6, [R1+0x148] ;  /* 0x0001480001067983 */ /* 0x002ea40000300800 */
[----:B------:R-:W2:Y:S01]  /*1a9b0*/  LDL.LU R7, [R1+0x14c] ;  /* 0x00014c0001077983 */ /* 0x000ea20000300800 */
[----:B------:R0:W-:Y:S01]  /*1a9c0*/  STL [R1+0x2a68], R8 ;  /* 0x002a680801007387 */ /* 0x0001e20000100800 */
[----:B----4-:R1:W-:Y:S03]  /*1a9d0*/  STL.64 [R1+0x2b78], R10 ;  /* 0x002b780a01007387 */ /* 0x0103e60000100a00 */
[----:B0-----:R-:W3:Y:S01]  /*1a9e0*/  LDL.LU R8, [R1+0x2f0] ;  /* 0x0002f00001087983 */ /* 0x001ee20000300800 */
[----:B------:R-:W3:Y:S02]  /*1a9f0*/  LDL.LU R9, [R1+0x2f4] ;  /* 0x0002f40001097983 */ /* 0x000ee40000300800 */
[----:B-1----:R-:W4:Y:S02]  /*1aa00*/  LDL.LU R10, [R1+0x2f8] ;  /* 0x0002f800010a7983 */ /* 0x002f240000300800 */
[----:B------:R-:W4:Y:S02]  /*1aa10*/  LDL.LU R11, [R1+0x2fc] ;  /* 0x0002fc00010b7983 */ /* 0x000f240000300800 */
[----:B----4-:R-:W-:Y:S01]  /*1aa20*/  STL.64 [R1+0x2ba0], R10 ;  /* 0x002ba00a01007387 */ /* 0x010fe20000100a00 */
[----:B---3--:R0:W-:Y:S03]  /*1aa30*/  STL.64 [R1+0x2b98], R8 ;  /* 0x002b980801007387 */ /* 0x0081e60000100a00 */
[----:B0-----:R-:W3:Y:S01]  /*1aa40*/  LDL.LU R8, [R1+0xf0] ;  /* 0x0000f00001087983 */ /* 0x001ee20000300800 */
[----:B------:R-:W3:Y:S02]  /*1aa50*/  LDL.LU R9, [R1+0xf4] ;  /* 0x0000f40001097983 */ /* 0x000ee40000300800 */
[----:B------:R-:W4:Y:S02]  /*1aa60*/  LDL.LU R10, [R1+0xf8] ;  /* 0x0000f800010a7983 */ /* 0x000f240000300800 */
        /* <DEDUP_REMOVED lines=11> */
[----:B------:R-:W4:Y:S01]  /*1ab20*/  LDL.LU R10, [R1+0x198] ;  /* 0x00019800010a7983 */ /* 0x000f220000300800 */
[----:B-----5:R-:W-:-:S02]  /*1ab30*/  MOV R11, R14 ;  /* 0x0000000e000b7202 */ /* 0x020fc40000000f00 */
[----:B--2---:R-:W-:Y:S11]  /*1ab40*/  HMMA.16816.F32.BF16 R12, R20, R12, R4 ;  /* 0x0000000c140c723c */ /* 0x004ff60000041804 */
[----:B------:R-:W-:Y:S11]  /*1ab50*/  @!UPT UIADD3 URZ, URZ, URZ, URZ ;  /* 0x0000003f3f3ff290 */ /* 0x000ff6000fffe03f */
[----:B------:R-:W-:Y:S02]  /*1ab60*/  @!UPT UIADD3 URZ, URZ, URZ, URZ ;  /* 0x0000003f3f3ff290 */ /* 0x000fe4000fffe03f */
[----:B------:R-:W-:Y:S01]  /*1ab70*/  IMAD.MOV.U32 R6, RZ, RZ, R14 ;  /* 0x000000ffff067224 */ /* 0x000fe200078e000e */
[----:B------:R-:W-:Y:S01]  /*1ab80*/  MOV R14, R15 ;  /* 0x0000000f000e7202 */ /* 0x000fe20000000f00 */
[----:B----4-:R-:W-:Y:S01]  /*1ab90*/  STL.64 [R1+0x2bd8], R10 ;  /* 0x002bd80a01007387 */ /* 0x010fe20000100a00 */
[----:B---3--:R0:W-:Y:S03]  /*1aba0*/  STL.64 [R1+0x2bd0], R8 ;  /* 0x002bd00801007387 */ /* 0x0081e60000100a00 */
[----:B0-----:R-:W2:Y:S01]  /*1abb0*/  LDL.LU R8, [R1+0x2c0] ;  /* 0x0002c00001087983 */ /* 0x001ea20000300800 */
[----:B------:R-:W2:Y:S02]  /*1abc0*/  LDL.LU R9, [R1+0x2c4] ;  /* 0x0002c40001097983 */ /* 0x000ea40000300800 */
[----:B------:R-:W2:Y:S02]  /*1abd0*/  LDL.LU R10, [R1+0x2c8] ;  /* 0x0002c800010a7983 */ /* 0x000ea40000300800 */
[----:B------:R-:W2:Y:S01]  /*1abe0*/  LDL.LU R11, [R1+0x2cc] ;  /* 0x0002cc00010b7983 */ /* 0x000ea20000300800 */
[----:B------:R-:W3:Y:S01]  /*1abf0*/  LDL.LU R7, [R1+0x2c00] ;  /* 0x002c000001077983 */ /* 0x000ee20000300800 */
[----:B------:R-:W4:Y:S02]  /*1ac00*/  LDL.LU.64 R4, [R1+0x2bf8] ;  /* 0x002bf80001047983 */ /* 0x000f240000300a00 */
[----:B------:R0:W-:Y:S02]  /*1ac10*/  STL.64 [R1+0x130], R12 ;  /* 0x0001300c01007387 */ /* 0x0001e40000100a00 */
[----:B------:R-:W5:Y:S01]  /*1ac20*/  LDL.LU R15, [R1+0x2bf0] ;  /* 0x002bf000010f7983 */ /* 0x000f620000300800 */
[----:B0-----:R-:W5:Y:S01]  /*1ac30*/  LDL.LU.64 R12, [R1+0x2be8] ;  /* 0x002be800010c7983 */ /* 0x001f620000300a00 */
[----:B------:R-:W-:Y:S02]  /*1ac40*/  STL [R1+0x2aa8], R14 ;  /* 0x002aa80e01007387 */ /* 0x000fe40000100800 */
[----:B------:R5:W-:Y:S01]  /*1ac50*/  STL [R1+0x2a80], R6 ;  /* 0x002a800601007387 */ /* 0x000be20000100800 */
[-C--:B--2---:R-:W-:Y:S01]  /*1ac60*/  HMMA.16816.F32.BF16 R8, R16, R24.reuse, R8 ;  /* 0x000000181008723c */ /* 0x084fe20000041808 */
[----:B---3--:R-:W-:Y:S01]  /*1ac70*/  STL [R1+0x2b6c], R7 ;  /* 0x002b6c0701007387 */ /* 0x008fe20000100800 */
[----:B----4-:R0:W-:Y:S02]  /*1ac80*/  STL [R1+0x2b68], R4 ;  /* 0x002b680401007387 */ /* 0x0101e40000100800 */
[----:B-----5:R-:W-:Y:S01]  /*1ac90*/  IMAD.MOV.U32 R6, RZ, RZ, R15 ;  /* 0x000000ffff067224 */ /* 0x020fe200078e000f */
[----:B0-----:R-:W2:Y:S01]  /*1aca0*/  LDL.LU R4, [R1+0x80] ;  /* 0x0000800001047983 */ /* 0x001ea20000300800 */
[----:B------:R-:W3:Y:S11]  /*1acb0*/  LDL.LU R15, [R1+0x2be0] ;  /* 0x002be000010f7983 */ /* 0x000ef60000300800 */
[----:B------:R-:W-:Y:S06]  /*1acc0*/  @!UPT UIADD3 URZ, URZ, URZ, URZ ;  /* 0x0000003f3f3ff290 */ /* 0x000fec000fffe03f */
[----:B------:R-:W-:Y:S01]  /*1acd0*/  STL.64 [R1+0x140], R8 ;  /* 0x0001400801007387 */ /* 0x000fe20000100a00 */
[----:B------:R0:W-:Y:S03]  /*1ace0*/  STL.64 [R1+0x148], R10 ;  /* 0x0001480a01007387 */ /* 0x0001e60000100a00 */
[----:B0-----:R-:W4:Y:S01]  /*1acf0*/  LDL.LU.64 R10, [R1+0x2bd8] ;  /* 0x002bd800010a7983 */ /* 0x001f220000300a00 */
[----:B------:R-:W4:Y:S01]  /*1ad00*/  LDL.LU.64 R8, [R1+0x2bd0] ;  /* 0x002bd00001087983 */ /* 0x000f220000300a00 */
[----:B------:R-:W-:Y:S02]  /*1ad10*/  MOV R7, R27 ;  /* 0x0000001b00077202 */ /* 0x000fe40000000f00 */
[----:B----4-:R-:W-:Y:S01]  /*1ad20*/  HMMA.16816.F32.BF16 R24, R20, R24, R8 ;  /* 0x000000181418723c */ /* 0x010fe20000041808 */
[----:B------:R-:W4:Y:S01]  /*1ad30*/  LDL.LU.64 R10, [R1+0x2bc8] ;  /* 0x002bc800010a7983 */ /* 0x000f220000300a00 */
[----:B------:R-:W4:Y:S11]  /*1ad40*/  LDL.LU.64 R8, [R1+0x2bc0] ;  /* 0x002bc00001087983 */ /* 0x000f360000300a00 */
[----:B------:R-:W-:Y:S10]  /*1ad50*/  @!UPT UIADD3 URZ, URZ, URZ, URZ ;  /* 0x0000003f3f3ff290 */ /* 0x000ff4000fffe03f */
[----:B------:R0:W-:Y:S01]  /*1ad60*/  STL.64 [R1+0x150], R24 ;  /* 0x0001501801007387 */ /* 0x0001e20000100a00 */
[----:B------:R-:W-:Y:S03]  /*1ad70*/  STL.64 [R1+0x158], R26 ;  /* 0x0001581a01007387 */ /* 0x000fe60000100a00 */
[----:B0-----:R-:W4:Y:S02]  /*1ad80*/  LDL.LU.64 R24, [R1+0x2bb8] ;  /* 0x002bb80001187983 */ /* 0x001f240000300a00 */
[-C--:B----4-:R-:W-:Y:S11]  /*1ad90*/  HMMA.16816.F32.BF16 R8, R16, R24.reuse, R8 ;  /* 0x000000181008723c */ /* 0x090ff60000041808 */
[----:B------:R-:W-:Y:S11]  /*1ada0*/  @!UPT UIADD3 URZ, URZ, URZ, URZ ;  /* 0x0000003f3f3ff290 */ /* 0x000ff6000fffe03f */
[----:B------:R-:W-:Y:S01]  /*1adb0*/  @!UPT UIADD3 URZ, URZ, URZ, URZ ;  /* 0x0000003f3f3ff290 */ /* 0x000fe2000fffe03f */
[----:B------:R-:W-:Y:S01]  /*1adc0*/  STL.64 [R1+0x1c0], R8 ;  /* 0x0001c00801007387 */ /* 0x000fe20000100a00 */
[----:B------:R0:W-:Y:S03]  /*1add0*/  STL.64 [R1+0x1c8], R10 ;  /* 0x0001c80a01007387 */ /* 0x0001e60000100a00 */
[----:B0-----:R-:W4:Y:S01]  /*1ade0*/  LDL.LU.64 R10, [R1+0x2bb0] ;  /* 0x002bb000010a7983 */ /* 0x001f220000300a00 */
[----:B------:R-:W4:Y:S02]  /*1adf0*/  LDL.LU.64 R8, [R1+0x2ba8] ;  /* 0x002ba80001087983 */ /* 0x000f240000300a00 */
[----:B----4-:R-:W-:Y:S01]  /*1ae00*/  HMMA.16816.F32.BF16 R24, R20, R24, R8 ;  /* 0x000000181418723c */ /* 0x010fe20000041808 */
[----:B------:R-:W4:Y:S01]  /*1ae10*/  LDL.LU.64 R10, [R1+0x2ba0] ;  /* 0x002ba000010a7983 */ /* 0x000f220000300a00 */
[----:B------:R-:W4:Y:S11]  /*1ae20*/  LDL.LU.64 R8, [R1+0x2b98] ;  /* 0x002b980001087983 */ /* 0x000f360000300a00 */
[----:B------:R-:W-:Y:S10]  /*1ae30*/  @!UPT UIADD3 URZ, URZ, URZ, URZ ;  /* 0x0000003f3f3ff290 */ /* 0x000ff4000fffe03f */
[----:B------:R-:W-:Y:S01]  /*1ae40*/  STL.64 [R1+0x1a0], R24 ;  /* 0x0001a01801007387 */ /* 0x000fe20000100a00 */
[----:B------:R0:W-:Y:S03]  /*1ae50*/  STL.64 [R1+0x1a8], R26 ;  /* 0x0001a81a01007387 */ /* 0x0001e60000100a00 */
[----:B0-----:R-:W5:Y:S01]  /*1ae60*/  LDL.LU R26, [R1+0x2b90] ;  /* 0x002b9000011a7983 */ /* 0x001f620000300800 */
[----:B------:R-:W4:Y:S02]  /*1ae70*/  LDL.LU.64 R24, [R1+0x2b88] ;  /* 0x002b880001187983 */ /* 0x000f240000300a00 */
[----:B------:R3:W-:Y:S02]  /*1ae80*/  STL.64 [R1+0x2b60], R22 ;  /* 0x002b601601007387 */ /* 0x0007e40000100a00 */
[----:B------:R0:W-:Y:S02]  /*1ae90*/  STL.64 [R1+0x2b58], R20 ;  /* 0x002b581401007387 */ /* 0x0001e40000100a00 */
[----:B---3--:R-:W-:Y:S01]  /*1aea0*/  IMAD.MOV.U32 R22, RZ, RZ, R15 ;  /* 0x000000ffff167224 */ /* 0x008fe200078e000f */
[----:B0-----:R-:W2:Y:S04]  /*1aeb0*/  LDL R20, [R1+0x10] ;  /* 0x0000100001147983 */ /* 0x001ea80000100800 */
[----:B------:R-:W2:Y:S01]  /*1aec0*/  LDL R21, [R1+0x14] ;  /* 0x0000140001157983 */ /* 0x000ea20000100800 */
[----:B------:R-:W3:Y:S02]  /*1aed0*/  LDL.LU R15, [R1+0x2b80] ;  /* 0x002b8000010f7983 */ /* 0x000ee40000300800 */
[----:B------:R-:W2:Y:S01]  /*1aee0*/  LDL R23, [R1+0x1c] ;  /* 0x00001c0001177983 */ /* 0x000ea20000100800 */
[----:B----4-:R-:W-:Y:S01]  /*1aef0*/  HMMA.16816.F32.BF16 R16, R16, R24, R8 ;  /* 0x000000181010723c */ /* 0x010fe20000041808 */
[----:B------:R-:W2:Y:S11]  /*1af00*/  LDL.LU.64 R10, [R1+0x2b78] ;  /* 0x002b7800010a7983 */ /* 0x000eb60000300a00 */
[----:B------:R-:W-:Y:S11]  /*1af10*/  @!UPT UIADD3 URZ, URZ, URZ, URZ ;  /* 0x0000003f3f3ff290 */ /* 0x000ff6000fffe03f */
[----:B------:R-:W-:Y:S01]  /*1af20*/  STL.64 [R1+0x200], R16 ;  /* 0x0002001001007387 */ /* 0x000fe20000100a00 */
[----:B------:R-:W-:Y:S01]  /*1af30*/  STL [R1+0x20c], R19 ;  /* 0x00020c1301007387 */ /* 0x000fe20000100800 */
[----:B------:R-:W-:Y:S02]  /*1af40*/  MOV R9, R18 ;  /* 0x0000001200097202 */ /* 0x000fe40000000f00 */
[----:B---3--:R-:W0:Y:S04]  /*1af50*/  LDSM.16.M88.4 R16, [R15+0xc080] ;  /* 0x00c080000f10783b */ /* 0x008e280000000200 */
[----:B------:R-:W-:Y:S04]  /*1af60*/  STL [R1+0x2930], R9 ;  /* 0x0029300901007387 */ /* 0x000fe80000100800 */
[----:B0-----:R0:W-:Y:S01]  /*1af70*/  STL.64 [R1+0xf0], R16 ;  /* 0x0000f01001007387 */ /* 0x0011e20000100a00 */
[----:B------:R1:W-:Y:S02]  /*1af80*/  STL [R1+0xf8], R18 ;  /* 0x0000f81201007387 */ /* 0x0003e40000100800 */
[----:B0-----:R-:W-:-:S02]  /*1af90*/  IMAD.MOV.U32 R16, RZ, RZ, R19 ;  /* 0x000000ffff107224 */ /* 0x001fc400078e0013 */
[----:B------:R-:W3:Y:S01]  /*1afa0*/  LDL.LU R19, [R1+0x2b74] ;  /* 0x002b740001137983 */ /* 0x000ee20000300800 */
[----:B------:R-:W4:Y:S02]  /*1afb0*/  LDL.LU R17, [R1+0x2b70] ;  /* 0x002b700001117983 */ /* 0x000f240000300800 */
[----:B------:R-:W-:Y:S02]  /*1afc0*/  STL [R1+0x2b1c], R15 ;  /* 0x002b1c0f01007387 */ /* 0x000fe40000100800 */
[----:B------:R-:W-:Y:S01]  /*1afd0*/  STL [R1+0x2980], R16 ;  /* 0x0029801001007387 */ /* 0x000fe20000100800 */
[----:B---3--:R0:W-:Y:S01]  /*1afe0*/  STL [R1+0x2ac4], R19 ;  /* 0x002ac41301007387 */ /* 0x0081e20000100800 */
[----:B----4-:R3:W-:Y:S02]  /*1aff0*/  STL [R1+0x2ac0], R17 ;  /* 0x002ac01101007387 */ /* 0x0107e40000100800 */
[----:B-1----:R-:W4:Y:S01]  /*1b000*/  LDL.LU R18, [R1+0x58] ;  /* 0x0000580001127983 */ /* 0x002f220000300800 */
[----:B0-----:R-:W4:Y:S01]  /*1b010*/  LDL.LU R19, [R1+0x5c] ;  /* 0x00005c0001137983 */ /* 0x001f220000300800 */
[----:B--2---:R-:W-:Y:S11]  /*1b020*/  HMMA.16816.F32.BF16 R20, R20, R10, R4 ;  /* 0x0000000a1414723c */ /* 0x004ff60000041804 */
[----:B------:R-:W-:Y:S11]  /*1b030*/  @!UPT UIADD3 URZ, URZ, URZ, URZ ;  /* 0x0000003f3f3ff290 */ /* 0x000ff6000fffe03f */
[----:B------:R-:W-:Y:S02]  /*1b040*/  @!UPT UIADD3 URZ, URZ, URZ, URZ ;  /* 0x0000003f3f3ff290 */ /* 0x000fe4000fffe03f */
[----:B------:R-:W-:Y:S01]  /*1b050*/  IMAD.MOV.U32 R14, RZ, RZ, R23 ;  /* 0x000000ffff0e7224 */ /* 0x000fe200078e0017 */
[----:B------:R-:W-:Y:S01]  /*1b060*/  MOV R5, R21 ;  /* 0x0000001500057202 */ /* 0x000fe20000000f00 */
[----:B----4-:R0:W-:Y:S01]  /*1b070*/  STL.64 [R1+0x2b50], R18 ;  /* 0x002b501201007387 */ /* 0x0101e20000100a00 */
[----:B------:R-:W2:Y:S02]  /*1b080*/  LDL.LU R16, [R1+0xd0] ;  /* 0x0000d00001107983 */ /* 0x000ea40000300800 */
[----:B---3--:R-:W2:Y:S01]  /*1b090*/  LDL.LU R17, [R1+0xd4] ;  /* 0x0000d40001117983 */ /* 0x008ea20000300800 */
[----:B0-----:R-:W2:Y:S01]  /*1b0a0*/  LDL.LU R18, [R1+0xd8] ;  /* 0x0000d80001127983 */ /* 0x001ea20000300800 */
[----:B------:R-:W2:Y:S02]  /*1b0b0*/  LDL.LU R19, [R1+0xdc] ;  /* 0x0000dc0001137983 */ /* 0x000ea40000300800 */
[----:B------:R-:W3:Y:S02]  /*1b0c0*/  LDL.LU R7, [R1+0x2b6c] ;  /* 0x002b6c0001077983 */ /* 0x000ee40000300800 */
[----:B------:R-:W4:Y:S01]  /*1b0d0*/  LDL.LU R4, [R1+0x2b68] ;  /* 0x002b680001047983 */ /* 0x000f220000300800 */
[----:B------:R-:W-:Y:S01]  /*1b0e0*/  STL [R1+0x250], R20 ;  /* 0x0002501401007387 */ /* 0x000fe20000100800 */
[----:B------:R0:W-:Y:S03]  /*1b0f0*/  STL [R1+0x258], R22 ;  /* 0x0002581601007387 */ /* 0x0001e60000100800 */
[----:B0-----:R-:W2:Y:S01]  /*1b100*/  LDL.LU.64 R22, [R1+0x2b60] ;  /* 0x002b600001167983 */ /* 0x001ea20000300a00 */
[----:B------:R-:W2:Y:S02]  /*1b110*/  LDL.LU.64 R20, [R1+0x2b58] ;  /* 0x002b580001147983 */ /* 0x000ea40000300a00 */
[----:B------:R5:W-:Y:S02]  /*1b120*/  STL [R1+0x2b20], R14 ;  /* 0x002b200e01007387 */ /* 0x000be40000100800 */
[----:B-----5:R-:W-:-:S02]  /*1b130*/  MOV R14, R26 ;  /* 0x0000001a000e7202 */ /* 0x020fc40000000f00 */
[----:B--2---:R-:W-:Y:S01]  /*1b140*/  HMMA.16816.F32.BF16 R24, R20, R24, R16 ;  /* 0x000000181418723c */ /* 0x004fe20000041810 */
[----:B------:R-:W2:Y:S11]  /*1b150*/  LDL.LU.64 R18, [R1+0x2b50] ;  /* 0x002b500001127983 */ /* 0x000eb60000300a00 */
[----:B------:R-:W-:Y:S11]  /*1b160*/  @!UPT UIADD3 URZ, URZ, URZ, URZ ;  /* 0x0000003f3f3ff290 */ /* 0x000ff6000fffe03f */
[----:B------:R-:W-:Y:S01]  /*1b170*/  STL.64 [R1+0x1f0], R24 ;  /* 0x0001f01801007387 */ /* 0x000fe20000100a00 */
[----:B------:R0:W-:Y:S03]  /*1b180*/  STL.64 [R1+0x1f8], R26 ;  /* 0x0001f81a01007387 */ /* 0x0001e60000100a00 */
[----:B0-----:R-:W5:Y:S01]  /*1b190*/  LDL.LU.64 R26, [R1+0x2b48] ;  /* 0x002b4800011a7983 */ /* 0x001f620000300a00 */
[----:B------:R-:W5:Y:S02]  /*1b1a0*/  LDL.LU.64 R24, [R1+0x2b40] ;  /* 0x002b400001187983 */ /* 0x000f640000300a00 */
[----:B------:R-:W-:Y:S02]  /*1b1b0*/  IMAD.MOV.U32 R15, RZ, RZ, R0 ;  /* 0x000000ffff0f7224 */ /* 0x000fe400078e0000 */
[----:B------:R-:W-:Y:S01]  /*1b1c0*/  STL.64 [R1+0x2af0], R22 ;  /* 0x002af01601007387 */ /* 0x000fe20000100a00 */
[----:B------:R3:W-:Y:S02]  /*1b1d0*/  STL.64 [R1+0x2ae8], R20 ;  /* 0x002ae81401007387 */ /* 0x0007e40000100a00 */
[----:B---3--:R-:W-:-:S02]  /*1b1e0*/  MOV R20, R7 ;  /* 0x0000000700147202 */ /* 0x008fc40000000f00 */
[----:B------:R-:W3:Y:S01]  /*1b1f0*/  LDL.LU R7, [R1+0x2b38] ;  /* 0x002b380001077983 */ /* 0x000ee20000300800 */
[----:B-----5:R-:W-:Y:S11]  /*1b200*/  HMMA.16816.F32.BF16 R8, R24, R10, R12 ;  /* 0x0000000a1808723c */ /* 0x020ff6000004180c */
[----:B------:R-:W-:Y:S11]  /*1b210*/  @!UPT UIADD3 URZ, URZ, URZ, URZ ;  /* 0x0000003f3f3ff290 */ /* 0x000ff6000fffe03f */
[----:B------:R-:W-:Y:S01]  /*1b220*/  @!UPT UIADD3 URZ, URZ, URZ, URZ ;  /* 0x0000003f3f3ff290 */ /* 0x000fe2000fffe03f */
[----:B------:R-:W-:Y:S01]  /*1b230*/  STL.64 [R1+0x230], R8 ;  /* 0x0002300801007387 */ /* 0x000fe20000100a00 */
[----:B------:R-:W-:Y:S02]  /*1b240*/  STL [R1+0x23c], R11 ;  /* 0x00023c0b01007387 */ /* 0x000fe40000100800 */
[----:B------:R0:W-:Y:S02]  /*1b250*/  STL.64 [R1+0x2b30], R26 ;  /* 0x002b301a01007387 */ /* 0x0001e40000100a00 */
[----:B------:R1:W-:Y:S01]  /*1b260*/  STL.64 [R1+0x2b28], R24 ;  /* 0x002b281801007387 */ /* 0x0003e20000100a00 */
[----:B0-----:R-:W2:Y:S04]  /*1b270*/  LDL.64 R26, [R1+0x18] ;  /* 0x00001800011a7983 */ /* 0x001ea80000100a00 */
[----:B-1----:R-:W2:Y:S01]  /*1b280*/  LDL.64 R24, [R1+0x10] ;  /* 0x0000100001187983 */ /* 0x002ea20000100a00 */
[----:B------:R-:W-:Y:S01]  /*1b290*/  IMAD.MOV.U32 R21, RZ, RZ, R29 ;  /* 0x000000ffff157224 */ /* 0x000fe200078e001d */
[----:B----4-:R-:W-:Y:S01]  /*1b2a0*/  MOV R22, R4 ;  /* 0x0000000400167202 */ /* 0x010fe20000000f00 */
[----:B------:R-:W-:Y:S01]  /*1b2b0*/  IMAD.MOV.U32 R23, RZ, RZ, R2 ;  /* 0x000000ffff177224 */ /* 0x000fe200078e0002 */
[----:B------:R-:W-:-:S05]  /*1b2c0*/  MOV R4, R10 ;  /* 0x0000000a00047202 */ /* 0x000fca0000000f00 */
[----:B------:R0:W-:Y:S01]  /*1b2d0*/  STL [R1+0x25b8], R4 ;  /* 0x0025b80401007387 */ /* 0x0001e20000100800 */
[----:B--2---:R-:W-:Y:S01]  /*1b2e0*/  HMMA.16816.F32.BF16 R20, R24, R18, R20 ;  /* 0x000000121814723c */ /* 0x004fe20000041814 */
[----:B------:R-:W-:Y:S01]  /*1b2f0*/  MOV R14, R26 ;  /* 0x0000001a000e7202 */ /* 0x000fe20000000f00 */
[----:B------:R-:W-:Y:S02]  /*1b300*/  IMAD.MOV.U32 R15, RZ, RZ, R27 ;  /* 0x000000ffff0f7224 */ /* 0x000fe400078e001b */
[----:B------:R-:W-:Y:S01]  /*1b310*/  IMAD.MOV.U32 R29, RZ, RZ, R25 ;  /* 0x000000ffff1d7224 */ /* 0x000fe200078e0019 */
[----:B------:R-:W2:Y:S01]  /*1b320*/  LDL.LU.64 R26, [R1+0x2b30] ;  /* 0x002b3000011a7983 */ /* 0x000ea20000300a00 */
[----:B------:R-:W2:Y:S11]  /*1b330*/  LDL.LU.64 R24, [R1+0x2b28] ;  /* 0x002b280001187983 */ /* 0x000eb60000300a00 */
[----:B------:R-:W-:Y:S07]  /*1b340*/  @!UPT UIADD3 URZ, URZ, URZ, URZ ;  /* 0x0000003f3f3ff290 */ /* 0x000fee000fffe03f */
[----:B------:R-:W-:Y:S01]  /*1b350*/  MOV R9, R23 ;  /* 0x0000001700097202 */ /* 0x000fe20000000f00 */
[----:B------:R-:W-:Y:S01]  /*1b360*/  IMAD.MOV.U32 R6, RZ, RZ, R21 ;  /* 0x000000ffff067224 */ /* 0x000fe200078e0015 */
[----:B------:R1:W-:Y:S03]  /*1b370*/  STL [R1+0x68], R22 ;  /* 0x0000681601007387 */ /* 0x0003e60000100800 */
[----:B------:R-:W-:Y:S01]  /*1b380*/  STL [R1+0x2a88], R9 ;  /* 0x002a880901007387 */ /* 0x000fe20000100800 */
[----:B0-----:R-:W-:Y:S01]  /*1b390*/  MOV R4, R20 ;  /* 0x0000001400047202 */ /* 0x001fe20000000f00 */
[----:B------:R-:W-:Y:S01]  /*1b3a0*/  STL [R1+0x2a84], R6 ;  /* 0x002a840601007387 */ /* 0x000fe20000100800 */
[----:B------:R-:W4:Y:S03]  /*1b3b0*/  LDL.64 R20, [R1+0x20] ;  /* 0x0000200001147983 */ /* 0x000f260000100a00 */
[----:B-1----:R-:W5:Y:S01]  /*1b3c0*/  LDL.64 R22, [R1+0x28] ;  /* 0x0000280001167983 */ /* 0x002f620000100a00 */
[----:B---3--:R-:W-:-:S02]  /*1b3d0*/  LOP3.LUT R12, R7, 0x60, RZ, 0xc0, !PT ;  /* 0x00000060070c7812 */ /* 0x008fc400078ec0ff */
[----:B------:R-:W-:Y:S01]  /*1b3e0*/  LOP3.LUT R16, R7, 0x1c, RZ, 0xc0, !PT ;  /* 0x0000001c07107812 */ /* 0x000fe200078ec0ff */
[----:B-----5:R-:W-:Y:S01]  /*1b3f0*/  STL.64 [R1+0x2b10], R22 ;  /* 0x002b101601007387 */ /* 0x020fe20000100a00 */
[----:B----4-:R0:W-:Y:S03]  /*1b400*/  STL.64 [R1+0x2b08], R20 ;  /* 0x002b081401007387 */ /* 0x0101e60000100a00 */
[----:B0-----:R-:W2:Y:S01]  /*1b410*/  LDL.LU R20, [R1+0xc0] ;  /* 0x0000c00001147983 */ /* 0x001ea20000300800 */
[----:B------:R-:W2:Y:S02]  /*1b420*/  LDL.LU R21, [R1+0xc4] ;  /* 0x0000c40001157983 */ /* 0x000ea40000300800 */
[----:B------:R-:W-:Y:S01]  /*1b430*/  IMAD.MOV.U32 R22, RZ, RZ, R28 ;  /* 0x000000ffff167224 */ /* 0x000fe200078e001c */
[----:B------:R-:W-:Y:S02]  /*1b440*/  MOV R23, R3 ;  /* 0x0000000300177202 */ /* 0x000fe40000000f00 */
[----:B------:R-:W-:-:S02]  /*1b450*/  SHF.R.U32.HI R7, RZ, 0x1, R12 ;  /* 0x00000001ff077819 */ /* 0x000fc4000001160c */
[--C-:B------:R-:W-:Y:S02]  /*1b460*/  SHF.R.U32.HI R11, RZ, 0x1, R12.reuse ;  /* 0x00000001ff0b7819 */ /* 0x100fe4000001160c */
[--C-:B------:R-:W-:Y:S01]  /*1b470*/  SHF.R.U32.HI R10, RZ, 0x1, R12.reuse ;  /* 0x00000001ff0a7819 */ /* 0x100fe2000001160c */
[----:B------:R-:W-:Y:S01]  /*1b480*/  SHF.R.U32.HI R12, RZ, 0x1, R12 ;  /* 0x00000001ff0c7819 */ /* 0x000fe2000001160c */
[C---:B------:R-:W-:Y:S02]  /*1b490*/  LEA.HI R7, R16.reuse, R7, RZ, 0x1e ;  /* 0x0000000710077211 */ /* 0x040fe400078ff0ff */
[C---:B------:R-:W-:Y:S02]  /*1b4a0*/  LEA.HI R11, R16.reuse, R11, RZ, 0x1e ;  /* 0x0000000b100b7211 */ /* 0x040fe400078ff0ff */
[C---:B------:R-:W-:Y:S02]  /*1b4b0*/  LEA.HI R10, R16.reuse, R10, RZ, 0x1e ;  /* 0x0000000a100a7211 */ /* 0x040fe400078ff0ff */
[----:B------:R-:W-:Y:S01]  /*1b4c0*/  LEA.HI R12, R16, R12, RZ, 0x1e ;  /* 0x0000000c100c7211 */ /* 0x000fe200078ff0ff */
[----:B------:R-:W-:Y:S01]  /*1b4d0*/  FMUL R28, R5, c[0x0][0x188] ;  /* 0x00006200051c7a20 */ /* 0x000fe20000400000 */
[----:B--2---:R-:W-:Y:S11]  /*1b4e0*/  HMMA.16816.F32.BF16 R16, R24, R18, R20 ;  /* 0x000000121810723c */ /* 0x004ff60000041814 */
[----:B------:R-:W-:Y:S11]  /*1b4f0*/  @!UPT UIADD3 URZ, URZ, URZ, URZ ;  /* 0x0000003f3f3ff290 */ /* 0x000ff6000fffe03f */
[----:B------:R-:W-:Y:S01]  /*1b500*/  @!UPT UIADD3 URZ, URZ, URZ, URZ ;  /* 0x0000003f3f3ff290 */ /* 0x000fe2000fffe03f */
[----:B------:R-:W-:Y:S01]  /*1b510*/  STL [R1+0x50], R16 ;  /* 0x0000501001007387 */ /* 0x000fe20000100800 */
[----:B------:R0:W-:Y:S02]  /*1b520*/  STL [R1+0x58], R18 ;  /* 0x0000581201007387 */ /* 0x0001e40000100800 */
[----:B------:R-:W-:Y:S02]  /*1b530*/  IMAD.MOV.U32 R5, RZ, RZ, R19 ;  /* 0x000000ffff057224 */ /* 0x000fe400078e0013 */
[----:B0-----:R-:W2:Y:S04]  /*1b540*/  LDL.LU.64 R18, [R1+0x48] ;  /* 0x0000480001127983 */ /* 0x001ea80000300a00 */
[----:B------:R-:W0:Y:S02]  /*1b550*/  S2R R8, SR_CTAID.X ;  /* 0x0000000000087919 */ /* 0x000e240000002500 */
[----:B0-----:R-:W-:-:S04]  /*1b560*/  IMAD.SHL.U32 R8, R8, 0x80, RZ ;  /* 0x0000008008087824 */ /* 0x001fc800078e00ff */
[C---:B------:R-:W-:Y:S01]  /*1b570*/  IMAD.IADD R7, R8.reuse, 0x1, R7 ;  /* 0x0000000108077824 */ /* 0x040fe200078e0207 */
[C---:B------:R-:W-:Y:S01]  /*1b580*/  IADD3 R11, R8.reuse, R11, RZ ;  /* 0x0000000b080b7210 */ /* 0x040fe20007ffe0ff */
[C---:B------:R-:W-:Y:S01]  /*1b590*/  IMAD.IADD R12, R8.reuse, 0x1, R12 ;  /* 0x00000001080c7824 */ /* 0x040fe200078e020c */
[----:B------:R-:W-:Y:S01]  /*1b5a0*/  IADD3 R10, R8, R10, RZ ;  /* 0x0000000a080a7210 */ /* 0x000fe20007ffe0ff */
[----:B------:R-:W-:Y:S01]  /*1b5b0*/  MOV R8, R17 ;  /* 0x0000001100087202 */ /* 0x000fe20000000f00 */
[----:B--2---:R0:W-:Y:S04]  /*1b5c0*/  STL.64 [R1+0x2ad0], R18 ;  /* 0x002ad01201007387 */ /* 0x0041e80000100a00 */
[----:B0-----:R-:W2:Y:S01]  /*1b5d0*/  LDL.LU R18, [R1+0x234] ;  /* 0x0002340001127983 */ /* 0x001ea20000300800 */
[----:B------:R-:W3:Y:S02]  /*1b5e0*/  LDL.LU R16, [R1+0xf0] ;  /* 0x0000f00001107983 */ /* 0x000ee40000300800 */
[----:B------:R-:W3:Y:S02]  /*1b5f0*/  LDL.LU R17, [R1+0xf4] ;  /* 0x0000f40001117983 */ /* 0x000ee40000300800 */
[----:B------:R-:W4:Y:S01]  /*1b600*/  LDL.LU R19, [R1+0x23c] ;  /* 0x00023c0001137983 */ /* 0x000f220000300800 */
[----:B------:R-:W-:Y:S01]  /*1b610*/  STL.64 [R1+0x2ab8], R26 ;  /* 0x002ab81a01007387 */ /* 0x000fe20000100a00 */
[----:B------:R0:W-:Y:S03]  /*1b620*/  STL.64 [R1+0x2ab0], R24 ;  /* 0x002ab01801007387 */ /* 0x0001e60000100a00 */
[----:B0-----:R-:W5:Y:S01]  /*1b630*/  LDL R24, [R1+0x10] ;  /* 0x0000100001187983 */ /* 0x001f620000100800 */
[----:B------:R-:W-:-:S02]  /*1b640*/  MOV R25, R29 ;  /* 0x0000001d00197202 */ /* 0x000fc40000000f00 */
[----:B------:R-:W2:Y:S02]  /*1b650*/  LDL.LU R29, [R1+0x2b24] ;  /* 0x002b2400011d7983 */ /* 0x000ea40000300800 */
[----:B------:R-:W-:Y:S01]  /*1b660*/  IMAD.MOV.U32 R26, RZ, RZ, R14 ;  /* 0x000000ffff1a7224 */ /* 0x000fe200078e000e */
[----:B------:R-:W-:Y:S01]  /*1b670*/  MOV R27, R15 ;  /* 0x0000000f001b7202 */ /* 0x000fe20000000f00 */
[----:B------:R-:W3:Y:S01]  /*1b680*/  LDL.LU R14, [R1+0x2b20] ;  /* 0x002b2000010e7983 */ /* 0x000ee20000300800 */
[----:B------:R-:W3:Y:S03]  /*1b690*/  LDL.LU R15, [R1+0x2b1c] ;  /* 0x002b1c00010f7983 */ /* 0x000ee60000300800 */
[----:B------:R2:W-:Y:S04]  /*1b6a0*/  STL.64 [R1+0x2ae0], R26 ;  /* 0x002ae01a01007387 */ /* 0x0005e80000100a00 */
[----:B------:R-:W0:Y:S04]  /*1b6b0*/  S2R R0, SR_TID.X ;  /* 0x0000000000007919 */ /* 0x000e280000002100 */
[----:B-----5:R1:W-:Y:S01]  /*1b6c0*/  STL.64 [R1+0x2ad8], R24 ;  /* 0x002ad81801007387 */ /* 0x0203e20000100a00 */
[----:B--2---:R-:W-:-:S03]  /*1b6d0*/  IMAD.MOV.U32 R26, RZ, RZ, R29 ;  /* 0x000000ffff1a7224 */ /* 0x004fc600078e001d */
[----:B---3--:R-:W2:Y:S04]  /*1b6e0*/  LDSM.16.M88.4 R20, [R15+0xc880] ;  /* 0x00c880000f14783b */ /* 0x008ea80000000200 */
[----:B-1----:R-:W3:Y:S01]  /*1b6f0*/  LDL.LU R24, [R1+0x1b0] ;  /* 0x0001b00001187983 */ /* 0x002ee20000300800 */
[----:B------:R-:W3:Y:S02]  /*1b700*/  LDL.LU R25, [R1+0x1b4] ;  /* 0x0001b40001197983 */ /* 0x000ee40000300800 */
[----:B------:R-:W5:Y:S02]  /*1b710*/  LDL.LU R29, [R1+0x2b18] ;  /* 0x002b1800011d7983 */ /* 0x000f640000300800 */
[----:B------:R-:W3:Y:S01]  /*1b720*/  LDL.LU R27, [R1+0x1bc] ;  /* 0x0001bc00011b7983 */ /* 0x000ee20000300800 */
[----:B0-----:R-:W-:-:S04]  /*1b730*/  LOP3.LUT R0, R0, 0x3, RZ, 0xc0, !PT ;  /* 0x0000000300007812 */ /* 0x001fc800078ec0ff */
[----:B------:R-:W-:-:S04]  /*1b740*/  LEA R0, P0, R0, UR4, 0x1 ;  /* 0x0000000400007c11 */ /* 0x000fc8000f8008ff */
[----:B------:R-:W-:Y:S02]  /*1b750*/  IADD3 R2, P2, R0, 0x9, RZ ;  /* 0x0000000900027810 */ /* 0x000fe40007f5e0ff */
[----:B------:R-:W-:Y:S02]  /*1b760*/  IADD3.X R13, RZ, UR5, RZ, P0, !PT ;  /* 0x00000005ff0d7c10 */ /* 0x000fe400087fe4ff */
[----:B------:R-:W-:-:S03]  /*1b770*/  ISETP.GT.U32.AND P3, PT, R2, R11, PT ;  /* 0x0000000b0200720c */ /* 0x000fc60003f64070 */
[----:B------:R-:W-:-:S05]  /*1b780*/  IMAD.X R3, RZ, RZ, R13, P2 ;  /* 0x000000ffff037224 */ /* 0x000fca00010e060d */
[----:B------:R-:W-:-:S04]  /*1b790*/  ISETP.GT.U32.AND.EX P3, PT, R3, RZ, PT, P3 ;  /* 0x000000ff0300720c */ /* 0x000fc80003f64130 */
[----:B------:R-:W-:Y:S01]  /*1b7a0*/  FSEL R6, R28, -INF , !P3 ;  /* 0xff8000001c067808 */ /* 0x000fe20005800000 */
[----:B--2---:R-:W-:Y:S01]  /*1b7b0*/  IMAD.MOV.U32 R9, RZ, RZ, R20 ;  /* 0x000000ffff097224 */ /* 0x004fe200078e0014 */
[----:B---3--:R-:W-:Y:S01]  /*1b7c0*/  STL.64 [R1+0x2b00], R26 ;  /* 0x002b001a01007387 */ /* 0x008fe20000100a00 */
[----:B------:R0:W-:Y:S03]  /*1b7d0*/  STL.64 [R1+0x2af8], R24 ;  /* 0x002af81801007387 */ /* 0x0001e60000100a00 */
[----:B0-----:R-:W2:Y:S01]  /*1b7e0*/  LDL.LU R24, [R1+0x310] ;  /* 0x0003100001187983 */ /* 0x001ea20000300800 */
[----:B------:R-:W2:Y:S02]  /*1b7f0*/  LDL.LU R25, [R1+0x314] ;  /* 0x0003140001197983 */ /* 0x000ea40000300800 */
[----:B------:R-:W2:Y:S02]  /*1b800*/  LDL.LU R26, [R1+0x318] ;  /* 0x00031800011a7983 */ /* 0x000ea40000300800 */
[----:B------:R-:W-:Y:S01]  /*1b810*/  STL [R1+0x2aac], R8 ;  /* 0x002aac0801007387 */ /* 0x000fe20000100800 */
[----:B------:R0:W-:Y:S01]  /*1b820*/  STL [R1+0x254], R6 ;  /* 0x0002540601007387 */ /* 0x0001e20000100800 */
[----:B------:R1:W-:Y:S01]  /*1b830*/  STL.64 [R1+0x88], R22 ;  /* 0x0000881601007387 */ /* 0x0003e20000100a00 */
[----:B0-----:R-:W-:-:S02]  /*1b840*/  MOV R6, R21 ;  /* 0x0000001500067202 */ /* 0x001fc40000000f00 */
[----:B-1----:R-:W2:Y:S01]  /*1b850*/  LDL.LU.64 R22, [R1+0x2b10] ;  /* 0x002b100001167983 */ /* 0x002ea20000300a00 */
[----:B------:R-:W2:Y:S01]  /*1b860*/  LDL.LU.64 R20, [R1+0x2b08] ;  /* 0x002b080001147983 */ /* 0x000ea20000300a00 */
[----:B-----5:R-:W-:Y:S01]  /*1b870*/  MOV R27, R29 ;  /* 0x0000001d001b7202 */ /* 0x020fe20000000f00 */
[----:B------:R-:W-:-:S06]  /*1b880*/  FMUL R29, R14, c[0x0][0x188] ;  /* 0x000062000e1d7a20 */ /* 0x000fcc0000400000 */
[----:B--2---:R-:W-:Y:S01]  /*1b890*/  HMMA.16816.F32.BF16 R24, R20, R16, R24 ;  /* 0x000000101418723c */ /* 0x004fe20000041818 */
[----:B------:R-:W-:Y:S01]  /*1b8a0*/  IMAD.MOV.U32 R8, RZ, RZ, R22 ;  /* 0x000000ffff087224 */ /* 0x000fe200078e0016 */
[----:B------:R-:W-:Y:S11]  /*1b8b0*/  MOV R14, R23 ;  /* 0x00000017000e7202 */ /* 0x000ff60000000f00 */
[----:B------:R-:W-:Y:S10]  /*1b8c0*/  @!UPT UIADD3 URZ, URZ, URZ, URZ ;  /* 0x0000003f3f3ff290 */ /* 0x000ff4000fffe03f */
[----:B------:R-:W-:Y:S01]  /*1b8d0*/  STL.64 [R1+0x1d0], R24 ;  /* 0x0001d01801007387 */ /* 0x000fe20000100a00 */
[----:B------:R0:W-:Y:S03]  /*1b8e0*/  STL.64 [R1+0x1d8], R26 ;  /* 0x0001d81a01007387 */ /* 0x0001e60000100a00 */
[----:B0-----:R-:W2:Y:S01]  /*1b8f0*/  LDL.LU.64 R26, [R1+0x2b00] ;  /* 0x002b0000011a7983 */ /* 0x001ea20000300a00 */
[----:B------:R-:W2:Y:S02]  /*1b900*/  LDL.LU.64 R24, [R1+0x2af8] ;  /* 0x002af80001187983 */ /* 0x000ea40000300a00 */
[----:B------:R-:W2:Y:S02]  /*1b910*/  LDL.LU.64 R22, [R1+0x2af0] ;  /* 0x002af00001167983 */ /* 0x000ea40000300a00 */
[----:B------:R-:W2:Y:S01]  /*1b920*/  LDL.LU.64 R20, [R1+0x2ae8] ;  /* 0x002ae80001147983 */ /* 0x000ea20000300a00 */
[----:B------:R-:W-:-:S04]  /*1b930*/  IADD3 R7, R7, 0x8, RZ ;  /* 0x0000000807077810 */ /* 0x000fc80007ffe0ff */
[----:B------:R-:W-:Y:S01]  /*1b940*/  ISETP.GT.U32.AND P1, PT, R2, R7, PT ;  /* 0x000000070200720c */ /* 0x000fe20003f24070 */
[----:B------:R-:W-:-:S03]  /*1b950*/  FMUL R28, R18, c[0x0][0x188] ;  /* 0x00006200121c7a20 */ /* 0x000fc60000400000 */
[----:B------:R-:W-:-:S04]  /*1b960*/  ISETP.GT.U32.AND.EX P1, PT, R3, RZ, PT, P1 ;  /* 0x000000ff0300720c */ /* 0x000fc80003f24110 */
[----:B------:R-:W-:Y:S01]  /*1b970*/  FSEL R18, R29, -INF , !P1 ;  /* 0xff8000001d127808 */ /* 0x000fe20004800000 */
[----:B----4-:R-:W-:-:S04]  /*1b980*/  FMUL R29, R19, c[0x0][0x188] ;  /* 0x00006200131d7a20 */ /* 0x010fc80000400000 */
[----:B------:R2:W-:Y:S01]  /*1b990*/  STL [R1+0x234], R18 ;  /* 0x0002341201007387 */ /* 0x0005e20000100800 */
[----:B------:R-:W-:Y:S02]  /*1b9a0*/  IADD3 R12, R12, 0x40, RZ ;  /* 0x000000400c0c7810 */ /* 0x000fe40007ffe0ff */
[----:B------:R-:W-:Y:S02]  /*1b9b0*/  IADD3 R10, R10, 0x48, RZ ;  /* 0x000000480a0a7810 */ /* 0x000fe40007ffe0ff */
[C---:B------:R-:W-:Y:S02]  /*1b9c0*/  ISETP.GT.U32.AND P6, PT, R2.reuse, R12, PT ;  /* 0x0000000c0200720c */ /* 0x040fe40003fc4070 */
[----:B------:R-:W-:Y:S02]  /*1b9d0*/  ISETP.GT.U32.AND P0, PT, R2, R10, PT ;  /* 0x0000000a0200720c */ /* 0x000fe40003f04070 */
[C---:B------:R-:W-:Y:S02]  /*1b9e0*/  ISETP.GT.U32.AND.EX P6, PT, R3.reuse, RZ, PT, P6 ;  /* 0x000000ff0300720c */ /* 0x040fe40003fc4160 */
[----:B------:R-:W-:-:S02]  /*1b9f0*/  ISETP.GT.U32.AND.EX P0, PT, R3, RZ, PT, P0 ;  /* 0x000000ff0300720c */ /* 0x000fc40003f04100 */
[----:B------:R-:W-:Y:S02]  /*1ba00*/  FSEL R3, R28, -INF , !P6 ;  /* 0xff8000001c037808 */ /* 0x000fe40007000000 */
[----:B------:R-:W3:Y:S03]  /*1ba10*/  LDL.LU R28, [R1+0x68] ;  /* 0x00006800011c7983 */ /* 0x000ee60000300800 */
[----:B------:R-:W-:Y:S01]  /*1ba20*/  STL [R1+0x23c], R3 ;  /* 0x00023c0301007387 */ /* 0x000fe20000100800 */
[----:B--2---:R-:W-:Y:S01]  /*1ba30*/  HMMA.16816.F32.BF16 R16, R20, R16, R24 ;  /* 0x000000101410723c */ /* 0x004fe20000041818 */
[----:B------:R-:W2:Y:S01]  /*1ba40*/  LDL.LU.64 R26, [R1+0x2ae0] ;  /* 0x002ae000011a7983 */ /* 0x000ea20000300a00 */
[----:B------:R-:W2:Y:S11]  /*1ba50*/  LDL.LU.64 R24, [R1+0x2ad8] ;  /* 0x002ad80001187983 */ /* 0x000eb60000300a00 */
[----:B------:R-:W-:Y:S10]  /*1ba60*/  @!UPT UIADD3 URZ, URZ, URZ, URZ ;  /* 0x0000003f3f3ff290 */ /* 0x000ff4000fffe03f */
[----:B------:R-:W-:Y:S01]  /*1ba70*/  STL.64 [R1+0x190], R16 ;  /* 0x0001901001007387 */ /* 0x000fe20000100a00 */
[----:B------:R0:W-:Y:S03]  /*1ba80*/  STL.64 [R1+0x198], R18 ;  /* 0x0001981201007387 */ /* 0x0001e60000100a00 */
[----:B0-----:R-:W2:Y:S01]  /*1ba90*/  LDL.LU.64 R18, [R1+0x2ad0] ;  /* 0x002ad00001127983 */ /* 0x001ea20000300a00 */
[----:B------:R0:W-:Y:S03]  /*1baa0*/  STL.64 [R1+0x2a60], R22 ;  /* 0x002a601601007387 */ /* 0x0001e60000100a00 */
[----:B0-----:R-:W4:Y:S01]  /*1bab0*/  LDL.LU R23, [R1+0x50] ;  /* 0x0000500001177983 */ /* 0x001f220000300800 */
[----:B------:R0:W-:Y:S03]  /*1bac0*/  STL.64 [R1+0x2a58], R20 ;  /* 0x002a581401007387 */ /* 0x0001e60000100a00 */
[----:B----4-:R1:W-:Y:S01]  /*1bad0*/  STL [R1+0x2ac8], R23 ;  /* 0x002ac81701007387 */ /* 0x0103e20000100800 */
[----:B0-----:R-:W2:Y:S02]  /*1bae0*/  LDL.LU R20, [R1+0x100] ;  /* 0x0001000001147983 */ /* 0x001ea40000300800 */
[----:B------:R-:W2:Y:S02]  /*1baf0*/  LDL.LU R21, [R1+0x104] ;  /* 0x0001040001157983 */ /* 0x000ea40000300800 */
[----:B------:R-:W2:Y:S01]  /*1bb00*/  LDL.LU R22, [R1+0x108] ;  /* 0x0001080001167983 */ /* 0x000ea20000300800 */
[----:B-1----:R-:W2:Y:S01]  /*1bb10*/  LDL.LU R23, [R1+0x10c] ;  /* 0x00010c0001177983 */ /* 0x002ea20000300800 */
[----:B------:R-:W-:Y:S01]  /*1bb20*/  FSEL R16, R29, -INF , !P0 ;  /* 0xff8000001d107808 */ /* 0x000fe20004000000 */
[----:B------:R-:W-:-:S04]  /*1bb30*/  FMUL R29, R4, c[0x0][0x188] ;  /* 0x00006200041d7a20 */ /* 0x000fc80000400000 */
[----:B------:R0:W-:Y:S01]  /*1bb40*/  STL [R1+0x2b0], R16 ;  /* 0x0002b01001007387 */ /* 0x0001e20000100800 */
[----:B--2---:R-:W-:Y:S03]  /*1bb50*/  HMMA.16816.F32.BF16 R24, R24, R18, R20 ;  /* 0x000000121818723c */ /* 0x004fe60000041814 */
[----:B------:R-:W2:Y:S04]  /*1bb60*/  LDL.LU R23, [R1+0x2ac8] ;  /* 0x002ac80001177983 */ /* 0x000ea80000300800 */
[----:B------:R-:W-:Y:S01]  /*1bb70*/  MOV R21, R18 ;  /* 0x0000001200157202 */ /* 0x000fe20000000f00 */
[----:B------:R-:W-:Y:S02]  /*1bb80*/  IMAD.MOV.U32 R20, RZ, RZ, R19 ;  /* 0x000000ffff147224 */ /* 0x000fe400078e0013 */
[----:B------:R-:W4:Y:S01]  /*1bb90*/  LDL.LU R19, [R1+0x2ac4] ;  /* 0x002ac40001137983 */ /* 0x000f220000300800 */
[----:B------:R-:W4:Y:S11]  /*1bba0*/  LDL.LU R17, [R1+0x2ac0] ;  /* 0x002ac00001117983 */ /* 0x000f360000300800 */
[----:B------:R-:W-:Y:S02]  /*1bbb0*/  @!UPT UIADD3 URZ, URZ, URZ, URZ ;  /* 0x0000003f3f3ff290 */ /* 0x000fe4000fffe03f */
[----:B------:R-:W-:Y:S01]  /*1bbc0*/  IMAD.MOV.U32 R18, RZ, RZ, R25 ;  /* 0x000000ffff127224 */ /* 0x000fe200078e0019 */
[----:B0-----:R-:W-:Y:S01]  /*1bbd0*/  MOV R16, R27 ;  /* 0x0000001b00107202 */ /* 0x001fe20000000f00 */
[----:B------:R0:W-:Y:S01]  /*1bbe0*/  STL [R1+0xb8], R26 ;  /* 0x0000b81a01007387 */ /* 0x0001e20000100800 */
[----:B------:R-:W-:-:S03]  /*1bbf0*/  MOV R4, R24 ;  /* 0x0000001800047202 */ /* 0x000fc60000000f00 */
[----:B0-----:R-:W4:Y:S01]  /*1bc00*/  LDL.LU.64 R26, [R1+0x2ab8] ;  /* 0x002ab800011a7983 */ /* 0x001f220000300a00 */
[----:B------:R-:W4:Y:S02]  /*1bc10*/  LDL.LU.64 R24, [R1+0x2ab0] ;  /* 0x002ab00001187983 */ /* 0x000f240000300a00 */
[----:B------:R-:W-:Y:S02]  /*1bc20*/  STL [R1+0x2aa4], R18 ;  /* 0x002aa41201007387 */ /* 0x000fe40000100800 */
[----:B------:R0:W-:Y:S02]  /*1bc30*/  STL [R1+0x2aa0], R16 ;  /* 0x002aa01001007387 */ /* 0x0001e40000100800 */
[----:B0-----:R-:W4:Y:S01]  /*1bc40*/  LDL.LU R16, [R1+0x110] ;  /* 0x0001100001107983 */ /* 0x001f220000300800 */
[----:B------:R-:W4:Y:S01]  /*1bc50*/  LDL.LU R18, [R1+0x118] ;  /* 0x0001180001127983 */ /* 0x000f220000300800 */
[----:B------:R-:W-:-:S04]  /*1bc60*/  IADD3 R2, P2, R0, 0x10, RZ ;  /* 0x0000001000027810 */ /* 0x000fc80007f5e0ff */
[C---:B------:R-:W-:Y:S01]  /*1bc70*/  ISETP.GT.U32.AND P5, PT, R2.reuse, R11, PT ;  /* 0x0000000b0200720c */ /* 0x040fe20003fa4070 */
[----:B------:R-:W-:Y:S01]  /*1bc80*/  IMAD.X R3, RZ, RZ, R13, P2 ;  /* 0x000000ffff037224 */ /* 0x000fe200010e060d */
[----:B------:R-:W-:Y:S01]  /*1bc90*/  ISETP.GT.U32.AND P4, PT, R2, R7, PT ;  /* 0x000000070200720c */ /* 0x000fe20003f84070 */
[----:B------:R-:W-:Y:S03]  /*1bca0*/  STL.64 [R1+0x2a98], R6 ;  /* 0x002a980601007387 */ /* 0x000fe60000100a00 */
[----:B------:R-:W-:Y:S01]  /*1bcb0*/  ISETP.GT.U32.AND.EX P5, PT, R3, RZ, PT, P5 ;  /* 0x000000ff0300720c */ /* 0x000fe20003fa4150 */
[----:B------:R0:W-:Y:S01]  /*1bcc0*/  STL.64 [R1+0x2a90], R4 ;  /* 0x002a900401007387 */ /* 0x0001e20000100a00 */
[----:B---3--:R-:W-:Y:S01]  /*1bcd0*/  FMUL R28, R28, c[0x0][0x188] ;  /* 0x000062001c1c7a20 */ /* 0x008fe20000400000 */
[C---:B------:R-:W-:Y:S02]  /*1bce0*/  ISETP.GT.U32.AND P3, PT, R2.reuse, R12, PT ;  /* 0x0000000c0200720c */ /* 0x040fe40003f64070 */
[----:B------:R-:W-:-:S02]  /*1bcf0*/  ISETP.GT.U32.AND P1, PT, R2, R10, PT ;  /* 0x0000000a0200720c */ /* 0x000fc40003f24070 */
[----:B------:R-:W-:Y:S01]  /*1bd00*/  ISETP.GT.U32.AND.EX P4, PT, R3, RZ, PT, P4 ;  /* 0x000000ff0300720c */ /* 0x000fe20003f84140 */
[----:B------:R-:W-:Y:S01]  /*1bd10*/  IADD3 R2, P6, R0, 0x11, RZ ;  /* 0x0000001100027810 */ /* 0x000fe20007fde0ff */
[----:B0-----:R-:W-:-:S03]  /*1bd20*/  FSEL R4, R29, -INF , !P5 ;  /* 0xff8000001d047808 */ /* 0x001fc60006800000 */
[----:B------:R-:W-:Y:S01]  /*1bd30*/  ISETP.GT.U32.AND P2, PT, R2, R7, PT ;  /* 0x000000070200720c */ /* 0x000fe20003f44070 */
[----:B------:R-:W-:Y:S01]  /*1bd40*/  IMAD.MOV.U32 R6, RZ, RZ, R21 ;  /* 0x000000ffff067224 */ /* 0x000fe200078e0015 */
[----:B------:R0:W-:Y:S01]  /*1bd50*/  STL [R1+0x2d0], R4 ;  /* 0x0002d00401007387 */ /* 0x0001e20000100800 */
[----:B------:R-:W-:Y:S02]  /*1bd60*/  MOV R7, R20 ;  /* 0x0000001400077202 */ /* 0x000fe40000000f00 */
[----:B------:R-:W3:Y:S02]  /*1bd70*/  LDL R20, [R1+0x20] ;  /* 0x0000200001147983 */ /* 0x000ee40000100800 */
[----:B------:R-:W-:Y:S01]  /*1bd80*/  IMAD.MOV.U32 R22, RZ, RZ, R8 ;  /* 0x000000ffff167224 */ /* 0x000fe200078e0008 */
[----:B0-----:R-:W-:Y:S02]  /*1bd90*/  FSEL R4, R28, -INF , !P4 ;  /* 0xff8000001c047808 */ /* 0x001fe40006000000 */
[----:B------:R-:W-:-:S02]  /*1bda0*/  ISETP.GT.U32.AND.EX P3, PT, R3, RZ, PT, P3 ;  /* 0x000000ff0300720c */ /* 0x000fc40003f64130 */
[----:B------:R-:W-:Y:S01]  /*1bdb0*/  ISETP.GT.U32.AND.EX P1, PT, R3, RZ, PT, P1 ;  /* 0x000000ff0300720c */ /* 0x000fe20003f24110 */
[----:B------:R4:W-:Y:S01]  /*1bdc0*/  STL [R1+0x2c8], R4 ;  /* 0x0002c80401007387 */ /* 0x0009e20000100800 */
[----:B------:R-:W3:Y:S02]  /*1bdd0*/  LDL R21, [R1+0x24] ;  /* 0x0000240001157983 */ /* 0x000ee40000100800 */
[----:B------:R-:W5:Y:S02]  /*1bde0*/  LDL.LU R8, [R1+0x2aac] ;  /* 0x002aac0001087983 */ /* 0x000f640000300800 */
[----:B--2---:R-:W-:Y:S01]  /*1bdf0*/  FMUL R29, R23, c[0x0][0x188] ;  /* 0x00006200171d7a20 */ /* 0x004fe20000400000 */
[----:B------:R-:W-:Y:S02]  /*1be00*/  MOV R23, R14 ;  /* 0x0000000e00177202 */ /* 0x000fe40000000f00 */
[----:B------:R-:W2:Y:S01]  /*1be10*/  LDL.LU R14, [R1+0x2aa8] ;  /* 0x002aa800010e7983 */ /* 0x000ea20000300800 */
[----:B------:R-:W2:Y:S01]  /*1be20*/  LDL.LU R3, [R1+0x58] ;  /* 0x0000580001037983 */ /* 0x000ea20000300800 */
[----:B----4-:R-:W-:Y:S02]  /*1be30*/  HMMA.16816.F32.BF16 R4, R24, R6, R16 ;  /* 0x000000061804723c */ /* 0x010fe40000041810 */
[----:B------:R-:W4:Y:S01]  /*1be40*/  LDL.LU R18, [R1+0x2aa4] ;  /* 0x002aa40001127983 */ /* 0x000f220000300800 */
[----:B------:R-:W2:Y:S01]  /*1be50*/  LDL.LU R16, [R1+0x2aa0] ;  /* 0x002aa00001107983 */ /* 0x000ea20000300800 */
[----:B------:R-:W-:-:S02]  /*1be60*/  ISETP.GT.U32.AND P0, PT, R2, R11, PT ;  /* 0x0000000b0200720c */ /* 0x000fc40003f04070 */
[C---:B------:R-:W-:Y:S02]  /*1be70*/  ISETP.GT.U32.AND P5, PT, R2.reuse, R12, PT ;  /* 0x0000000c0200720c */ /* 0x040fe40003fa4070 */
[----:B------:R-:W-:Y:S01]  /*1be80*/  ISETP.GT.U32.AND P4, PT, R2, R10, PT ;  /* 0x0000000a0200720c */ /* 0x000fe20003f84070 */
[----:B------:R-:W-:Y:S11]  /*1be90*/  FSEL R2, R29, -INF , !P3 ;  /* 0xff8000001d027808 */ /* 0x000ff60005800000 */
[----:B------:R-:W-:Y:S03]  /*1bea0*/  @!UPT UIADD3 URZ, URZ, URZ, URZ ;  /* 0x0000003f3f3ff290 */ /* 0x000fe6000fffe03f */
[----:B------:R-:W-:Y:S01]  /*1beb0*/  STL [R1+0xa4], R5 ;  /* 0x0000a40501007387 */ /* 0x000fe20000100800 */
[----:B------:R-:W-:Y:S02]  /*1bec0*/  IMAD.MOV.U32 R19, RZ, RZ, R4 ;  /* 0x000000ffff137224 */ /* 0x000fe400078e0004 */
[----:B------:R0:W-:Y:S01]  /*1bed0*/  STL [R1+0xac], R7 ;  /* 0x0000ac0701007387 */ /* 0x0001e20000100800 */
[----:B------:R-:W-:Y:S02]  /*1bee0*/  MOV R17, R6 ;  /* 0x0000000600117202 */ /* 0x000fe40000000f00 */
[----:B0-----:R-:W3:Y:S01]  /*1bef0*/  LDL.LU.64 R6, [R1+0x2a98] ;  /* 0x002a980001067983 */ /* 0x001ee20000300a00 */
[----:B------:R-:W3:Y:S02]  /*1bf00*/  LDL.LU.64 R4, [R1+0x2a90] ;  /* 0x002a900001047983 */ /* 0x000ee40000300a00 */
[----:B------:R-:W-:Y:S02]  /*1bf10*/  STL.64 [R1+0x2a30], R26 ;  /* 0x002a301a01007387 */ /* 0x000fe40000100a00 */
[----:B------:R-:W-:Y:S01]  /*1bf20*/  STL.64 [R1+0x2a28], R24 ;  /* 0x002a281801007387 */ /* 0x000fe20000100a00 */
[----:B----4-:R0:W-:Y:S01]  /*1bf30*/  STL.64 [R1+0x2a18], R18 ;  /* 0x002a181201007387 */ /* 0x0101e20000100a00 */
[----:B--2---:R-:W-:Y:S03]  /*1bf40*/  STL.64 [R1+0x2a10], R16 ;  /* 0x002a101001007387 */ /* 0x004fe60000100a00 */
[----:B0-----:R-:W2:Y:S01]  /*1bf50*/  LDL.LU R18, [R1+0x78] ;  /* 0x0000780001127983 */ /* 0x001ea20000300800 */
[----:B------:R-:W-:Y:S02]  /*1bf60*/  STL [R1+0x2f8], R2 ;  /* 0x0002f80201007387 */ /* 0x000fe40000100800 */
[----:B------:R-:W2:Y:S02]  /*1bf70*/  LDL.LU R19, [R1+0x7c] ;  /* 0x00007c0001137983 */ /* 0x000ea40000300800 */
[----:B------:R-:W4:Y:S01]  /*1bf80*/  LDL.64 R26, [R1+0x18] ;  /* 0x00001800011a7983 */ /* 0x000f220000100a00 */
[----:B------:R-:W2:Y:S04]  /*1bf90*/  LDL.64 R24, [R1+0x10] ;  /* 0x0000100001187983 */ /* 0x000ea80000100a00 */
[----:B----4-:R-:W-:Y:S01]  /*1bfa0*/  STL.64 [R1+0x2a40], R26 ;  /* 0x002a401a01007387 */ /* 0x010fe20000100a00 */
[----:B--2---:R0:W-:Y:S02]  /*1bfb0*/  STL.64 [R1+0x2a38], R24 ;  /* 0x002a381801007387 */ /* 0x0041e40000100a00 */
[----:B0-----:R-:W-:Y:S01]  /*1bfc0*/  IMAD.MOV.U32 R24, RZ, RZ, R9 ;  /* 0x000000ffff187224 */ /* 0x001fe200078e0009 */
[----:B---3--:R-:W-:Y:S01]  /*1bfd0*/  MOV R25, R6 ;  /* 0x0000000600197202 */ /* 0x008fe20000000f00 */
[----:B------:R-:W2:Y:S01]  /*1bfe0*/  LDL.LU R9, [R1+0x2a88] ;  /* 0x002a880001097983 */ /* 0x000ea20000300800 */
[----:B------:R-:W3:Y:S02]  /*1bff0*/  LDL.LU R6, [R1+0x2a84] ;  /* 0x002a840001067983 */ /* 0x000ee40000300800 */
[----:B------:R-:W-:Y:S02]  /*1c000*/  STL.64 [R1+0x2a78], R14 ;  /* 0x002a780e01007387 */ /* 0x000fe40000100a00 */
[----:B------:R0:W-:Y:S02]  /*1c010*/  STL.64 [R1+0x2a70], R12 ;  /* 0x002a700c01007387 */ /* 0x0001e40000100a00 */
[----:B------:R-:W-:Y:S01]  /*1c020*/  IMAD.X R28, RZ, RZ, R13, P6 ;  /* 0x000000ffff1c7224 */ /* 0x000fe200030e060d */
[----:B0-----:R-:W4:Y:S01]  /*1c030*/  LDL.LU R12, [R1+0x320] ;  /* 0x00032000010c7983 */ /* 0x001f220000300800 */
[----:B------:R-:W4:Y:S02]  /*1c040*/  LDL.LU R13, [R1+0x324] ;  /* 0x00032400010d7983 */ /* 0x000f240000300800 */
[----:B------:R-:W4:Y:S02]  /*1c050*/  LDL.LU R14, [R1+0x328] ;  /* 0x00032800010e7983 */ /* 0x000f240000300800 */
[----:B------:R-:W4:Y:S02]  /*1c060*/  LDL.LU R15, [R1+0x32c] ;  /* 0x00032c00010f7983 */ /* 0x000f240000300800 */
[----:B---3--:R-:W-:-:S02]  /*1c070*/  FMUL R29, R6, c[0x0][0x188] ;  /* 0x00006200061d7a20 */ /* 0x008fc40000400000 */
[----:B------:R-:W3:Y:S01]  /*1c080*/  LDL.LU R6, [R1+0x2a80] ;  /* 0x002a800001067983 */ /* 0x000ee20000300800 */
[----:B------:R-:W2:Y:S02]  /*1c090*/  LDL.LU R17, [R1+0xb8] ;  /* 0x0000b80001117983 */ /* 0x000ea40000300800 */
[----:B------:R-:W-:Y:S02]  /*1c0a0*/  FMUL R3, R3, c[0x0][0x188] ;  /* 0x0000620003037a20 */ /* 0x000fe40000400000 */
[----:B------:R-:W-:Y:S03]  /*1c0b0*/  STL.64 [R1+0x2a50], R18 ;  /* 0x002a501201007387 */ /* 0x000fe60000100a00 */
[----:B------:R-:W-:Y:S01]  /*1c0c0*/  FSEL R3, R3, -INF , !P1 ;  /* 0xff80000003037808 */ /* 0x000fe20004800000 */
[----:B----4-:R-:W-:Y:S01]  /*1c0d0*/  HMMA.16816.F32.BF16 R20, R20, R24, R12 ;  /* 0x000000181414723c */ /* 0x010fe2000004180c */
[----:B--2---:R0:W-:Y:S01]  /*1c0e0*/  STL [R1+0x2a48], R17 ;  /* 0x002a481101007387 */ /* 0x0041e20000100800 */
[----:B------:R-:W2:Y:S03]  /*1c0f0*/  LDL.LU R16, [R1+0x1e0] ;  /* 0x0001e00001107983 */ /* 0x000ea60000300800 */
[----:B0-----:R-:W2:Y:S01]  /*1c100*/  LDL.LU R17, [R1+0x1e4] ;  /* 0x0001e40001117983 */ /* 0x001ea20000300800 */
[----:B------:R-:W2:Y:S02]  /*1c110*/  LDL.LU R18, [R1+0x1e8] ;  /* 0x0001e80001127983 */ /* 0x000ea40000300800 */
[----:B------:R-:W2:Y:S02]  /*1c120*/  LDL.LU R19, [R1+0x1ec] ;  /* 0x0001ec0001137983 */ /* 0x000ea40000300800 */
[----:B------:R0:W-:Y:S01]  /*1c130*/  STL [R1+0x310], R3 ;  /* 0x0003100301007387 */ /* 0x0001e20000100800 */
[----:B------:R-:W4:Y:S01]  /*1c140*/  LDL.LU.64 R14, [R1+0x2a78] ;  /* 0x002a7800010e7983 */ /* 0x000f220000300a00 */
[----:B------:R-:W2:Y:S11]  /*1c150*/  LDL.LU.64 R12, [R1+0x2a70] ;  /* 0x002a7000010c7983 */ /* 0x000eb60000300a00 */
[----:B------:R-:W-:Y:S02]  /*1c160*/  STL.64 [R1+0x180], R20 ;  /* 0x0001801401007387 */ /* 0x000fe40000100a00 */
[----:B------:R-:W-:Y:S01]  /*1c170*/  STL.64 [R1+0x188], R22 ;  /* 0x0001881601007387 */ /* 0x000fe20000100a00 */
[----:B------:R-:W-:-:S04]  /*1c180*/  ISETP.GT.U32.AND.EX P0, PT, R28, RZ, PT, P0 ;  /* 0x000000ff1c00720c */ /* 0x000fc80003f04100 */
[----:B0-----:R-:W-:-:S05]  /*1c190*/  FSEL R3, R29, -INF , !P0 ;  /* 0xff8000001d037808 */ /* 0x001fca0004000000 */
[----:B------:R5:W-:Y:S02]  /*1c1a0*/  STL [R1+0x2cc], R3 ;  /* 0x0002cc0301007387 */ /* 0x000be40000100800 */
[----:B-----5:R-:W-:Y:S02]  /*1c1b0*/  FMUL R3, R8, c[0x0][0x188] ;  /* 0x0000620008037a20 */ /* 0x020fe40000400000 */
[----:B------:R-:W5:Y:S04]  /*1c1c0*/  LDL.LU R8, [R1+0x2a68] ;  /* 0x002a680001087983 */ /* 0x000f680000300800 */
[----:B----4-:R-:W0:Y:S04]  /*1c1d0*/  LDSM.16.M88.4 R20, [R15+0xd080] ;  /* 0x00d080000f14783b */ /* 0x010e280000000200 */
[----:B0-----:R-:W-:Y:S01]  /*1c1e0*/  STL.64 [R1+0x40], R20 ;  /* 0x0000401401007387 */ /* 0x001fe20000100a00 */
[----:B------:R0:W-:Y:S03]  /*1c1f0*/  STL.64 [R1+0x48], R22 ;  /* 0x0000481601007387 */ /* 0x0001e60000100a00 */
[----:B0-----:R-:W2:Y:S01]  /*1c200*/  LDL.LU.64 R22, [R1+0x2a60] ;  /* 0x002a600001167983 */ /* 0x001ea20000300a00 */
[----:B------:R-:W2:Y:S02]  /*1c210*/  LDL.LU.64 R20, [R1+0x2a58] ;  /* 0x002a580001147983 */ /* 0x000ea40000300a00 */
[----:B------:R-:W-:Y:S01]  /*1c220*/  FMUL R9, R9, c[0x0][0x188] ;  /* 0x0000620009097a20 */ /* 0x000fe20000400000 */
[----:B------:R-:W-:-:S04]  /*1c230*/  ISETP.GT.U32.AND.EX P2, PT, R28, RZ, PT, P2 ;  /* 0x000000ff1c00720c */ /* 0x000fc80003f44120 */
[----:B------:R-:W-:-:S05]  /*1c240*/  FSEL R9, R9, -INF , !P2 ;  /* 0xff80000009097808 */ /* 0x000fca0005000000 */
[----:B------:R-:W-:Y:S01]  /*1c250*/  STL [R1+0x2b8], R9 ;  /* 0x0002b80901007387 */ /* 0x000fe20000100800 */
[----:B--2---:R-:W-:Y:S03]  /*1c260*/  HMMA.16816.F32.BF16 R24, R20, R24, R16 ;  /* 0x000000181418723c */ /* 0x004fe60000041810 */
[----:B------:R-:W2:Y:S01]  /*1c270*/  LDL.LU.64 R18, [R1+0x2a50] ;  /* 0x002a500001127983 */ /* 0x000ea20000300a00 */
[----:B------:R-:W4:Y:S11]  /*1c280*/  LDL.LU R17, [R1+0x2a48] ;  /* 0x002a480001117983 */ /* 0x000f360000300800 */
[----:B------:R-:W-:Y:S08]  /*1c290*/  @!UPT UIADD3 URZ, URZ, URZ, URZ ;  /* 0x0000003f3f3ff290 */ /* 0x000ff0000fffe03f */
[----:B------:R-:W-:Y:S01]  /*1c2a0*/  STL.64 [R1+0x170], R24 ;  /* 0x0001701801007387 */ /* 0x000fe20000100a00 */
[----:B------:R0:W-:Y:S03]  /*1c2b0*/  STL.64 [R1+0x178], R26 ;  /* 0x0001781a01007387 */ /* 0x0001e60000100a00 */
[----:B0-----:R-:W2:Y:S01]  /*1c2c0*/  LDL.LU.64 R26, [R1+0x2a40] ;  /* 0x002a4000011a7983 */ /* 0x001ea20000300a00 */
[----:B------:R-:W2:Y:S02]  /*1c2d0*/  LDL.LU.64 R24, [R1+0x2a38] ;  /* 0x002a380001187983 */ /* 0x000ea40000300a00 */
[----:B------:R-:W-:Y:S02]  /*1c2e0*/  STL.64 [R1+0x2a00], R22 ;  /* 0x002a001601007387 */ /* 0x000fe40000100a00 */
[----:B------:R0:W-:Y:S02]  /*1c2f0*/  STL.64 [R1+0x29f8], R20 ;  /* 0x0029f81401007387 */ /* 0x0001e40000100a00 */
[----:B0-----:R-:W2:Y:S01]  /*1c300*/  LDL.LU R20, [R1+0x120] ;  /* 0x0001200001147983 */ /* 0x001ea20000300800 */
[----:B------:R-:W2:Y:S02]  /*1c310*/  LDL.LU R21, [R1+0x124] ;  /* 0x0001240001157983 */ /* 0x000ea40000300800 */
[----:B------:R-:W2:Y:S01]  /*1c320*/  LDL.LU R22, [R1+0x128] ;  /* 0x0001280001167983 */ /* 0x000ea20000300800 */
[----:B-----5:R-:W-:-:S02]  /*1c330*/  MOV R23, R8 ;  /* 0x0000000800177202 */ /* 0x020fc40000000f00 */
[----:B------:R-:W-:Y:S01]  /*1c340*/  ISETP.GT.U32.AND.EX P5, PT, R28, RZ, PT, P5 ;  /* 0x000000ff1c00720c */ /* 0x000fe20003fa4150 */
[----:B------:R-:W-:-:S03]  /*1c350*/  FMUL R16, R5, c[0x0][0x188] ;  /* 0x0000620005107a20 */ /* 0x000fc60000400000 */
[----:B------:R-:W-:Y:S01]  /*1c360*/  FSEL R8, R3, -INF , !P5 ;  /* 0xff80000003087808 */ /* 0x000fe20006800000 */
[----:B------:R-:W-:Y:S01]  /*1c370*/  FMUL R29, R4, c[0x0][0x188] ;  /* 0x00006200041d7a20 */ /* 0x000fe20000400000 */
[----:B------:R-:W-:-:S03]  /*1c380*/  ISETP.GT.U32.AND.EX P4, PT, R28, RZ, PT, P4 ;  /* 0x000000ff1c00720c */ /* 0x000fc60003f84140 */
[----:B------:R-:W-:Y:S01]  /*1c390*/  STL [R1+0x2f0], R8 ;  /* 0x0002f00801007387 */ /* 0x000fe20000100800 */
[----:B--2---:R-:W-:Y:S01]  /*1c3a0*/  HMMA.16816.F32.BF16 R20, R24, R18, R20 ;  /* 0x000000121814723c */ /* 0x004fe20000041814 */
[----:B------:R-:W-:Y:S02]  /*1c3b0*/  MOV R9, R27 ;  /* 0x0000001b00097202 */ /* 0x000fe40000000f00 */
[----:B------:R-:W3:Y:S01]  /*1c3c0*/  LDL.LU.64 R26, [R1+0x2a30] ;  /* 0x002a3000011a7983 */ /* 0x000ee20000300a00 */
[----:B------:R-:W3:Y:S11]  /*1c3d0*/  LDL.LU.64 R24, [R1+0x2a28] ;  /* 0x002a280001187983 */ /* 0x000ef60000300a00 */
[----:B------:R-:W-:Y:S09]  /*1c3e0*/  @!UPT UIADD3 URZ, URZ, URZ, URZ ;  /* 0x0000003f3f3ff290 */ /* 0x000ff2000fffe03f */
[----:B------:R-:W-:Y:S01]  /*1c3f0*/  MOV R5, R21 ;  /* 0x0000001500057202 */ /* 0x000fe20000000f00 */
[----:B------:R-:W-:Y:S01]  /*1c400*/  IMAD.MOV.U32 R4, RZ, RZ, R23 ;  /* 0x000000ffff047224 */ /* 0x000fe200078e0017 */
[----:B------:R-:W-:Y:S03]  /*1c410*/  STL [R1+0x68], R22 ;  /* 0x0000681601007387 */ /* 0x000fe60000100800 */
[----:B------:R-:W-:Y:S01]  /*1c420*/  STL [R1+0x29ac], R5 ;  /* 0x0029ac0501007387 */ /* 0x000fe20000100800 */
[----:B------:R0:W-:Y:S01]  /*1c430*/  STL [R1+0x29a8], R4 ;  /* 0x0029a80401007387 */ /* 0x0001e20000100800 */
[----:B------:R-:W-:Y:S01]  /*1c440*/  STL [R1+0x2a20], R7 ;  /* 0x002a200701007387 */ /* 0x000fe20000100800 */
[----:B0-----:R-:W-:-:S05]  /*1c450*/  FSEL R4, R16, -INF , !P4 ;  /* 0xff80000010047808 */ /* 0x001fca0006000000 */
[----:B------:R0:W-:Y:S04]  /*1c460*/  STL [R1+0x2fc], R4 ;  /* 0x0002fc0401007387 */ /* 0x0001e80000100800 */
[----:B0-----:R-:W3:Y:S01]  /*1c470*/  LDL.LU R4, [R1+0x130] ;  /* 0x0001300001047983 */ /* 0x001ee20000300800 */
[----:B------:R-:W3:Y:S01]  /*1c480*/  LDL.LU R5, [R1+0x134] ;  /* 0x0001340001057983 */ /* 0x000ee20000300800 */
[----:B------:R-:W-:-:S04]  /*1c490*/  IADD3 R2, P3, R0, 0x18, RZ ;  /* 0x0000001800027810 */ /* 0x000fc80007f7e0ff */
[C---:B------:R-:W-:Y:S01]  /*1c4a0*/  ISETP.GT.U32.AND P6, PT, R2.reuse, R11, PT ;  /* 0x0000000b0200720c */ /* 0x040fe20003fc4070 */
[----:B------:R-:W-:Y:S01]  /*1c4b0*/  IMAD.X R3, RZ, RZ, R13, P3 ;  /* 0x000000ffff037224 */ /* 0x000fe200018e060d */
[C---:B------:R-:W-:Y:S02]  /*1c4c0*/  ISETP.GT.U32.AND P1, PT, R2.reuse, R7, PT ;  /* 0x000000070200720c */ /* 0x040fe40003f24070 */
[C---:B------:R-:W-:Y:S02]  /*1c4d0*/  ISETP.GT.U32.AND P0, PT, R2.reuse, R12, PT ;  /* 0x0000000c0200720c */ /* 0x040fe40003f04070 */
[----:B------:R-:W-:Y:S01]  /*1c4e0*/  ISETP.GT.U32.AND P2, PT, R2, R10, PT ;  /* 0x0000000a0200720c */ /* 0x000fe20003f44070 */
[----:B------:R-:W-:Y:S01]  /*1c4f0*/  IADD3 R2, P5, R0, 0x19, RZ ;  /* 0x0000001900027810 */ /* 0x000fe20007fbe0ff */
[----:B------:R-:W-:-:S03]  /*1c500*/  ISETP.GT.U32.AND.EX P6, PT, R3, RZ, PT, P6 ;  /* 0x000000ff0300720c */ /* 0x000fc60003fc4160 */
[----:B------:R-:W-:Y:S01]  /*1c510*/  ISETP.GT.U32.AND P4, PT, R2, R7, PT ;  /* 0x000000070200720c */ /* 0x000fe20003f84070 */
[----:B------:R-:W-:Y:S01]  /*1c520*/  MOV R7, R14 ;  /* 0x0000000e00077202 */ /* 0x000fe20000000f00 */
[----:B------:R-:W-:Y:S01]  /*1c530*/  FSEL R16, R29, -INF , !P6 ;  /* 0xff8000001d107808 */ /* 0x000fe20007000000 */
[----:B----4-:R-:W-:-:S04]  /*1c540*/  FMUL R28, R17, c[0x0][0x188] ;  /* 0x00006200111c7a20 */ /* 0x010fc80000400000 */
[----:B------:R3:W-:Y:S01]  /*1c550*/  STL [R1+0x2c4], R16 ;  /* 0x0002c41001007387 */ /* 0x0007e20000100800 */
[----:B------:R-:W-:Y:S01]  /*1c560*/  ISETP.GT.U32.AND.EX P1, PT, R3, RZ, PT, P1 ;  /* 0x000000ff0300720c */ /* 0x000fe20003f24110 */
[----:B------:R-:W-:Y:S02]  /*1c570*/  IMAD.MOV.U32 R8, RZ, RZ, R20 ;  /* 0x000000ffff087224 */ /* 0x000fe400078e0014 */
[----:B------:R-:W2:Y:S01]  /*1c580*/  LDL.64 R22, [R1+0x28] ;  /* 0x0000280001167983 */ /* 0x000ea20000100a00 */
[----:B------:R-:W4:Y:S01]  /*1c590*/  LDL.64 R20, [R1+0x20] ;  /* 0x0000200001147983 */ /* 0x000f220000100a00 */
[----:B------:R-:W-:-:S05]  /*1c5a0*/  FSEL R14, R28, -INF , !P1 ;  /* 0xff8000001c0e7808 */ /* 0x000fca0004800000 */
[----:B------:R0:W-:Y:S01]  /*1c5b0*/  STL [R1+0x2b4], R14 ;  /* 0x0002b40e01007387 */ /* 0x0001e20000100800 */
[----:B---3--:R-:W-:Y:S03]  /*1c5c0*/  HMMA.16816.F32.BF16 R16, R24, R18, R4 ;  /* 0x000000121810723c */ /* 0x008fe60000041804 */
[----:B------:R-:W3:Y:S11]  /*1c5d0*/  LDL.LU R7, [R1+0x2a20] ;  /* 0x002a200001077983 */ /* 0x000ef60000300800 */
[----:B------:R-:W-:Y:S09]  /*1c5e0*/  @!UPT UIADD3 URZ, URZ, URZ, URZ ;  /* 0x0000003f3f3ff290 */ /* 0x000ff2000fffe03f */
[----:B------:R-:W-:Y:S01]  /*1c5f0*/  STL [R1+0x54], R17 ;  /* 0x0000541101007387 */ /* 0x000fe20000100800 */
[----:B------:R1:W-:Y:S01]  /*1c600*/  STL [R1+0x5c], R19 ;  /* 0x00005c1301007387 */ /* 0x0003e20000100800 */
[----:B------:R-:W-:Y:S01]  /*1c610*/  MOV R6, R18 ;  /* 0x0000001200067202 */ /* 0x000fe20000000f00 */
[----:B0-----:R-:W-:Y:S01]  /*1c620*/  IMAD.MOV.U32 R14, RZ, RZ, R16 ;  /* 0x000000ffff0e7224 */ /* 0x001fe200078e0010 */
[----:B-1----:R-:W5:Y:S01]  /*1c630*/  LDL.LU.64 R18, [R1+0x2a18] ;  /* 0x002a180001127983 */ /* 0x002f620000300a00 */
[----:B------:R-:W2:Y:S02]  /*1c640*/  LDL.LU.64 R16, [R1+0x2a10] ;  /* 0x002a100001107983 */ /* 0x000ea40000300a00 */
[----:B------:R0:W-:Y:S02]  /*1c650*/  STL.64 [R1+0x29d0], R26 ;  /* 0x0029d01a01007387 */ /* 0x0001e40000100a00 */
[----:B0-----:R-:W3:Y:S01]  /*1c660*/  LDL.LU R27, [R1+0xa4] ;  /* 0x0000a400011b7983 */ /* 0x001ee20000300800 */
[----:B------:R2:W-:Y:S01]  /*1c670*/  STL.64 [R1+0x29c8], R24 ;  /* 0x0029c81801007387 */ /* 0x0005e20000100a00 */
[----:B------:R-:W-:-:S02]  /*1c680*/  ISETP.GT.U32.AND.EX P0, PT, R3, RZ, PT, P0 ;  /* 0x000000ff0300720c */ /* 0x000fc40003f04100 */
[----:B------:R-:W-:Y:S01]  /*1c690*/  ISETP.GT.U32.AND.EX P2, PT, R3, RZ, PT, P2 ;  /* 0x000000ff0300720c */ /* 0x000fe20003f44120 */
[----:B------:R-:W-:Y:S01]  /*1c6a0*/  IMAD.X R3, RZ, RZ, R13, P5 ;  /* 0x000000ffff037224 */ /* 0x000fe200028e060d */
[C---:B------:R-:W-:Y:S01]  /*1c6b0*/  ISETP.GT.U32.AND P3, PT, R2.reuse, R11, PT ;  /* 0x0000000b0200720c */ /* 0x040fe20003f64070 */
[----:B------:R4:W-:Y:S03]  /*1c6c0*/  STL [R1+0x29b0], R6 ;  /* 0x0029b00601007387 */ /* 0x0009e60000100800 */
[----:B------:R-:W-:Y:S02]  /*1c6d0*/  ISETP.GT.U32.AND.EX P3, PT, R3, RZ, PT, P3 ;  /* 0x000000ff0300720c */ /* 0x000fe40003f64130 */
[C---:B------:R-:W-:Y:S02]  /*1c6e0*/  ISETP.GT.U32.AND P6, PT, R2.reuse, R12, PT ;  /* 0x0000000c0200720c */ /* 0x040fe40003fc4070 */
[----:B------:R-:W-:Y:S01]  /*1c6f0*/  ISETP.GT.U32.AND P1, PT, R2, R10, PT ;  /* 0x0000000a0200720c */ /* 0x000fe20003f24070 */
[----:B------:R-:W-:-:S02]  /*1c700*/  IADD3 R2, P5, R0, 0x20, RZ ;  /* 0x0000002000027810 */ /* 0x000fc40007fbe0ff */
[----:B-----5:R-:W-:Y:S02]  /*1c710*/  FMUL R4, R19, c[0x0][0x188] ;  /* 0x0000620013047a20 */ /* 0x020fe40000400000 */
[----:B--2---:R-:W-:Y:S02]  /*1c720*/  FMUL R24, R16, c[0x0][0x188] ;  /* 0x0000620010187a20 */ /* 0x004fe40000400000 */
[----:B------:R-:W-:Y:S02]  /*1c730*/  FMUL R28, R17, c[0x0][0x188] ;  /* 0x00006200111c7a20 */ /* 0x000fe40000400000 */
[----:B------:R-:W-:Y:S01]  /*1c740*/  FMUL R29, R18, c[0x0][0x188] ;  /* 0x00006200121d7a20 */ /* 0x000fe20000400000 */
[----:B------:R-:W-:Y:S02]  /*1c750*/  FSEL R4, R4, -INF , !P0 ;  /* 0xff80000004047808 */ /* 0x000fe40004000000 */
[----:B----4-:R-:W-:Y:S02]  /*1c760*/  MOV R6, R20 ;  /* 0x0000001400067202 */ /* 0x010fe40000000f00 */
[----:B------:R-:W-:Y:S01]  /*1c770*/  FSEL R5, R28, -INF , !P2 ;  /* 0xff8000001c057808 */ /* 0x000fe20005000000 */
[----:B---3--:R-:W-:Y:S01]  /*1c780*/  STL [R1+0x2a0c], R27 ;  /* 0x002a0c1b01007387 */ /* 0x008fe20000100800 */
[----:B------:R0:W-:Y:S03]  /*1c790*/  STL [R1+0x2a08], R24 ;  /* 0x002a081801007387 */ /* 0x0001e60000100800 */
[----:B------:R-:W1:Y:S04]  /*1c7a0*/  LDSM.16.M88.4 R16, [R15+0xd880] ;  /* 0x00d880000f10783b */ /* 0x000e680000000200 */
[----:B0-----:R-:W2:Y:S01]  /*1c7b0*/  LDL.LU R24, [R1+0x330] ;  /* 0x0003300001187983 */ /* 0x001ea20000300800 */
[----:B------:R-:W2:Y:S02]  /*1c7c0*/  LDL.LU R25, [R1+0x334] ;  /* 0x0003340001197983 */ /* 0x000ea40000300800 */
[----:B------:R-:W2:Y:S02]  /*1c7d0*/  LDL.LU R26, [R1+0x338] ;  /* 0x00033800011a7983 */ /* 0x000ea40000300800 */
[----:B------:R-:W2:Y:S01]  /*1c7e0*/  LDL.LU R27, [R1+0x33c] ;  /* 0x00033c00011b7983 */ /* 0x000ea20000300800 */
[----:B------:R0:W-:Y:S01]  /*1c7f0*/  STL [R1+0x2d8], R4 ;  /* 0x0002d80401007387 */ /* 0x0001e20000100800 */
[----:B------:R-:W-:Y:S01]  /*1c800*/  STL [R1+0x2f4], R5 ;  /* 0x0002f40501007387 */ /* 0x000fe20000100800 */
[----:B0-----:R-:W-:-:S02]  /*1c810*/  FSEL R4, R29, -INF , !P3 ;  /* 0xff8000001d047808 */ /* 0x001fc40005800000 */
[----:B------:R-:W3:Y:S03]  /*1c820*/  LDL.LU R29, [R1+0xac] ;  /* 0x0000ac00011d7983 */ /* 0x000ee60000300800 */
[----:B------:R-:W-:Y:S02]  /*1c830*/  STL [R1+0x2bc], R4 ;  /* 0x0002bc0401007387 */ /* 0x000fe40000100800 */
[----:B------:R-:W-:Y:S01]  /*1c840*/  STL.64 [R1+0x29e0], R14 ;  /* 0x0029e00e01007387 */ /* 0x000fe20000100a00 */
[----:B------:R-:W-:Y:S01]  /*1c850*/  ISETP.GT.U32.AND P3, PT, R2, R12, PT ;  /* 0x0000000c0200720c */ /* 0x000fe20003f64070 */
[----:B------:R0:W-:Y:S04]  /*1c860*/  STL.64 [R1+0x29d8], R12 ;  /* 0x0029d80c01007387 */ /* 0x0001e80000100a00 */
[----:B0-----:R-:W2:Y:S01]  /*1c870*/  LDL.LU R12, [R1+0x40] ;  /* 0x00004000010c7983 */ /* 0x001ea20000300800 */
[----:B------:R-:W2:Y:S02]  /*1c880*/  LDL.LU R13, [R1+0x44] ;  /* 0x00004400010d7983 */ /* 0x000ea40000300800 */
[----:B------:R-:W-:Y:S01]  /*1c890*/  IMAD.MOV.U32 R5, RZ, RZ, R21 ;  /* 0x000000ffff057224 */ /* 0x000fe200078e0015 */
[----:B------:R-:W-:-:S02]  /*1c8a0*/  MOV R4, R22 ;  /* 0x0000001600047202 */ /* 0x000fc40000000f00 */
[----:B------:R-:W-:Y:S01]  /*1c8b0*/  ISETP.GT.U32.AND P2, PT, R2, R7, PT ;  /* 0x000000070200720c */ /* 0x000fe20003f44070 */
[----:B--2---:R-:W-:Y:S11]  /*1c8c0*/  HMMA.16816.F32.BF16 R24, R20, R12, R24 ;  /* 0x0000000c1418723c */ /* 0x004ff60000041818 */
[----:B------:R-:W-:Y:S11]  /*1c8d0*/  @!UPT UIADD3 URZ, URZ, URZ, URZ ;  /* 0x0000003f3f3ff290 */ /* 0x000ff6000fffe03f */
[----:B------:R-:W-:Y:S01]  /*1c8e0*/  @!UPT UIADD3 URZ, URZ, URZ, URZ ;  /* 0x0000003f3f3ff290 */ /* 0x000fe2000fffe03f */
[----:B------:R-:W-:Y:S01]  /*1c8f0*/  STL.64 [R1+0x120], R24 ;  /* 0x0001201801007387 */ /* 0x000fe20000100a00 */
[----:B------:R0:W-:Y:S03]  /*1c900*/  STL.64 [R1+0x128], R26 ;  /* 0x0001281a01007387 */ /* 0x0001e60000100a00 */
[----:B0-----:R-:W2:Y:S01]  /*1c910*/  LDL.LU R27, [R1+0x2a0c] ;  /* 0x002a0c00011b7983 */ /* 0x001ea20000300800 */
[----:B------:R-:W4:Y:S02]  /*1c920*/  LDL.LU R24, [R1+0x2a08] ;  /* 0x002a080001187983 */ /* 0x000f240000300800 */
[----:B------:R-:W5:Y:S02]  /*1c930*/  LDL.LU.64 R22, [R1+0x2a00] ;  /* 0x002a000001167983 */ /* 0x000f640000300a00 */
[----:B------:R-:W5:Y:S01]  /*1c940*/  LDL.LU.64 R20, [R1+0x29f8] ;  /* 0x0029f80001147983 */ /* 0x000f620000300a00 */
[----:B------:R-:W-:Y:S01]  /*1c950*/  STL.64 [R1+0x29f0], R6 ;  /* 0x0029f00601007387 */ /* 0x000fe20000100a00 */
[----:B------:R0:W-:Y:S03]  /*1c960*/  STL.64 [R1+0x29e8], R4 ;  /* 0x0029e80401007387 */ /* 0x0001e60000100a00 */
[----:B0-----:R-:W5:Y:S01]  /*1c970*/  LDL.LU R4, [R1+0x210] ;  /* 0x0002100001047983 */ /* 0x001f620000300800 */
[----:B------:R-:W5:Y:S02]  /*1c980*/  LDL.LU R5, [R1+0x214] ;  /* 0x0002140001057983 */ /* 0x000f640000300800 */
[----:B------:R-:W5:Y:S02]  /*1c990*/  LDL.LU R6, [R1+0x218] ;  /* 0x0002180001067983 */ /* 0x000f640000300800 */
[----:B------:R-:W5:Y:S01]  /*1c9a0*/  LDL.LU R7, [R1+0x21c] ;  /* 0x00021c0001077983 */ /* 0x000f620000300800 */
[----:B------:R-:W-:-:S02]  /*1c9b0*/  ISETP.GT.U32.AND.EX P4, PT, R3, RZ, PT, P4 ;  /* 0x000000ff0300720c */ /* 0x000fc40003f84140 */
[C---:B------:R-:W-:Y:S02]  /*1c9c0*/  ISETP.GT.U32.AND.EX P6, PT, R3.reuse, RZ, PT, P6 ;  /* 0x000000ff0300720c */ /* 0x040fe40003fc4160 */
[----:B------:R-:W-:Y:S02]  /*1c9d0*/  ISETP.GT.U32.AND.EX P1, PT, R3, RZ, PT, P1 ;  /* 0x000000ff0300720c */ /* 0x000fe40003f24110 */
[----:B----4-:R-:W-:Y:S02]  /*1c9e0*/  FSEL R14, R24, -INF , !P4 ;  /* 0xff800000180e7808 */ /* 0x010fe40006000000 */
[----:B------:R-:W4:Y:S03]  /*1c9f0*/  LDL.LU R24, [R1+0x140] ;  /* 0x0001400001187983 */ /* 0x000f260000300800 */
[----:B------:R5:W-:Y:S02]  /*1ca00*/  STL [R1+0x2c0], R14 ;  /* 0x0002c00e01007387 */ /* 0x000be40000100800 */
[----:B--2---:R-:W-:-:S02]  /*1ca10*/  FMUL R28, R27, c[0x0][0x188] ;  /* 0x000062001b1c7a20 */ /* 0x004fc40000400000 */
[----:B------:R-:W4:Y:S01]  /*1ca20*/  LDL.LU R25, [R1+0x144] ;  /* 0x0001440001197983 */ /* 0x000f220000300800 */
[----:B------:R-:W4:Y:S01]  /*1ca30*/  LDL.LU R26, [R1+0x148] ;  /* 0x00014800011a7983 */ /* 0x000f220000300800 */
[----:B------:R-:W4:Y:S01]  /*1ca40*/  LDL.LU R27, [R1+0x14c] ;  /* 0x00014c00011b7983 */ /* 0x000f220000300800 */
[----:B-----5:R-:W-:Y:S02]  /*1ca50*/  HMMA.16816.F32.BF16 R12, R20, R12, R4 ;  /* 0x0000000c140c723c */ /* 0x020fe40000041804 */
[----:B-1----:R-:W-:Y:S01]  /*1ca60*/  STL.64 [R1+0x78], R18 ;  /* 0x0000781201007387 */ /* 0x002fe20000100a00 */
[----:B------:R-:W-:Y:S01]  /*1ca70*/  FSEL R3, R28, -INF , !P6 ;  /* 0xff8000001c037808 */ /* 0x000fe20007000000 */
[----:B------:R0:W-:Y:S02]  /*1ca80*/  STL.64 [R1+0x2998], R16 ;  /* 0x0029981001007387 */ /* 0x0001e40000100a00 */
[----:B0-----:R-:W2:Y:S01]  /*1ca90*/  LDL.LU R17, [R1+0x68] ;  /* 0x0000680001117983 */ /* 0x001ea20000300800 */
[----:B------:R-:W4:Y:S02]  /*1caa0*/  LDL.LU R18, [R1+0x98] ;  /* 0x0000980001127983 */ /* 0x000f240000300800 */
[----:B------:R-:W4:Y:S02]  /*1cab0*/  LDL.LU R19, [R1+0x9c] ;  /* 0x00009c0001137983 */ /* 0x000f240000300800 */
[----:B------:R-:W-:Y:S01]  /*1cac0*/  STL [R1+0x2d4], R3 ;  /* 0x0002d40301007387 */ /* 0x000fe20000100800 */
[----:B------:R-:W5:Y:S01]  /*1cad0*/  LDL.LU.64 R6, [R1+0x29f0] ;  /* 0x0029f00001067983 */ /* 0x000f620000300a00 */
[----:B------:R-:W2:Y:S10]  /*1cae0*/  LDL.LU.64 R4, [R1+0x29e8] ;  /* 0x0029e80001047983 */ /* 0x000eb40000300a00 */
[----:B------:R-:W-:Y:S01]  /*1caf0*/  STL.64 [R1+0x100], R12 ;  /* 0x0001000c01007387 */ /* 0x000fe20000100a00 */
[----:B------:R0:W-:Y:S03]  /*1cb00*/  STL.64 [R1+0x108], R14 ;  /* 0x0001080e01007387 */ /* 0x0001e60000100a00 */
[----:B0-----:R-:W4:Y:S01]  /*1cb10*/  LDL.LU.64 R14, [R1+0x29e0] ;  /* 0x0029e000010e7983 */ /* 0x001f220000300a00 */
[----:B------:R-:W4:Y:S02]  /*1cb20*/  LDL.LU.64 R12, [R1+0x29d8] ;  /* 0x0029d800010c7983 */ /* 0x000f240000300a00 */
[----:B------:R-:W-:Y:S02]  /*1cb30*/  STL [R1+0x297c], R23 ;  /* 0x00297c1701007387 */ /* 0x000fe40000100800 */
[----:B------:R0:W-:Y:S01]  /*1cb40*/  STL [R1+0x2990], R22 ;  /* 0x0029901601007387 */ /* 0x0001e20000100800 */
[----:B------:R1:W-:Y:S04]  /*1cb50*/  STL.64 [R1+0x2988], R20 ;  /* 0x0029881401007387 */ /* 0x0003e80000100a00 */
[----:B0-----:R-:W4:Y:S04]  /*1cb60*/  LDL R22, [R1+0x18] ;  /* 0x0000180001167983 */ /* 0x001f280000100800 */
[----:B-1----:R-:W4:Y:S04]  /*1cb70*/  LDL R20, [R1+0x10] ;  /* 0x0000100001147983 */ /* 0x002f280000100800 */
[----:B------:R-:W4:Y:S01]  /*1cb80*/  LDL R21, [R1+0x14] ;  /* 0x0000140001157983 */ /* 0x000f220000100800 */
[----:B---3--:R-:W-:-:S02]  /*1cb90*/  FMUL R29, R29, c[0x0][0x188] ;  /* 0x000062001d1d7a20 */ /* 0x008fc40000400000 */
[----:B------:R-:W-:-:S03]  /*1cba0*/  IMAD.MOV.U32 R23, RZ, RZ, R9 ;  /* 0x000000ffff177224 */ /* 0x000fc600078e0009 */
[----:B------:R-:W-:Y:S02]  /*1cbb0*/  FSEL R9, R29, -INF , !P1 ;  /* 0xff8000001d097808 */ /* 0x000fe40004800000 */
[C---:B------:R-:W-:Y:S02]  /*1cbc0*/  ISETP.GT.U32.AND P0, PT, R2.reuse, R11, PT ;  /* 0x0000000b0200720c */ /* 0x040fe40003f04070 */
[----:B------:R-:W-:Y:S01]  /*1cbd0*/  ISETP.GT.U32.AND P4, PT, R2, R10, PT ;  /* 0x0000000a0200720c */ /* 0x000fe20003f84070 */
[----:B------:R-:W-:Y:S01]  /*1cbe0*/  IADD3 R2, P6, R0, 0x21, RZ ;  /* 0x0000002100027810 */ /* 0x000fe20007fde0ff */
[----:B------:R-:W-:Y:S04]  /*1cbf0*/  STL [R1+0x2dc], R9 ;  /* 0x0002dc0901007387 */ /* 0x000fe80000100800 */
[----:B-----5:R-:W-:Y:S01]  /*1cc00*/  STL.64 [R1+0x29c0], R6 ;  /* 0x0029c00601007387 */ /* 0x020fe20000100a00 */
[----:B--2---:R0:W-:Y:S01]  /*1cc10*/  STL.64 [R1+0x29b8], R4 ;  /* 0x0029b80401007387 */ /* 0x0041e20000100a00 */
[----:B------:R-:W-:-:S02]  /*1cc20*/  ISETP.GT.U32.AND P1, PT, R2, R7, PT ;  /* 0x000000070200720c */ /* 0x000fc40003f24070 */
[----:B0-----:R-:W2:Y:S01]  /*1cc30*/  LDL.LU R4, [R1+0x150] ;  /* 0x0001500001047983 */ /* 0x001ea20000300800 */
[----:B------:R-:W2:Y:S02]  /*1cc40*/  LDL.LU R5, [R1+0x154] ;  /* 0x0001540001057983 */ /* 0x000ea40000300800 */
[----:B------:R-:W2:Y:S02]  /*1cc50*/  LDL.LU R6, [R1+0x158] ;  /* 0x0001580001067983 */ /* 0x000ea40000300800 */
[----:B------:R-:W2:Y:S01]  /*1cc60*/  LDL.LU R7, [R1+0x15c] ;  /* 0x00015c0001077983 */ /* 0x000ea20000300800 */
[----:B----4-:R-:W-:Y:S01]  /*1cc70*/  HMMA.16816.F32.BF16 R20, R20, R18, R24 ;  /* 0x000000121414723c */ /* 0x010fe20000041818 */
[----:B------:R-:W2:Y:S01]  /*1cc80*/  LDL.LU.64 R26, [R1+0x29d0] ;  /* 0x0029d000011a7983 */ /* 0x000ea20000300a00 */
[----:B------:R-:W2:Y:S01]  /*1cc90*/  LDL.LU.64 R24, [R1+0x29c8] ;  /* 0x0029c80001187983 */ /* 0x000ea20000300a00 */
[----:B------:R-:W-:Y:S01]  /*1cca0*/  IADD3.X R3, RZ, R13, RZ, P5, !PT ;  /* 0x0000000dff037210 */ /* 0x000fe20002ffe4ff */
[----:B------:R-:W-:-:S03]  /*1ccb0*/  FMUL R29, R8, c[0x0][0x188] ;  /* 0x00006200081d7a20 */ /* 0x000fc60000400000 */
[----:B------:R-:W-:Y:S01]  /*1ccc0*/  ISETP.GT.U32.AND.EX P0, PT, R3, RZ, PT, P0 ;  /* 0x000000ff0300720c */ /* 0x000fe20003f04100 */
[----:B------:R-:W-:Y:S01]  /*1ccd0*/  FMUL R28, R17, c[0x0][0x188] ;  /* 0x00006200111c7a20 */ /* 0x000fe20000400000 */
[----:B------:R-:W-:Y:S11]  /*1cce0*/  ISETP.GT.U32.AND.EX P2, PT, R3, RZ, PT, P2 ;  /* 0x000000ff0300720c */ /* 0x000ff60003f44120 */
[----:B------:R-:W-:Y:S04]  /*1ccf0*/  @!UPT UIADD3 URZ, URZ, URZ, URZ ;  /* 0x0000003f3f3ff290 */ /* 0x000fe8000fffe03f */
[----:B------:R-:W-:Y:S01]  /*1cd00*/  MOV R9, R23 ;  /* 0x0000001700097202 */ /* 0x000fe20000000f00 */
[----:B------:R-:W-:Y:S01]  /*1cd10*/  IMAD.MOV.U32 R8, RZ, RZ, R20 ;  /* 0x000000ffff087224 */ /* 0x000fe200078e0014 */
[----:B------:R-:W-:Y:S01]  /*1cd20*/  STL [R1+0xb4], R21 ;  /* 0x0000b41501007387 */ /* 0x000fe20000100800 */
[----:B------:R-:W-:Y:S02]  /*1cd30*/  STL [R1+0xb8], R22 ;  /* 0x0000b81601007387 */ /* 0x000fe40000100800 */
[----:B------:R-:W-:Y:S01]  /*1cd40*/  STL [R1+0x2978], R9 ;  /* 0x0029780901007387 */ /* 0x000fe20000100800 */
[----:B------:R0:W-:Y:S02]  /*1cd50*/  STL [R1+0x2974], R8 ;  /* 0x0029740801007387 */ /* 0x0001e40000100800 */
[----:B0-----:R-:W-:-:S05]  /*1cd60*/  FSEL R8, R29, -INF , !P0 ;  /* 0xff8000001d087808 */ /* 0x001fca0004000000 */
[----:B------:R0:W-:Y:S01]  /*1cd70*/  STL [R1+0x3e0], R8 ;  /* 0x0003e00801007387 */ /* 0x0001e20000100800 */
[----:B------:R-:W3:Y:S01]  /*1cd80*/  LDL.LU R20, [R1+0x340] ;  /* 0x0003400001147983 */ /* 0x000ee20000300800 */
[----:B0-----:R-:W-:-:S05]  /*1cd90*/  FSEL R8, R28, -INF , !P2 ;  /* 0xff8000001c087808 */ /* 0x001fca0005000000 */
[----:B------:R-:W-:Y:S01]  /*1cda0*/  STL [R1+0x3d8], R8 ;  /* 0x0003d80801007387 */ /* 0x000fe20000100800 */
[----:B------:R-:W3:Y:S02]  /*1cdb0*/  LDL.LU R21, [R1+0x344] ;  /* 0x0003440001157983 */ /* 0x000ee40000300800 */
[----:B------:R-:W3:Y:S02]  /*1cdc0*/  LDL.LU R22, [R1+0x348] ;  /* 0x0003480001167983 */ /* 0x000ee40000300800 */
[----:B------:R-:W3:Y:S01]  /*1cdd0*/  LDL.LU R23, [R1+0x34c] ;  /* 0x00034c0001177983 */ /* 0x000ee20000300800 */
[----:B--2---:R-:W-:Y:S01]  /*1cde0*/  HMMA.16816.F32.BF16 R16, R24, R18, R4 ;  /* 0x000000121810723c */ /* 0x004fe20000041804 */
[----:B------:R-:W2:Y:S01]  /*1cdf0*/  LDL.LU.64 R6, [R1+0x29c0] ;  /* 0x0029c00001067983 */ /* 0x000ea20000300a00 */
[----:B------:R-:W4:Y:S11]  /*1ce00*/  LDL.LU.64 R4, [R1+0x29b8] ;  /* 0x0029b80001047983 */ /* 0x000f360000300a00 */
[----:B------:R-:W-:Y:S10]  /*1ce10*/  @!UPT UIADD3 URZ, URZ, URZ, URZ ;  /* 0x0000003f3f3ff290 */ /* 0x000ff4000fffe03f */
[----:B------:R-:W-:Y:S01]  /*1ce20*/  STL [R1+0x94], R17 ;  /* 0x0000941101007387 */ /* 0x000fe20000100800 */
[----:B------:R-:W-:Y:S02]  /*1ce30*/  STL.64 [R1+0x98], R18 ;  /* 0x0000981201007387 */ /* 0x000fe40000100a00 */
[----:B------:R-:W-:Y:S02]  /*1ce40*/  STL.64 [R1+0x2958], R26 ;  /* 0x0029581a01007387 */ /* 0x000fe40000100a00 */
[----:B------:R2:W-:Y:S02]  /*1ce50*/  STL.64 [R1+0x2950], R24 ;  /* 0x0029501801007387 */ /* 0x0005e40000100a00 */
[----:B------:R-:W-:Y:S01]  /*1ce60*/  FMUL R29, R14, c[0x0][0x188] ;  /* 0x000062000e1d7a20 */ /* 0x000fe20000400000 */
[----:B--2---:R-:W-:Y:S02]  /*1ce70*/  MOV R24, R6 ;  /* 0x0000000600187202 */ /* 0x004fe40000000f00 */
[----:B------:R-:W2:Y:S01]  /*1ce80*/  LDL.LU R6, [R1+0x29b0] ;  /* 0x0029b00001067983 */ /* 0x000ea20000300800 */
[----:B----4-:R-:W-:-:S02]  /*1ce90*/  IMAD.MOV.U32 R25, RZ, RZ, R5 ;  /* 0x000000ffff197224 */ /* 0x010fc400078e0005 */
[----:B------:R-:W4:Y:S01]  /*1cea0*/  LDL.LU R5, [R1+0x29ac] ;  /* 0x0029ac0001057983 */ /* 0x000f220000300800 */
[----:B------:R-:W-:Y:S02]  /*1ceb0*/  MOV R26, R4 ;  /* 0x00000004001a7202 */ /* 0x000fe40000000f00 */
[----:B------:R-:W5:Y:S01]  /*1cec0*/  LDL.LU R4, [R1+0x29a8] ;  /* 0x0029a80001047983 */ /* 0x000f620000300800 */
[----:B------:R-:W-:Y:S02]  /*1ced0*/  IMAD.MOV.U32 R14, RZ, RZ, R16 ;  /* 0x000000ffff0e7224 */ /* 0x000fe400078e0010 */
[----:B------:R-:W0:Y:S01]  /*1cee0*/  LDSM.16.M88.4 R16, [R15+0xe080] ;  /* 0x00e080000f10783b */ /* 0x000e220000000200 */
[C---:B------:R-:W-:Y:S02]  /*1cef0*/  ISETP.GT.U32.AND.EX P3, PT, R3.reuse, RZ, PT, P3 ;  /* 0x000000ff0300720c */ /* 0x040fe40003f64130 */
[----:B------:R-:W-:Y:S01]  /*1cf00*/  ISETP.GT.U32.AND.EX P4, PT, R3, RZ, PT, P4 ;  /* 0x000000ff0300720c */ /* 0x000fe20003f84140 */
[----:B------:R-:W3:Y:S01]  /*1cf10*/  LDL R27, [R1+0x2c] ;  /* 0x00002c00011b7983 */ /* 0x000ee20000100800 */
[----:B------:R-:W-:-:S02]  /*1cf20*/  FSEL R8, R29, -INF , !P3 ;  /* 0xff8000001d087808 */ /* 0x000fc40005800000 */
[----:B------:R-:W-:-:S03]  /*1cf30*/  ISETP.GT.U32.AND P5, PT, R2, R11, PT ;  /* 0x0000000b0200720c */ /* 0x000fc60003fa4070 */
[----:B------:R5:W-:Y:S01]  /*1cf40*/  STL [R1+0x3f0], R8 ;  /* 0x0003f00801007387 */ /* 0x000be20000100800 */
[C---:B------:R-:W-:Y:S02]  /*1cf50*/  ISETP.GT.U32.AND P0, PT, R2.reuse, R12, PT ;  /* 0x0000000c0200720c */ /* 0x040fe40003f04070 */
[----:B------:R-:W-:Y:S01]  /*1cf60*/  ISETP.GT.U32.AND P2, PT, R2, R10, PT ;  /* 0x0000000a0200720c */ /* 0x000fe20003f44070 */
[----:B------:R-:W-:Y:S02]  /*1cf70*/  IADD3 R2, P3, R0, 0x28, RZ ;  /* 0x0000002800027810 */ /* 0x000fe40007f7e0ff */
[----:B--2---:R-:W-:Y:S02]  /*1cf80*/  FMUL R28, R6, c[0x0][0x188] ;  /* 0x00006200061c7a20 */ /* 0x004fe40000400000 */
[----:B------:R-:W2:Y:S01]  /*1cf90*/  LDL.LU R6, [R1+0x29a4] ;  /* 0x0029a40001067983 */ /* 0x000ea20000300800 */
[----:B-----5:R-:W-:Y:S02]  /*1cfa0*/  FMUL R8, R4, c[0x0][0x188] ;  /* 0x0000620004087a20 */ /* 0x020fe40000400000 */
[----:B------:R-:W-:Y:S01]  /*1cfb0*/  FSEL R4, R28, -INF , !P4 ;  /* 0xff8000001c047808 */ /* 0x000fe20006000000 */
[----:B----4-:R-:W-:-:S02]  /*1cfc0*/  FMUL R29, R5, c[0x0][0x188] ;  /* 0x00006200051d7a20 */ /* 0x010fc40000400000 */
[----:B------:R-:W2:Y:S01]  /*1cfd0*/  LDL.LU R5, [R1+0x29a0] ;  /* 0x0029a00001057983 */ /* 0x000ea20000300800 */
[----:B------:R-:W4:Y:S02]  /*1cfe0*/  LDL.LU R28, [R1+0x54] ;  /* 0x00005400011c7983 */ /* 0x000f240000300800 */
[----:B------:R1:W-:Y:S02]  /*1cff0*/  STL [R1+0x408], R4 ;  /* 0x0004080401007387 */ /* 0x0003e40000100800 */
[----:B------:R5:W-:Y:S01]  /*1d000*/  STL [R1+0x2970], R7 ;  /* 0x0029700701007387 */ /* 0x000be20000100800 */
[----:B------:R-:W-:Y:S01]  /*1d010*/  ISETP.GT.U32.AND P4, PT, R2, R7, PT ;  /* 0x000000070200720c */ /* 0x000fe20003f84070 */
[----:B-1----:R-:W2:Y:S01]  /*1d020*/  LDL.LU R4, [R1+0x220] ;  /* 0x0002200001047983 */ /* 0x002ea20000300800 */
[----:B-----5:R-:W2:Y:S02]  /*1d030*/  LDL.LU R7, [R1+0x22c] ;  /* 0x00022c0001077983 */ /* 0x020ea40000300800 */
[----:B0-----:R0:W-:Y:S02]  /*1d040*/  STL.64 [R1+0x60], R16 ;  /* 0x0000601001007387 */ /* 0x0011e40000100a00 */
[----:B------:R-:W-:Y:S01]  /*1d050*/  STL.64 [R1+0x68], R18 ;  /* 0x0000681201007387 */ /* 0x000fe20000100a00 */
[----:B0-----:R-:W3:Y:S01]  /*1d060*/  LDL.LU.64 R16, [R1+0x2998] ;  /* 0x0029980001107983 */ /* 0x001ee20000300a00 */
[----:B------:R-:W-:-:S05]  /*1d070*/  IMAD.X R3, RZ, RZ, R13, P6 ;  /* 0x000000ffff037224 */ /* 0x000fca00030e060d */
[----:B------:R-:W-:-:S04]  /*1d080*/  ISETP.GT.U32.AND.EX P5, PT, R3, RZ, PT, P5 ;  /* 0x000000ff0300720c */ /* 0x000fc80003fa4150 */
[----:B------:R-:W-:Y:S02]  /*1d090*/  FSEL R9, R29, -INF , !P5 ;  /* 0xff8000001d097808 */ /* 0x000fe40006800000 */
[----:B------:R-:W5:Y:S03]  /*1d0a0*/  LDL.LU R29, [R1+0x5c] ;  /* 0x00005c00011d7983 */ /* 0x000f660000300800 */
[----:B------:R0:W-:Y:S01]  /*1d0b0*/  STL [R1+0x3dc], R9 ;  /* 0x0003dc0901007387 */ /* 0x0001e20000100800 */
[----:B---3--:R-:W-:Y:S01]  /*1d0c0*/  HMMA.16816.F32.BF16 R24, R24, R16, R20 ;  /* 0x000000101818723c */ /* 0x008fe20000041814 */
[----:B------:R-:W2:Y:S01]  /*1d0d0*/  LDL.LU R22, [R1+0x2990] ;  /* 0x0029900001167983 */ /* 0x000ea20000300800 */
[----:B------:R-:W2:Y:S05]  /*1d0e0*/  LDL.LU.64 R20, [R1+0x2988] ;  /* 0x0029880001147983 */ /* 0x000eaa0000300a00 */
[----:B------:R-:W-:-:S02]  /*1d0f0*/  MOV R23, R16 ;  /* 0x0000001000177202 */ /* 0x000fc40000000f00 */
[----:B------:R-:W3:Y:S01]  /*1d100*/  LDL.LU R16, [R1+0x2980] ;  /* 0x0029800001107983 */ /* 0x000ee20000300800 */
[----:B0-----:R-:W-:Y:S11]  /*1d110*/  IMAD.MOV.U32 R9, RZ, RZ, R17 ;  /* 0x000000ffff097224 */ /* 0x001ff600078e0011 */
[----:B------:R-:W-:Y:S02]  /*1d120*/  @!UPT UIADD3 URZ, URZ, URZ, URZ ;  /* 0x0000003f3f3ff290 */ /* 0x000fe4000fffe03f */
[----:B------:R0:W-:Y:S01]  /*1d130*/  STL [R1+0x110], R24 ;  /* 0x0001101801007387 */ /* 0x0001e20000100800 */
[----:B------:R-:W-:Y:S02]  /*1d140*/  MOV R17, R27 ;  /* 0x0000001b00117202 */ /* 0x000fe40000000f00 */
[----:B------:R-:W-:Y:S01]  /*1d150*/  MOV R19, R25 ;  /* 0x0000001900137202 */ /* 0x000fe20000000f00 */
[----:B------:R-:W-:Y:S01]  /*1d160*/  IMAD.MOV.U32 R18, RZ, RZ, R26 ;  /* 0x000000ffff127224 */ /* 0x000fe200078e001a */
[----:B0-----:R-:W2:Y:S01]  /*1d170*/  LDL.LU R24, [R1+0x1c0] ;  /* 0x0001c00001187983 */ /* 0x001ea20000300800 */
[----:B------:R-:W2:Y:S02]  /*1d180*/  LDL.LU R25, [R1+0x1c4] ;  /* 0x0001c40001197983 */ /* 0x000ea40000300800 */
[----:B------:R-:W2:Y:S02]  /*1d190*/  LDL.LU R26, [R1+0x1c8] ;  /* 0x0001c800011a7983 */ /* 0x000ea40000300800 */
[----:B------:R-:W2:Y:S01]  /*1d1a0*/  LDL.LU R27, [R1+0x1cc] ;  /* 0x0001cc00011b7983 */ /* 0x000ea20000300800 */
[----:B------:R-:W-:Y:S01]  /*1d1b0*/  STL [R1+0x283c], R17 ;  /* 0x00283c1101007387 */ /* 0x000fe20000100800 */
[----:B------:R-:W-:Y:S02]  /*1d1c0*/  STL [R1+0x2838], R19 ;  /* 0x0028381301007387 */ /* 0x000fe40000100800 */
[----:B------:R-:W-:Y:S01]  /*1d1d0*/  STL [R1+0x27bc], R18 ;  /* 0x0027bc1201007387 */ /* 0x000fe20000100800 */
[----:B---3--:R0:W-:Y:S02]  /*1d1e0*/  STL [R1+0x28e0], R16 ;  /* 0x0028e01001007387 */ /* 0x0081e40000100800 */
[----:B0-----:R-:W-:-:S02]  /*1d1f0*/  IMAD.MOV.U32 R16, RZ, RZ, R23 ;  /* 0x000000ffff107224 */ /* 0x001fc400078e0017 */
[----:B------:R-:W2:Y:S01]  /*1d200*/  LDL.LU R23, [R1+0x297c] ;  /* 0x00297c0001177983 */ /* 0x000ea20000300800 */
[C---:B------:R-:W-:Y:S02]  /*1d210*/  ISETP.GT.U32.AND.EX P1, PT, R3.reuse, RZ, PT, P1 ;  /* 0x000000ff0300720c */ /* 0x040fe40003f24110 */
[----:B------:R-:W-:Y:S02]  /*1d220*/  MOV R17, R9 ;  /* 0x0000000900117202 */ /* 0x000fe40000000f00 */
[----:B------:R-:W3:Y:S01]  /*1d230*/  LDL.LU R9, [R1+0x2978] ;  /* 0x0029780001097983 */ /* 0x000ee20000300800 */
[----:B------:R-:W-:Y:S02]  /*1d240*/  FSEL R18, R8, -INF , !P1 ;  /* 0xff80000008127808 */ /* 0x000fe40004800000 */
[----:B------:R-:W3:Y:S03]  /*1d250*/  LDL.LU R8, [R1+0x2974] ;  /* 0x0029740001087983 */ /* 0x000ee60000300800 */
[----:B------:R-:W-:Y:S01]  /*1d260*/  STL [R1+0x3c8], R18 ;  /* 0x0003c81201007387 */ /* 0x000fe20000100800 */
[----:B----4-:R-:W-:Y:S01]  /*1d270*/  FMUL R28, R28, c[0x0][0x188] ;  /* 0x000062001c1c7a20 */ /* 0x010fe20000400000 */
[----:B------:R-:W-:-:S02]  /*1d280*/  ISETP.GT.U32.AND.EX P0, PT, R3, RZ, PT, P0 ;  /* 0x000000ff0300720c */ /* 0x000fc40003f04100 */
[----:B------:R-:W-:Y:S02]  /*1d290*/  ISETP.GT.U32.AND.EX P2, PT, R3, RZ, PT, P2 ;  /* 0x000000ff0300720c */ /* 0x000fe40003f44120 */
[----:B------:R-:W-:-:S05]  /*1d2a0*/  FSEL R3, R28, -INF , !P0 ;  /* 0xff8000001c037808 */ /* 0x000fca0004000000 */
[----:B------:R0:W-:Y:S01]  /*1d2b0*/  STL [R1+0x3ec], R3 ;  /* 0x0003ec0301007387 */ /* 0x0001e20000100800 */
[----:B------:R-:W-:Y:S02]  /*1d2c0*/  ISETP.GT.U32.AND P5, PT, R2, R12, PT ;  /* 0x0000000c0200720c */ /* 0x000fe40003fa4070 */
[----:B0-----:R-:W-:Y:S01]  /*1d2d0*/  IADD3.X R3, RZ, R13, RZ, P3, !PT ;  /* 0x0000000dff037210 */ /* 0x001fe20001ffe4ff */
[----:B--2---:R-:W-:Y:S01]  /*1d2e0*/  HMMA.16816.F32.BF16 R16, R20, R16, R4 ;  /* 0x000000101410723c */ /* 0x004fe20000041804 */
[----:B------:R-:W2:Y:S11]  /*1d2f0*/  LDL.LU R7, [R1+0x2970] ;  /* 0x0029700001077983 */ /* 0x000eb60000300800 */
[----:B------:R-:W-:Y:S11]  /*1d300*/  @!UPT UIADD3 URZ, URZ, URZ, URZ ;  /* 0x0000003f3f3ff290 */ /* 0x000ff6000fffe03f */
[----:B------:R-:W-:Y:S01]  /*1d310*/  STL [R1+0xdc], R19 ;  /* 0x0000dc1301007387 */ /* 0x000fe20000100800 */
[----:B------:R-:W-:Y:S01]  /*1d320*/  MOV R6, R18 ;  /* 0x0000001200067202 */ /* 0x000fe20000000f00 */
[----:B------:R-:W4:Y:S02]  /*1d330*/  LDL.LU R28, [R1+0xb8] ;  /* 0x0000b800011c7983 */ /* 0x000f240000300800 */
[----:B------:R-:W-:Y:S01]  /*1d340*/  IMAD.MOV.U32 R5, RZ, RZ, R17 ;  /* 0x000000ffff057224 */ /* 0x000fe200078e0011 */
[----:B------:R0:W-:Y:S01]  /*1d350*/  STL.64 [R1+0x2918], R22 ;  /* 0x0029181601007387 */ /* 0x0001e20000100a00 */
[----:B------:R-:W-:Y:S01]  /*1d360*/  MOV R4, R16 ;  /* 0x0000001000047202 */ /* 0x000fe20000000f00 */
[----:B------:R-:W-:Y:S02]  /*1d370*/  STL.64 [R1+0x2910], R20 ;  /* 0x0029101401007387 */ /* 0x000fe40000100a00 */
[----:B0-----:R-:W2:Y:S01]  /*1d380*/  LDL.LU R22, [R1+0xe8] ;  /* 0x0000e80001167983 */ /* 0x001ea20000300800 */
[----:B------:R-:W2:Y:S02]  /*1d390*/  LDL.LU R23, [R1+0xec] ;  /* 0x0000ec0001177983 */ /* 0x000ea40000300800 */
[----:B------:R-:W-:Y:S02]  /*1d3a0*/  STL [R1+0x2898], R6 ;  /* 0x0028980601007387 */ /* 0x000fe40000100800 */
[----:B------:R-:W-:Y:S01]  /*1d3b0*/  STL [R1+0x2840], R5 ;  /* 0x0028400501007387 */ /* 0x000fe20000100800 */
[----:B------:R-:W-:Y:S01]  /*1d3c0*/  STL [R1+0x27b8], R4 ;  /* 0x0027b80401007387 */ /* 0x000fe20000100800 */
[----:B------:R0:W-:Y:S02]  /*1d3d0*/  STL.64 [R1+0x2968], R14 ;  /* 0x0029680e01007387 */ /* 0x0001e40000100a00 */
[----:B------:R1:W-:Y:S01]  /*1d3e0*/  STL.64 [R1+0x2960], R12 ;  /* 0x0029600c01007387 */ /* 0x0003e20000100a00 */
[----:B0-----:R-:W2:Y:S04]  /*1d3f0*/  LDL.64 R14, [R1+0x18] ;  /* 0x00001800010e7983 */ /* 0x001ea80000100a00 */
[----:B-1----:R-:W4:Y:S01]  /*1d400*/  LDL.64 R12, [R1+0x10] ;  /* 0x00001000010c7983 */ /* 0x002f220000100a00 */
[----:B-----5:R-:W-:-:S02]  /*1d410*/  FMUL R29, R29, c[0x0][0x188] ;  /* 0x000062001d1d7a20 */ /* 0x020fc40000400000 */
[----:B------:R-:W5:Y:S03]  /*1d420*/  LDL.LU R4, [R1+0xb4] ;  /* 0x0000b40001047983 */ /* 0x000f660000300800 */
[----:B------:R-:W-:-:S05]  /*1d430*/  FSEL R5, R29, -INF , !P2 ;  /* 0xff8000001d057808 */ /* 0x000fca0005000000 */
[----:B------:R0:W-:Y:S01]  /*1d440*/  STL [R1+0x404], R5 ;  /* 0x0004040501007387 */ /* 0x0001e20000100800 */
[----:B---3--:R-:W-:Y:S01]  /*1d450*/  FMUL R29, R8, c[0x0][0x188] ;  /* 0x00006200081d7a20 */ /* 0x008fe20000400000 */
[----:B--2---:R-:W-:Y:S01]  /*1d460*/  MOV R17, R14 ;  /* 0x0000000e00117202 */ /* 0x004fe20000000f00 */
[----:B----4-:R-:W-:Y:S01]  /*1d470*/  HMMA.16816.F32.BF16 R24, R12, R22, R24 ;  /* 0x000000160c18723c */ /* 0x010fe20000041818 */
[----:B------:R-:W-:Y:S02]  /*1d480*/  IMAD.MOV.U32 R16, RZ, RZ, R15 ;  /* 0x000000ffff107224 */ /* 0x000fe400078e000f */
[----:B------:R-:W2:Y:S01]  /*1d490*/  LDL.LU.64 R14, [R1+0x2968] ;  /* 0x00296800010e7983 */ /* 0x000ea20000300a00 */
[----:B------:R-:W-:Y:S01]  /*1d4a0*/  IMAD.MOV.U32 R19, RZ, RZ, R12 ;  /* 0x000000ffff137224 */ /* 0x000fe200078e000c */
[----:B------:R-:W-:Y:S02]  /*1d4b0*/  MOV R18, R13 ;  /* 0x0000000d00127202 */ /* 0x000fe40000000f00 */
[----:B------:R-:W3:Y:S11]  /*1d4c0*/  LDL.LU.64 R12, [R1+0x2960] ;  /* 0x00296000010c7983 */ /* 0x000ef60000300a00 */
[----:B------:R-:W-:Y:S05]  /*1d4d0*/  @!UPT UIADD3 URZ, URZ, URZ, URZ ;  /* 0x0000003f3f3ff290 */ /* 0x000fea000fffe03f */
[----:B------:R-:W-:Y:S01]  /*1d4e0*/  STL [R1+0xc4], R25 ;  /* 0x0000c41901007387 */ /* 0x000fe20000100800 */
[----:B------:R1:W-:Y:S01]  /*1d4f0*/  STL [R1+0xcc], R27 ;  /* 0x0000cc1b01007387 */ /* 0x0003e20000100800 */
[----:B0-----:R-:W-:Y:S02]  /*1d500*/  MOV R5, R26 ;  /* 0x0000001a00057202 */ /* 0x001fe40000000f00 */
[----:B------:R-:W-:Y:S01]  /*1d510*/  MOV R8, R24 ;  /* 0x0000001800087202 */ /* 0x000fe20000000f00 */
[----:B-1----:R-:W4:Y:S01]  /*1d520*/  LDL.LU.64 R26, [R1+0x2958] ;  /* 0x00295800011a7983 */ /* 0x002f220000300a00 */
[----:B------:R-:W4:Y:S02]  /*1d530*/  LDL.LU.64 R24, [R1+0x2950] ;  /* 0x0029500001187983 */ /* 0x000f240000300a00 */
[----:B------:R-:W-:Y:S02]  /*1d540*/  STL.64 [R1+0x2940], R18 ;  /* 0x0029401201007387 */ /* 0x000fe40000100a00 */
[----:B------:R0:W-:Y:S02]  /*1d550*/  STL.64 [R1+0x2938], R16 ;  /* 0x0029381001007387 */ /* 0x0001e40000100a00 */
[----:B0-----:R-:W4:Y:S01]  /*1d560*/  LDL.LU R16, [R1+0x1a0] ;  /* 0x0001a00001107983 */ /* 0x001f220000300800 */
[----:B------:R-:W4:Y:S02]  /*1d570*/  LDL.LU R17, [R1+0x1a4] ;  /* 0x0001a40001117983 */ /* 0x000f240000300800 */
[----:B------:R-:W4:Y:S02]  /*1d580*/  LDL.LU R18, [R1+0x1a8] ;  /* 0x0001a80001127983 */ /* 0x000f240000300800 */
[----:B------:R-:W4:Y:S01]  /*1d590*/  LDL.LU R19, [R1+0x1ac] ;  /* 0x0001ac0001137983 */ /* 0x000f220000300800 */
[----:B------:R-:W-:-:S04]  /*1d5a0*/  ISETP.GT.U32.AND P6, PT, R2, R11, PT ;  /* 0x0000000b0200720c */ /* 0x000fc80003fc4070 */
[----:B------:R-:W-:Y:S01]  /*1d5b0*/  ISETP.GT.U32.AND.EX P6, PT, R3, RZ, PT, P6 ;  /* 0x000000ff0300720c */ /* 0x000fe20003fc4160 */
[----:B------:R0:W-:Y:S03]  /*1d5c0*/  STL [R1+0x2908], R8 ;  /* 0x0029080801007387 */ /* 0x0001e60000100800 */
[----:B------:R-:W-:Y:S01]  /*1d5d0*/  FSEL R6, R29, -INF , !P6 ;  /* 0xff8000001d067808 */ /* 0x000fe20007000000 */
[----:B0-----:R-:W5:Y:S04]  /*1d5e0*/  LDL.LU R8, [R1+0x98] ;  /* 0x0000980001087983 */ /* 0x001f680000300800 */
[----:B------:R0:W-:Y:S02]  /*1d5f0*/  STL [R1+0x3d4], R6 ;  /* 0x0003d40601007387 */ /* 0x0001e40000100800 */
[----:B--2---:R-:W-:-:S02]  /*1d600*/  FMUL R29, R14, c[0x0][0x188] ;  /* 0x000062000e1d7a20 */ /* 0x004fc40000400000 */
[----:B------:R-:W2:Y:S01]  /*1d610*/  LDL.LU R14, [R1+0x2948] ;  /* 0x00294800010e7983 */ /* 0x000ea20000300800 */
[----:B------:R-:W-:Y:S01]  /*1d620*/  FMUL R28, R28, c[0x0][0x188] ;  /* 0x000062001c1c7a20 */ /* 0x000fe20000400000 */
[C---:B------:R-:W-:Y:S02]  /*1d630*/  ISETP.GT.U32.AND.EX P4, PT, R3.reuse, RZ, PT, P4 ;  /* 0x000000ff0300720c */ /* 0x040fe40003f84140 */
[----:B------:R-:W-:Y:S02]  /*1d640*/  ISETP.GT.U32.AND P1, PT, R2, R10, PT ;  /* 0x0000000a0200720c */ /* 0x000fe40003f24070 */
[----:B0-----:R-:W-:Y:S01]  /*1d650*/  FSEL R6, R28, -INF , !P4 ;  /* 0xff8000001c067808 */ /* 0x001fe20006000000 */
[----:B------:R-:W-:Y:S01]  /*1d660*/  IADD3 R2, P0, R0, 0x29, RZ ;  /* 0x0000002900027810 */ /* 0x000fe20007f1e0ff */
[----:B------:R-:W-:-:S03]  /*1d670*/  ISETP.GT.U32.AND.EX P5, PT, R3, RZ, PT, P5 ;  /* 0x000000ff0300720c */ /* 0x000fc60003fa4150 */
[----:B------:R0:W-:Y:S01]  /*1d680*/  STL [R1+0x3c4], R6 ;  /* 0x0003c40601007387 */ /* 0x0001e20000100800 */
[C---:B------:R-:W-:Y:S02]  /*1d690*/  ISETP.GT.U32.AND P2, PT, R2.reuse, R11, PT ;  /* 0x0000000b0200720c */ /* 0x040fe40003f44070 */
[C---:B------:R-:W-:Y:S02]  /*1d6a0*/  ISETP.GT.U32.AND P3, PT, R2.reuse, R7, PT ;  /* 0x000000070200720c */ /* 0x040fe40003f64070 */
[C---:B---3--:R-:W-:Y:S02]  /*1d6b0*/  ISETP.GT.U32.AND P6, PT, R2.reuse, R12, PT ;  /* 0x0000000c0200720c */ /* 0x048fe40003fc4070 */
[----:B------:R-:W-:Y:S01]  /*1d6c0*/  ISETP.GT.U32.AND P4, PT, R2, R10, PT ;  /* 0x0000000a0200720c */ /* 0x000fe20003f84070 */
[----:B------:R-:W-:Y:S01]  /*1d6d0*/  FSEL R2, R29, -INF , !P5 ;  /* 0xff8000001d027808 */ /* 0x000fe20006800000 */
[----:B----4-:R-:W-:Y:S01]  /*1d6e0*/  HMMA.16816.F32.BF16 R20, R24, R22, R16 ;  /* 0x000000161814723c */ /* 0x010fe20000041810 */
[----:B------:R-:W3:Y:S01]  /*1d6f0*/  LDL.LU.64 R18, [R1+0x2940] ;  /* 0x0029400001127983 */ /* 0x000ee20000300a00 */
[----:B------:R-:W4:Y:S01]  /*1d700*/  LDL.LU.64 R16, [R1+0x2938] ;  /* 0x0029380001107983 */ /* 0x000f220000300a00 */
[----:B------:R-:W-:-:S02]  /*1d710*/  ISETP.GT.U32.AND.EX P1, PT, R3, RZ, PT, P1 ;  /* 0x000000ff0300720c */ /* 0x000fc40003f24110 */
[----:B------:R-:W-:Y:S11]  /*1d720*/  IADD3.X R28, RZ, R13, RZ, P0, !PT ;  /* 0x0000000dff1c7210 */ /* 0x000ff600007fe4ff */
[----:B------:R-:W-:Y:S07]  /*1d730*/  @!UPT UIADD3 URZ, URZ, URZ, URZ ;  /* 0x0000003f3f3ff290 */ /* 0x000fee000fffe03f */
[----:B------:R1:W-:Y:S01]  /*1d740*/  STL.64 [R1+0xa0], R20 ;  /* 0x0000a01401007387 */ /* 0x0003e20000100a00 */
[----:B0-----:R-:W-:Y:S02]  /*1d750*/  IMAD.MOV.U32 R6, RZ, RZ, R23 ;  /* 0x000000ffff067224 */ /* 0x001fe400078e0017 */
[----:B------:R0:W-:Y:S02]  /*1d760*/  STL [R1+0xa8], R22 ;  /* 0x0000a81601007387 */ /* 0x0001e40000100800 */
[----:B------:R-:W-:Y:S01]  /*1d770*/  STL.64 [R1+0x28d8], R26 ;  /* 0x0028d81a01007387 */ /* 0x000fe20000100a00 */
[----:B------:R-:W-:Y:S01]  /*1d780*/  STL.64 [R1+0x28d0], R24 ;  /* 0x0028d01801007387 */ /* 0x000fe20000100a00 */
[----:B------:R-:W-:Y:S02]  /*1d790*/  STL [R1+0x28c0], R6 ;  /* 0x0028c00601007387 */ /* 0x000fe40000100800 */
[----:B-----5:R-:W-:Y:S01]  /*1d7a0*/  FMUL R3, R8, c[0x0][0x188] ;  /* 0x0000620008037a20 */ /* 0x020fe20000400000 */
[----:B-1----:R-:W5:Y:S01]  /*1d7b0*/  LDL.LU R20, [R1+0x350] ;  /* 0x0003500001147983 */ /* 0x002f620000300800 */
[----:B------:R-:W-:Y:S02]  /*1d7c0*/  STL [R1+0x3e4], R2 ;  /* 0x0003e40201007387 */ /* 0x000fe40000100800 */
[----:B------:R-:W5:Y:S02]  /*1d7d0*/  LDL.LU R21, [R1+0x354] ;  /* 0x0003540001157983 */ /* 0x000f640000300800 */
[----:B0-----:R-:W5:Y:S01]  /*1d7e0*/  LDL.LU R22, [R1+0x358] ;  /* 0x0003580001167983 */ /* 0x001f620000300800 */
[----:B------:R-:W-:Y:S01]  /*1d7f0*/  STL [R1+0x2928], R15 ;  /* 0x0029280f01007387 */ /* 0x000fe20000100800 */
[----:B------:R0:W-:Y:S02]  /*1d800*/  STL.64 [R1+0x2920], R12 ;  /* 0x0029200c01007387 */ /* 0x0001e40000100a00 */
[----:B------:R-:W-:Y:S01]  /*1d810*/  FMUL R8, R9, c[0x0][0x188] ;  /* 0x0000620009087a20 */ /* 0x000fe20000400000 */
[----:B0-----:R-:W5:Y:S01]  /*1d820*/  LDL.64 R12, [R1+0x20] ;  /* 0x00002000010c7983 */ /* 0x001f620000100a00 */
[----:B--2---:R-:W-:-:S03]  /*1d830*/  MOV R23, R14 ;  /* 0x0000000e00177202 */ /* 0x004fc60000000f00 */
[----:B------:R-:W2:Y:S01]  /*1d840*/  LDL.64 R14, [R1+0x28] ;  /* 0x00002800010e7983 */ /* 0x000ea20000100a00 */
[----:B------:R-:W2:Y:S01]  /*1d850*/  LDL.LU R9, [R1+0x2930] ;  /* 0x0029300001097983 */ /* 0x000ea20000300800 */
[----:B------:R-:W-:Y:S01]  /*1d860*/  FSEL R6, R3, -INF , !P1 ;  /* 0xff80000003067808 */ /* 0x000fe20004800000 */
[----:B------:R-:W-:Y:S01]  /*1d870*/  FMUL R29, R4, c[0x0][0x188] ;  /* 0x00006200041d7a20 */ /* 0x000fe20000400000 */
[----:B------:R-:W5:Y:S01]  /*1d880*/  LDL.LU R3, [R1+0x94] ;  /* 0x0000940001037983 */ /* 0x000f620000300800 */
[----:B------:R-:W5:Y:S02]  /*1d890*/  LDL.LU R4, [R1+0x9c] ;  /* 0x00009c0001047983 */ /* 0x000f640000300800 */
[----:B------:R-:W-:Y:S02]  /*1d8a0*/  STL [R1+0x3f8], R6 ;  /* 0x0003f80601007387 */ /* 0x000fe40000100800 */
[----:B---3--:R-:W-:Y:S01]  /*1d8b0*/  IMAD.MOV.U32 R24, RZ, RZ, R19 ;  /* 0x000000ffff187224 */ /* 0x008fe200078e0013 */
[----:B----4-:R-:W-:Y:S01]  /*1d8c0*/  MOV R26, R17 ;  /* 0x00000011001a7202 */ /* 0x010fe20000000f00 */
[----:B------:R-:W-:Y:S01]  /*1d8d0*/  IMAD.MOV.U32 R27, RZ, RZ, R16 ;  /* 0x000000ffff1b7224 */ /* 0x000fe200078e0010 */
[----:B------:R-:W-:-:S04]  /*1d8e0*/  MOV R25, R18 ;  /* 0x0000001200197202 */ /* 0x000fc80000000f00 */
[----:B------:R-:W-:Y:S01]  /*1d8f0*/  STL.64 [R1+0x28f0], R26 ;  /* 0x0028f01a01007387 */ /* 0x000fe20000100a00 */
[----:B------:R0:W-:Y:S03]  /*1d900*/  STL.64 [R1+0x28e8], R24 ;  /* 0x0028e81801007387 */ /* 0x0001e60000100a00 */
[----:B0-----:R-:W5:Y:S01]  /*1d910*/  LDL.LU R24, [R1+0x60] ;  /* 0x0000600001187983 */ /* 0x001f620000300800 */
[----:B------:R-:W5:Y:S02]  /*1d920*/  LDL.LU R25, [R1+0x64] ;  /* 0x0000640001197983 */ /* 0x000f640000300800 */
[----:B------:R-:W3:Y:S02]  /*1d930*/  LDL.LU R16, [R1+0x200] ;  /* 0x0002000001107983 */ /* 0x000ee40000300800 */
[----:B------:R-:W3:Y:S01]  /*1d940*/  LDL.LU R17, [R1+0x204] ;  /* 0x0002040001117983 */ /* 0x000ee20000300800 */
[----:B--2---:R-:W-:-:S02]  /*1d950*/  MOV R18, R9 ;  /* 0x0000000900127202 */ /* 0x004fc40000000f00 */
[----:B------:R-:W2:Y:S01]  /*1d960*/  LDL.LU R9, [R1+0x292c] ;  /* 0x00292c0001097983 */ /* 0x000ea20000300800 */
[----:B------:R-:W4:Y:S02]  /*1d970*/  LDL.LU R19, [R1+0x20c] ;  /* 0x00020c0001137983 */ /* 0x000f240000300800 */
[----:B------:R-:W-:Y:S01]  /*1d980*/  IMAD.MOV.U32 R6, RZ, RZ, R15 ;  /* 0x000000ffff067224 */ /* 0x000fe200078e000f */
[----:B-----5:R-:W-:Y:S01]  /*1d990*/  HMMA.16816.F32.BF16 R20, R12, R24, R20 ;  /* 0x000000180c14723c */ /* 0x020fe20000041814 */
[----:B----4-:R-:W-:Y:S01]  /*1d9a0*/  STL.64 [R1+0x2900], R18 ;  /* 0x0029001201007387 */ /* 0x010fe20000100a00 */
[----:B---3--:R0:W-:Y:S03]  /*1d9b0*/  STL.64 [R1+0x28f8], R16 ;  /* 0x0028f81001007387 */ /* 0x0081e60000100a00 */
[----:B0-----:R-:W3:Y:S01]  /*1d9c0*/  LDL.LU R16, [R1+0x240] ;  /* 0x0002400001107983 */ /* 0x001ee20000300800 */
[----:B------:R-:W3:Y:S02]  /*1d9d0*/  LDL.LU R17, [R1+0x244] ;  /* 0x0002440001117983 */ /* 0x000ee40000300800 */
[----:B------:R-:W3:Y:S02]  /*1d9e0*/  LDL.LU R18, [R1+0x248] ;  /* 0x0002480001127983 */ /* 0x000ee40000300800 */
[----:B------:R-:W4:Y:S01]  /*1d9f0*/  LDL.LU R15, [R1+0x2928] ;  /* 0x00292800010f7983 */ /* 0x000f220000300800 */
[----:B------:R-:W5:Y:S11]  /*1da00*/  LDL.LU.64 R12, [R1+0x2920] ;  /* 0x00292000010c7983 */ /* 0x000f760000300a00 */
[----:B------:R-:W-:Y:S01]  /*1da10*/  @!UPT UIADD3 URZ, URZ, URZ, URZ ;  /* 0x0000003f3f3ff290 */ /* 0x000fe2000fffe03f */
[----:B------:R-:W-:Y:S02]  /*1da20*/  STL.64 [R1+0x140], R20 ;  /* 0x0001401401007387 */ /* 0x000fe40000100a00 */
[----:B------:R-:W-:Y:S01]  /*1da30*/  STL [R1+0x148], R22 ;  /* 0x0001481601007387 */ /* 0x000fe20000100800 */
[----:B------:R-:W-:Y:S02]  /*1da40*/  MOV R14, R23 ;  /* 0x00000017000e7202 */ /* 0x000fe40000000f00 */
[----:B------:R-:W-:Y:S02]  /*1da50*/  ISETP.GT.U32.AND.EX P2, PT, R28, RZ, PT, P2 ;  /* 0x000000ff1c00720c */ /* 0x000fe40003f44120 */
[----:B--2---:R-:W-:Y:S02]  /*1da60*/  MOV R19, R9 ;  /* 0x0000000900137202 */ /* 0x004fe40000000f00 */
[----:B------:R-:W-:Y:S01]  /*1da70*/  FSEL R9, R29, -INF , !P2 ;  /* 0xff8000001d097808 */ /* 0x000fe20005000000 */
[----:B------:R-:W-:Y:S04]  /*1da80*/  STL [R1+0x2758], R14 ;  /* 0x0027580e01007387 */ /* 0x000fe80000100800 */
[----:B------:R-:W-:Y:S04]  /*1da90*/  STL [R1+0x3cc], R9 ;  /* 0x0003cc0901007387 */ /* 0x000fe80000100800 */
[----:B----4-:R-:W0:Y:S04]  /*1daa0*/  LDSM.16.M88.4 R20, [R15+0xe880] ;  /* 0x00e880000f14783b */ /* 0x010e280000000200 */
[----:B0-----:R0:W-:Y:S01]  /*1dab0*/  STL.64 [R1+0x58], R22 ;  /* 0x0000581601007387 */ /* 0x0011e20000100a00 */
[----:B------:R-:W-:Y:S01]  /*1dac0*/  MOV R14, R20 ;  /* 0x00000014000e7202 */ /* 0x000fe20000000f00 */
[----:B------:R-:W-:-:S02]  /*1dad0*/  IMAD.MOV.U32 R9, RZ, RZ, R21 ;  /* 0x000000ffff097224 */ /* 0x000fc400078e0015 */
[----:B0-----:R-:W3:Y:S01]  /*1dae0*/  LDL.LU.64 R22, [R1+0x2918] ;  /* 0x0029180001167983 */ /* 0x001ee20000300a00 */
[----:B------:R-:W3:Y:S01]  /*1daf0*/  LDL.LU.64 R20, [R1+0x2910] ;  /* 0x0029100001147983 */ /* 0x000ee20000300a00 */
[----:B------:R-:W-:Y:S01]  /*1db00*/  ISETP.GT.U32.AND.EX P3, PT, R28, RZ, PT, P3 ;  /* 0x000000ff1c00720c */ /* 0x000fe20003f64130 */
[----:B------:R0:W-:Y:S03]  /*1db10*/  STL [R1+0x2800], R15 ;  /* 0x0028000f01007387 */ /* 0x0001e60000100800 */
[----:B0-----:R-:W-:Y:S02]  /*1db20*/  FSEL R15, R8, -INF , !P3 ;  /* 0xff800000080f7808 */ /* 0x001fe40005800000 */
[----:B------:R-:W2:Y:S03]  /*1db30*/  LDL.LU R8, [R1+0x2908] ;  /* 0x0029080001087983 */ /* 0x000ea60000300800 */
[----:B------:R-:W-:Y:S01]  /*1db40*/  STL [R1+0x3d0], R15 ;  /* 0x0003d00f01007387 */ /* 0x000fe20000100800 */
[----:B---3--:R-:W-:Y:S01]  /*1db50*/  HMMA.16816.F32.BF16 R24, R20, R24, R16 ;  /* 0x000000181418723c */ /* 0x008fe20000041810 */
[----:B------:R-:W3:Y:S01]  /*1db60*/  LDL.LU.64 R18, [R1+0x2900] ;  /* 0x0029000001127983 */ /* 0x000ee20000300a00 */
[----:B------:R-:W3:Y:S11]  /*1db70*/  LDL.LU.64 R16, [R1+0x28f8] ;  /* 0x0028f80001107983 */ /* 0x000ef60000300a00 */
[----:B------:R-:W-:Y:S10]  /*1db80*/  @!UPT UIADD3 URZ, URZ, URZ, URZ ;  /* 0x0000003f3f3ff290 */ /* 0x000ff4000fffe03f */
[----:B------:R-:W-:Y:S01]  /*1db90*/  STL.64 [R1+0x150], R24 ;  /* 0x0001501801007387 */ /* 0x000fe20000100a00 */
[----:B------:R0:W-:Y:S03]  /*1dba0*/  STL.64 [R1+0x158], R26 ;  /* 0x0001581a01007387 */ /* 0x0001e60000100a00 */
[----:B0-----:R-:W3:Y:S01]  /*1dbb0*/  LDL.LU.64 R26, [R1+0x28f0] ;  /* 0x0028f000011a7983 */ /* 0x001ee20000300a00 */
[----:B------:R-:W3:Y:S02]  /*1dbc0*/  LDL.LU.64 R24, [R1+0x28e8] ;  /* 0x0028e80001187983 */ /* 0x000ee40000300a00 */
[----:B------:R0:W-:Y:S02]  /*1dbd0*/  STL.64 [R1+0x28a8], R22 ;  /* 0x0028a81601007387 */ /* 0x0001e40000100a00 */
[----:B------:R-:W-:Y:S01]  /*1dbe0*/  STL.64 [R1+0x28a0], R20 ;  /* 0x0028a01401007387 */ /* 0x000fe20000100a00 */
[----:B0-----:R-:W3:Y:S01]  /*1dbf0*/  LDL.LU R22, [R1+0x168] ;  /* 0x0001680001167983 */ /* 0x001ee20000300800 */
[----:B------:R-:W3:Y:S02]  /*1dc00*/  LDL.LU R23, [R1+0x16c] ;  /* 0x00016c0001177983 */ /* 0x000ee40000300800 */
[----:B------:R-:W-:Y:S01]  /*1dc10*/  FMUL R3, R3, c[0x0][0x188] ;  /* 0x0000620003037a20 */ /* 0x000fe20000400000 */
[----:B------:R-:W-:-:S04]  /*1dc20*/  ISETP.GT.U32.AND.EX P6, PT, R28, RZ, PT, P6 ;  /* 0x000000ff1c00720c */ /* 0x000fc80003fc4160 */
[----:B------:R-:W-:-:S05]  /*1dc30*/  FSEL R15, R3, -INF , !P6 ;  /* 0xff800000030f7808 */ /* 0x000fca0007000000 */
[----:B------:R-:W-:Y:S01]  /*1dc40*/  STL [R1+0x3e8], R15 ;  /* 0x0003e80f01007387 */ /* 0x000fe20000100800 */
[----:B---3--:R-:W-:Y:S03]  /*1dc50*/  HMMA.16816.F32.BF16 R24, R24, R22, R16 ;  /* 0x000000161818723c */ /* 0x008fe60000041810 */
[----:B------:R-:W3:Y:S01]  /*1dc60*/  LDL.LU R16, [R1+0x28e0] ;  /* 0x0028e00001107983 */ /* 0x000ee20000300800 */
[----:B------:R-:W-:Y:S01]  /*1dc70*/  FMUL R4, R4, c[0x0][0x188] ;  /* 0x0000620004047a20 */ /* 0x000fe20000400000 */
[----:B------:R-:W-:Y:S01]  /*1dc80*/  ISETP.GT.U32.AND.EX P4, PT, R28, RZ, PT, P4 ;  /* 0x000000ff1c00720c */ /* 0x000fe20003f84140 */
[----:B--2---:R-:W-:Y:S01]  /*1dc90*/  FMUL R29, R8, c[0x0][0x188] ;  /* 0x00006200081d7a20 */ /* 0x004fe20000400000 */
[----:B------:R-:W-:Y:S02]  /*1dca0*/  IADD3 R2, P5, R0, 0x30, RZ ;  /* 0x0000003000027810 */ /* 0x000fe40007fbe0ff */
[----:B------:R-:W-:-:S02]  /*1dcb0*/  FSEL R4, R4, -INF , !P4 ;  /* 0xff80000004047808 */ /* 0x000fc40006000000 */
[C---:B------:R-:W-:Y:S02]  /*1dcc0*/  ISETP.GT.U32.AND P0, PT, R2.reuse, R11, PT ;  /* 0x0000000b0200720c */ /* 0x040fe40003f04070 */
[C---:B------:R-:W-:Y:S02]  /*1dcd0*/  ISETP.GT.U32.AND P1, PT, R2.reuse, R7, PT ;  /* 0x000000070200720c */ /* 0x040fe40003f24070 */
[C---:B-----5:R-:W-:Y:S02]  /*1dce0*/  ISETP.GT.U32.AND P2, PT, R2.reuse, R12, PT ;  /* 0x0000000c0200720c */ /* 0x060fe40003f44070 */
[----:B------:R-:W-:Y:S01]  /*1dcf0*/  ISETP.GT.U32.AND P3, PT, R2, R10, PT ;  /* 0x0000000a0200720c */ /* 0x000fe20003f64070 */
[----:B------:R-:W-:-:S06]  /*1dd00*/  IADD3 R2, P6, R0, 0x31, RZ ;  /* 0x0000003100027810 */ /* 0x000fcc0007fde0ff */
[----:B------:R-:W-:Y:S01]  /*1dd10*/  IMAD.MOV.U32 R18, RZ, RZ, R26 ;  /* 0x000000ffff127224 */ /* 0x000fe200078e001a */
[----:B------:R-:W-:Y:S02]  /*1dd20*/  MOV R19, R27 ;  /* 0x0000001b00137202 */ /* 0x000fe40000000f00 */
[----:B------:R-:W-:Y:S02]  /*1dd30*/  MOV R8, R24 ;  /* 0x0000001800087202 */ /* 0x000fe40000000f00 */
[----:B------:R-:W-:Y:S01]  /*1dd40*/  MOV R17, R25 ;  /* 0x0000001900117202 */ /* 0x000fe20000000f00 */
[----:B------:R-:W2:Y:S01]  /*1dd50*/  LDL.LU.64 R26, [R1+0x28d8] ;  /* 0x0028d800011a7983 */ /* 0x000ea20000300a00 */
[----:B------:R-:W2:Y:S02]  /*1dd60*/  LDL.LU.64 R24, [R1+0x28d0] ;  /* 0x0028d00001187983 */ /* 0x000ea40000300a00 */
[----:B------:R0:W-:Y:S02]  /*1dd70*/  STL.64 [R1+0x2880], R18 ;  /* 0x0028801201007387 */ /* 0x0001e40000100a00 */
[----:B------:R-:W-:Y:S01]  /*1dd80*/  FMUL R28, R5, c[0x0][0x188] ;  /* 0x00006200051c7a20 */ /* 0x000fe20000400000 */
[----:B------:R-:W-:Y:S01]  /*1dd90*/  ISETP.GT.U32.AND P4, PT, R2, R7, PT ;  /* 0x000000070200720c */ /* 0x000fe20003f84070 */
[----:B0-----:R-:W4:Y:S01]  /*1dda0*/  LDL.LU R18, [R1+0xa0] ;  /* 0x0000a00001127983 */ /* 0x001f220000300800 */
[----:B------:R-:W5:Y:S03]  /*1ddb0*/  LDL.LU R19, [R1+0xcc] ;  /* 0x0000cc0001137983 */ /* 0x000f660000300800 */
[----:B---3--:R-:W-:Y:S01]  /*1ddc0*/  STL.64 [R1+0x2878], R16 ;  /* 0x0028781001007387 */ /* 0x008fe20000100a00 */
[----:B------:R-:W-:Y:S02]  /*1ddd0*/  STL.64 [R1+0x28c8], R6 ;  /* 0x0028c80601007387 */ /* 0x000fe40000100a00 */
[----:B------:R0:W-:Y:S02]  /*1dde0*/  STL [R1+0x3f4], R4 ;  /* 0x0003f40401007387 */ /* 0x0001e40000100800 */
[----:B0-----:R-:W2:Y:S01]  /*1ddf0*/  LDL.LU R4, [R1+0x1f0] ;  /* 0x0001f00001047983 */ /* 0x001ea20000300800 */
[----:B------:R-:W2:Y:S02]  /*1de00*/  LDL.LU R5, [R1+0x1f4] ;  /* 0x0001f40001057983 */ /* 0x000ea40000300800 */
[----:B------:R-:W2:Y:S02]  /*1de10*/  LDL.LU R6, [R1+0x1f8] ;  /* 0x0001f80001067983 */ /* 0x000ea40000300800 */
[----:B------:R-:W2:Y:S01]  /*1de20*/  LDL.LU R7, [R1+0x1fc] ;  /* 0x0001fc0001077983 */ /* 0x000ea20000300800 */
[----:B------:R-:W-:-:S04]  /*1de30*/  IADD3.X R3, RZ, R13, RZ, P5, !PT ;  /* 0x0000000dff037210 */ /* 0x000fc80002ffe4ff */
[C---:B------:R-:W-:Y:S02]  /*1de40*/  ISETP.GT.U32.AND.EX P0, PT, R3.reuse, RZ, PT, P0 ;  /* 0x000000ff0300720c */ /* 0x040fe40003f04100 */
[----:B------:R-:W-:Y:S02]  /*1de50*/  ISETP.GT.U32.AND.EX P1, PT, R3, RZ, PT, P1 ;  /* 0x000000ff0300720c */ /* 0x000fe40003f24110 */
[----:B------:R-:W-:Y:S02]  /*1de60*/  FSEL R15, R29, -INF , !P0 ;  /* 0xff8000001d0f7808 */ /* 0x000fe40004000000 */
[----:B------:R-:W3:Y:S03]  /*1de70*/  LDL.LU R29, [R1+0xc4] ;  /* 0x0000c400011d7983 */ /* 0x000ee60000300800 */
[----:B------:R0:W-:Y:S02]  /*1de80*/  STL [R1+0x4f0], R15 ;  /* 0x0004f00f01007387 */ /* 0x0001e40000100800 */
[----:B0-----:R-:W-:-:S02]  /*1de90*/  FSEL R15, R28, -INF , !P1 ;  /* 0xff8000001c0f7808 */ /* 0x001fc40004800000 */
[----:B------:R-:W3:Y:S03]  /*1dea0*/  LDL.LU R28, [R1+0xa8] ;  /* 0x0000a800011c7983 */ /* 0x000ee60000300800 */
[----:B------:R0:W-:Y:S01]  /*1deb0*/  STL [R1+0x4e4], R15 ;  /* 0x0004e40f01007387 */ /* 0x0001e20000100800 */
[----:B--2---:R-:W-:Y:S01]  /*1dec0*/  HMMA.16816.F32.BF16 R20, R24, R22, R4 ;  /* 0x000000161814723c */ /* 0x004fe20000041804 */
[----:B------:R-:W2:Y:S01]  /*1ded0*/  LDL.LU.64 R6, [R1+0x28c8] ;  /* 0x0028c80001067983 */ /* 0x000ea20000300a00 */
[----:B------:R-:W-:Y:S01]  /*1dee0*/  MOV R17, R9 ;  /* 0x0000000900117202 */ /* 0x000fe20000000f00 */
[----:B------:R-:W-:Y:S02]  /*1def0*/  IMAD.MOV.U32 R16, RZ, RZ, R14 ;  /* 0x000000ffff107224 */ /* 0x000fe400078e000e */
[----:B----4-:R-:W-:Y:S01]  /*1df00*/  FMUL R18, R18, c[0x0][0x188] ;  /* 0x0000620012127a20 */ /* 0x010fe20000400000 */
[----:B------:R-:W-:-:S02]  /*1df10*/  ISETP.GT.U32.AND.EX P2, PT, R3, RZ, PT, P2 ;  /* 0x000000ff0300720c */ /* 0x000fc40003f44120 */
[----:B------:R-:W-:Y:S02]  /*1df20*/  ISETP.GT.U32.AND.EX P3, PT, R3, RZ, PT, P3 ;  /* 0x000000ff0300720c */ /* 0x000fe40003f64130 */
[C---:B------:R-:W-:Y:S02]  /*1df30*/  ISETP.GT.U32.AND P5, PT, R2.reuse, R11, PT ;  /* 0x0000000b0200720c */ /* 0x040fe40003fa4070 */
[C---:B------:R-:W-:Y:S02]  /*1df40*/  ISETP.GT.U32.AND P0, PT, R2.reuse, R12, PT ;  /* 0x0000000c0200720c */ /* 0x040fe40003f04070 */
[----:B------:R-:W-:Y:S01]  /*1df50*/  ISETP.GT.U32.AND P1, PT, R2, R10, PT ;  /* 0x0000000a0200720c */ /* 0x000fe20003f24070 */
[----:B------:R-:W-:Y:S01]  /*1df60*/  IADD3.X R3, RZ, R13, RZ, P6, !PT ;  /* 0x0000000dff037210 */ /* 0x000fe200037fe4ff */
[----:B------:R-:W-:-:S08]  /*1df70*/  IADD3 R2, P6, R0, 0x38, RZ ;  /* 0x0000003800027810 */ /* 0x000fd00007fde0ff */
[----:B------:R-:W-:Y:S01]  /*1df80*/  MOV R4, R20 ;  /* 0x0000001400047202 */ /* 0x000fe20000000f00 */
[----:B------:R-:W-:Y:S01]  /*1df90*/  IMAD.MOV.U32 R5, RZ, RZ, R22 ;  /* 0x000000ffff057224 */ /* 0x000fe200078e0016 */
[----:B------:R-:W-:Y:S02]  /*1dfa0*/  MOV R9, R21 ;  /* 0x0000001500097202 */ /* 0x000fe40000000f00 */
[----:B0-----:R-:W-:Y:S01]  /*1dfb0*/  MOV R15, R23 ;  /* 0x00000017000f7202 */ /* 0x001fe20000000f00 */
[----:B------:R-:W4:Y:S04]  /*1dfc0*/  LDL R20, [R1+0x20] ;  /* 0x0000200001147983 */ /* 0x000f280000100800 */
[----:B------:R-:W4:Y:S04]  /*1dfd0*/  LDL R21, [R1+0x24] ;  /* 0x0000240001157983 */ /* 0x000f280000100800 */
[----:B------:R-:W4:Y:S01]  /*1dfe0*/  LDL R22, [R1+0x28] ;  /* 0x0000280001167983 */ /* 0x000f220000100800 */
[----:B---3--:R-:W-:-:S02]  /*1dff0*/  FMUL R28, R28, c[0x0][0x188] ;  /* 0x000062001c1c7a20 */ /* 0x008fc40000400000 */
[----:B--2---:R-:W-:Y:S02]  /*1e000*/  IMAD.MOV.U32 R23, RZ, RZ, R6 ;  /* 0x000000ffff177224 */ /* 0x004fe400078e0006 */
[----:B------:R-:W2:Y:S01]  /*1e010*/  LDL.LU R6, [R1+0x28c0] ;  /* 0x0028c00001067983 */ /* 0x000ea20000300800 */
[----:B------:R-:W3:Y:S02]  /*1e020*/  LDL.LU R14, [R1+0xa4] ;  /* 0x0000a400010e7983 */ /* 0x000ee40000300800 */
[----:B------:R-:W-:Y:S02]  /*1e030*/  STL.64 [R1+0x2868], R26 ;  /* 0x0028681a01007387 */ /* 0x000fe40000100a00 */
[----:B------:R-:W-:Y:S01]  /*1e040*/  STL.64 [R1+0x2860], R24 ;  /* 0x0028601801007387 */ /* 0x000fe20000100a00 */
[----:B------:R5:W-:Y:S01]  /*1e050*/  STL [R1+0x2820], R9 ;  /* 0x0028200901007387 */ /* 0x000be20000100800 */
[----:B------:R0:W-:Y:S02]  /*1e060*/  STL [R1+0x281c], R15 ;  /* 0x00281c0f01007387 */ /* 0x0001e40000100800 */
[----:B------:R-:W-:Y:S02]  /*1e070*/  STL.64 [R1+0x28b8], R10 ;  /* 0x0028b80a01007387 */ /* 0x000fe40000100a00 */
[----:B-----5:R-:W-:Y:S01]  /*1e080*/  FMUL R9, R19, c[0x0][0x188] ;  /* 0x0000620013097a20 */ /* 0x020fe20000400000 */
[----:B0-----:R-:W-:Y:S01]  /*1e090*/  FSEL R15, R18, -INF , !P2 ;  /* 0xff800000120f7808 */ /* 0x001fe20005000000 */
[----:B------:R-:W-:-:S04]  /*1e0a0*/  ISETP.GT.U32.AND P2, PT, R2, R11, PT ;  /* 0x0000000b0200720c */ /* 0x000fc80003f44070 */
[----:B------:R0:W-:Y:S01]  /*1e0b0*/  STL [R1+0x75c], R15 ;  /* 0x00075c0f01007387 */ /* 0x0001e20000100800 */
[----:B------:R1:W-:Y:S01]  /*1e0c0*/  STL.64 [R1+0x28b0], R8 ;  /* 0x0028b00801007387 */ /* 0x0003e20000100a00 */
[----:B0-----:R-:W-:Y:S02]  /*1e0d0*/  FSEL R15, R28, -INF , !P3 ;  /* 0xff8000001c0f7808 */ /* 0x001fe40005800000 */
[----:B-1----:R-:W4:Y:S01]  /*1e0e0*/  LDL.LU R8, [R1+0x360] ;  /* 0x0003600001087983 */ /* 0x002f220000300800 */
[----:B------:R-:W4:Y:S02]  /*1e0f0*/  LDL.LU R9, [R1+0x364] ;  /* 0x0003640001097983 */ /* 0x000f240000300800 */
[----:B------:R-:W4:Y:S02]  /*1e100*/  LDL.LU R10, [R1+0x368] ;  /* 0x00036800010a7983 */ /* 0x000f240000300800 */
[----:B------:R-:W4:Y:S01]  /*1e110*/  LDL.LU R11, [R1+0x36c] ;  /* 0x00036c00010b7983 */ /* 0x000f220000300800 */
[----:B------:R-:W5:Y:S01]  /*1e120*/  LDL.LU R24, [R1+0x1d0] ;  /* 0x0001d00001187983 */ /* 0x000f620000300800 */
[----:B------:R0:W-:Y:S02]  /*1e130*/  STL [R1+0x764], R15 ;  /* 0x0007640f01007387 */ /* 0x0001e40000100800 */
[----:B------:R-:W5:Y:S02]  /*1e140*/  LDL.LU R25, [R1+0x1d4] ;  /* 0x0001d40001197983 */ /* 0x000f640000300800 */
[----:B------:R-:W2:Y:S01]  /*1e150*/  LDL.LU R26, [R1+0x1d8] ;  /* 0x0001d800011a7983 */ /* 0x000ea20000300800 */
[----:B------:R-:W2:Y:S01]  /*1e160*/  LDL.LU R27, [R1+0x1dc] ;  /* 0x0001dc00011b7983 */ /* 0x000ea20000300800 */
[----:B------:R-:W-:Y:S01]  /*1e170*/  FMUL R29, R29, c[0x0][0x188] ;  /* 0x000062001d1d7a20 */ /* 0x000fe20000400000 */
[----:B------:R-:W-:-:S04]  /*1e180*/  ISETP.GT.U32.AND.EX P5, PT, R3, RZ, PT, P5 ;  /* 0x000000ff0300720c */ /* 0x000fc80003fa4150 */
[----:B0-----:R-:W-:Y:S01]  /*1e190*/  FSEL R15, R29, -INF , !P5 ;  /* 0xff8000001d0f7808 */ /* 0x001fe20006800000 */
[----:B--2---:R-:W-:Y:S01]  /*1e1a0*/  STL.64 [R1+0x2890], R26 ;  /* 0x0028901a01007387 */ /* 0x004fe20000100a00 */
[----:B-----5:R0:W-:Y:S01]  /*1e1b0*/  STL.64 [R1+0x2888], R24 ;  /* 0x0028881801007387 */ /* 0x0201e20000100a00 */
[----:B----4-:R-:W-:Y:S02]  /*1e1c0*/  HMMA.16816.F32.BF16 R20, R20, R16, R8 ;  /* 0x000000101414723c */ /* 0x010fe40000041808 */
[----:B0-----:R-:W2:Y:S01]  /*1e1d0*/  LDL.LU R24, [R1+0x260] ;  /* 0x0002600001187983 */ /* 0x001ea20000300800 */
[----:B------:R-:W2:Y:S02]  /*1e1e0*/  LDL.LU R25, [R1+0x264] ;  /* 0x0002640001197983 */ /* 0x000ea40000300800 */
[----:B------:R-:W2:Y:S02]  /*1e1f0*/  LDL.LU R26, [R1+0x268] ;  /* 0x00026800011a7983 */ /* 0x000ea40000300800 */
[----:B------:R-:W2:Y:S01]  /*1e200*/  LDL.LU R27, [R1+0x26c] ;  /* 0x00026c00011b7983 */ /* 0x000ea20000300800 */
[----:B------:R-:W-:Y:S01]  /*1e210*/  STL [R1+0x4ec], R15 ;  /* 0x0004ec0f01007387 */ /* 0x000fe20000100800 */
[----:B------:R-:W4:Y:S02]  /*1e220*/  LDL.LU.64 R10, [R1+0x28b8] ;  /* 0x0028b800010a7983 */ /* 0x000f240000300a00 */
[----:B------:R-:W5:Y:S11]  /*1e230*/  LDL.LU.64 R8, [R1+0x28b0] ;  /* 0x0028b00001087983 */ /* 0x000f760000300a00 */
[----:B------:R-:W-:Y:S01]  /*1e240*/  @!UPT UIADD3 URZ, URZ, URZ, URZ ;  /* 0x0000003f3f3ff290 */ /* 0x000fe2000fffe03f */
[----:B------:R-:W-:Y:S01]  /*1e250*/  STL.64 [R1+0x130], R20 ;  /* 0x0001301401007387 */ /* 0x000fe20000100a00 */
[----:B------:R0:W-:Y:S03]  /*1e260*/  STL.64 [R1+0x138], R22 ;  /* 0x0001381601007387 */ /* 0x0001e60000100a00 */
[----:B0-----:R-:W2:Y:S01]  /*1e270*/  LDL.LU.64 R22, [R1+0x28a8] ;  /* 0x0028a80001167983 */ /* 0x001ea20000300a00 */
[----:B------:R-:W2:Y:S01]  /*1e280*/  LDL.LU.64 R20, [R1+0x28a0] ;  /* 0x0028a00001147983 */ /* 0x000ea20000300a00 */
[----:B------:R-:W-:Y:S01]  /*1e290*/  ISETP.GT.U32.AND.EX P4, PT, R3, RZ, PT, P4 ;  /* 0x000000ff0300720c */ /* 0x000fe20003f84140 */
[----:B------:R-:W-:-:S03]  /*1e2a0*/  FMUL R29, R6, c[0x0][0x188] ;  /* 0x00006200061d7a20 */ /* 0x000fc60000400000 */
[----:B-----5:R-:W-:-:S05]  /*1e2b0*/  FSEL R9, R9, -INF , !P4 ;  /* 0xff80000009097808 */ /* 0x020fca0006000000 */
[----:B------:R0:W-:Y:S01]  /*1e2c0*/  STL [R1+0x400], R9 ;  /* 0x0004000901007387 */ /* 0x0001e20000100800 */
[----:B------:R-:W5:Y:S02]  /*1e2d0*/  LDL.LU R6, [R1+0x2898] ;  /* 0x0028980001067983 */ /* 0x000f640000300800 */
[----:B---3--:R-:W-:Y:S01]  /*1e2e0*/  FMUL R28, R14, c[0x0][0x188] ;  /* 0x000062000e1c7a20 */ /* 0x008fe20000400000 */
[C---:B------:R-:W-:Y:S01]  /*1e2f0*/  ISETP.GT.U32.AND.EX P0, PT, R3.reuse, RZ, PT, P0 ;  /* 0x000000ff0300720c */ /* 0x040fe20003f04100 */
[----:B--2---:R-:W-:Y:S01]  /*1e300*/  HMMA.16816.F32.BF16 R16, R20, R16, R24 ;  /* 0x000000101410723c */ /* 0x004fe20000041818 */
[----:B------:R-:W-:Y:S02]  /*1e310*/  ISETP.GT.U32.AND.EX P1, PT, R3, RZ, PT, P1 ;  /* 0x000000ff0300720c */ /* 0x000fe40003f24110 */
[----:B------:R-:W-:-:S05]  /*1e320*/  FSEL R3, R28, -INF , !P0 ;  /* 0xff8000001c037808 */ /* 0x000fca0004000000 */
[----:B------:R1:W-:Y:S01]  /*1e330*/  STL [R1+0x754], R3 ;  /* 0x0007540301007387 */ /* 0x0003e20000100800 */
[----:B------:R-:W2:Y:S02]  /*1e340*/  LDL.LU.64 R26, [R1+0x2890] ;  /* 0x00289000011a7983 */ /* 0x000ea40000300a00 */
[----:B------:R-:W2:Y:S01]  /*1e350*/  LDL.LU.64 R24, [R1+0x2888] ;  /* 0x0028880001187983 */ /* 0x000ea20000300a00 */
[----:B0-----:R-:W-:Y:S02]  /*1e360*/  FSEL R9, R29, -INF , !P1 ;  /* 0xff8000001d097808 */ /* 0x001fe40004800000 */
[----:B------:R-:W-:Y:S02]  /*1e370*/  ISETP.GT.U32.AND P5, PT, R2, R12, PT ;  /* 0x0000000c0200720c */ /* 0x000fe40003fa4070 */
[----:B-1----:R-:W-:-:S07]  /*1e380*/  IADD3.X R3, RZ, R13, RZ, P6, !PT ;  /* 0x0000000dff037210 */ /* 0x002fce00037fe4ff */
[----:B------:R-:W-:Y:S01]  /*1e390*/  STL.64 [R1+0xe0], R16 ;  /* 0x0000e01001007387 */ /* 0x000fe20000100a00 */
[----:B------:R0:W-:Y:S03]  /*1e3a0*/  STL.64 [R1+0xe8], R18 ;  /* 0x0000e81201007387 */ /* 0x0001e60000100a00 */
[----:B0-----:R-:W3:Y:S01]  /*1e3b0*/  LDL.LU.64 R18, [R1+0x2880] ;  /* 0x0028800001127983 */ /* 0x001ee20000300a00 */
[----:B------:R-:W2:Y:S02]  /*1e3c0*/  LDL.LU.64 R16, [R1+0x2878] ;  /* 0x0028780001107983 */ /* 0x000ea40000300a00 */
[----:B------:R-:W-:Y:S02]  /*1e3d0*/  STL.64 [R1+0x2768], R22 ;  /* 0x0027681601007387 */ /* 0x000fe40000100a00 */
[----:B------:R-:W-:Y:S01]  /*1e3e0*/  STL.64 [R1+0x2760], R20 ;  /* 0x0027601401007387 */ /* 0x000fe20000100a00 */
[----:B------:R0:W-:Y:S01]  /*1e3f0*/  STL.64 [R1+0x2870], R12 ;  /* 0x0028700c01007387 */ /* 0x0001e20000100a00 */
[----:B------:R-:W3:Y:S03]  /*1e400*/  LDL.64 R14, [R1+0x18] ;  /* 0x00001800010e7983 */ /* 0x000ee60000100a00 */
[----:B0-----:R-:W3:Y:S01]  /*1e410*/  LDL.64 R12, [R1+0x10] ;  /* 0x00001000010c7983 */ /* 0x001ee20000100a00 */
[----:B------:R-:W3:Y:S02]  /*1e420*/  LDL.LU.64 R22, [R1+0x88] ;  /* 0x0000880001167983 */ /* 0x000ee40000300a00 */
[----:B------:R-:W-:Y:S01]  /*1e430*/  STL [R1+0x760], R9 ;  /* 0x0007600901007387 */ /* 0x000fe20000100800 */
[----:B-----5:R0:W-:Y:S01]  /*1e440*/  STL.64 [R1+0x2848], R6 ;  /* 0x0028480601007387 */ /* 0x0201e20000100a00 */
[----:B------:R-:W-:Y:S03]  /*1e450*/  STL [R1+0x2844], R5 ;  /* 0x0028440501007387 */ /* 0x000fe60000100800 */
[----:B0-----:R-:W5:Y:S01]  /*1e460*/  LDL.LU R6, [R1+0xf8] ;  /* 0x0000f80001067983 */ /* 0x001f620000300800 */
[----:B------:R-:W-:-:S02]  /*1e470*/  ISETP.GT.U32.AND P3, PT, R2, R7, PT ;  /* 0x000000070200720c */ /* 0x000fc40003f64070 */
[----:B----4-:R-:W-:Y:S01]  /*1e480*/  ISETP.GT.U32.AND P4, PT, R2, R10, PT ;  /* 0x0000000a0200720c */ /* 0x010fe20003f84070 */
[----:B------:R-:W-:-:S04]  /*1e490*/  IADD3 R2, P0, R0, 0x39, RZ ;  /* 0x0000003900027810 */ /* 0x000fc80007f1e0ff */
[----:B------:R-:W-:Y:S01]  /*1e4a0*/  ISETP.GT.U32.AND P1, PT, R2, R7, PT ;  /* 0x000000070200720c */ /* 0x000fe20003f24070 */
[----:B------:R-:W-:Y:S02]  /*1e4b0*/  FMUL R29, R8, c[0x0][0x188] ;  /* 0x00006200081d7a20 */ /* 0x000fe40000400000 */
[----:B--2---:R-:W-:Y:S02]  /*1e4c0*/  IMAD.MOV.U32 R7, RZ, RZ, R16 ;  /* 0x000000ffff077224 */ /* 0x004fe400078e0010 */
[----:B---3--:R-:W-:Y:S01]  /*1e4d0*/  IMAD.MOV.U32 R16, RZ, RZ, R14 ;  /* 0x000000ffff107224 */ /* 0x008fe200078e000e */
[----:B------:R-:W-:Y:S02]  /*1e4e0*/  MOV R21, R12 ;  /* 0x0000000c00157202 */ /* 0x000fe40000000f00 */
[----:B------:R-:W-:Y:S02]  /*1e4f0*/  MOV R20, R13 ;  /* 0x0000000d00147202 */ /* 0x000fe40000000f00 */
[----:B-----5:R-:W-:Y:S01]  /*1e500*/  HMMA.16816.F32.BF16 R24, R12, R6, R24 ;  /* 0x000000060c18723c */ /* 0x020fe20000041818 */
[----:B------:R-:W2:Y:S11]  /*1e510*/  LDL.LU.64 R12, [R1+0x2870] ;  /* 0x00287000010c7983 */ /* 0x000eb60000300a00 */
[----:B------:R-:W-:Y:S11]  /*1e520*/  @!UPT UIADD3 URZ, URZ, URZ, URZ ;  /* 0x0000003f3f3ff290 */ /* 0x000ff6000fffe03f */
[----:B------:R-:W-:Y:S01]  /*1e530*/  STL [R1+0x1a0], R24 ;  /* 0x0001a01801007387 */ /* 0x000fe20000100800 */
[----:B------:R0:W-:Y:S02]  /*1e540*/  STL [R1+0x1a8], R26 ;  /* 0x0001a81a01007387 */ /* 0x0001e40000100800 */
[----:B------:R-:W-:Y:S01]  /*1e550*/  IMAD.MOV.U32 R14, RZ, RZ, R27 ;  /* 0x000000ffff0e7224 */ /* 0x000fe200078e001b */
[----:B------:R-:W-:Y:S01]  /*1e560*/  MOV R8, R25 ;  /* 0x0000001900087202 */ /* 0x000fe20000000f00 */
[----:B0-----:R-:W3:Y:S01]  /*1e570*/  LDL.LU.64 R26, [R1+0x2868] ;  /* 0x00286800011a7983 */ /* 0x001ee20000300a00 */
[----:B------:R-:W3:Y:S02]  /*1e580*/  LDL.LU.64 R24, [R1+0x2860] ;  /* 0x0028600001187983 */ /* 0x000ee40000300a00 */
[----:B------:R-:W-:Y:S02]  /*1e590*/  STL.64 [R1+0x2858], R22 ;  /* 0x0028581601007387 */ /* 0x000fe40000100a00 */
[----:B------:R0:W-:Y:S02]  /*1e5a0*/  STL.64 [R1+0x2850], R20 ;  /* 0x0028501401007387 */ /* 0x0001e40000100a00 */
[----:B0-----:R-:W3:Y:S01]  /*1e5b0*/  LDL.LU R20, [R1+0x190] ;  /* 0x0001900001147983 */ /* 0x001ee20000300800 */
[----:B------:R-:W3:Y:S02]  /*1e5c0*/  LDL.LU R21, [R1+0x194] ;  /* 0x0001940001157983 */ /* 0x000ee40000300800 */
[----:B------:R-:W3:Y:S02]  /*1e5d0*/  LDL.LU R22, [R1+0x198] ;  /* 0x0001980001167983 */ /* 0x000ee40000300800 */
[----:B------:R-:W3:Y:S01]  /*1e5e0*/  LDL.LU R23, [R1+0x19c] ;  /* 0x00019c0001177983 */ /* 0x000ee20000300800 */
[C---:B------:R-:W-:Y:S01]  /*1e5f0*/  ISETP.GT.U32.AND.EX P2, PT, R3.reuse, RZ, PT, P2 ;  /* 0x000000ff0300720c */ /* 0x040fe20003f44120 */
[----:B------:R-:W-:Y:S01]  /*1e600*/  FMUL R28, R18, c[0x0][0x188] ;  /* 0x00006200121c7a20 */ /* 0x000fe20000400000 */
[----:B------:R-:W-:-:S02]  /*1e610*/  ISETP.GT.U32.AND.EX P3, PT, R3, RZ, PT, P3 ;  /* 0x000000ff0300720c */ /* 0x000fc40003f64130 */
[----:B------:R-:W-:Y:S01]  /*1e620*/  FSEL R5, R29, -INF , !P2 ;  /* 0xff8000001d057808 */ /* 0x000fe20005000000 */
[----:B------:R-:W-:Y:S01]  /*1e630*/  FMUL R29, R4, c[0x0][0x188] ;  /* 0x00006200041d7a20 */ /* 0x000fe20000400000 */
[----:B------:R-:W-:-:S03]  /*1e640*/  FSEL R4, R28, -INF , !P3 ;  /* 0xff8000001c047808 */ /* 0x000fc60005800000 */
[----:B------:R-:W-:Y:S02]  /*1e650*/  STL [R1+0x4e0], R5 ;  /* 0x0004e00501007387 */ /* 0x000fe40000100800 */
[----:B------:R3:W-:Y:S02]  /*1e660*/  STL [R1+0x3fc], R4 ;  /* 0x0003fc0401007387 */ /* 0x0007e40000100800 */
[----:B---3--:R-:W-:Y:S01]  /*1e670*/  HMMA.16816.F32.BF16 R4, R24, R6, R20 ;  /* 0x000000061804723c */ /* 0x008fe20000041814 */
[----:B------:R-:W3:Y:S01]  /*1e680*/  LDL.LU.64 R22, [R1+0x2858] ;  /* 0x0028580001167983 */ /* 0x000ee20000300a00 */
[----:B------:R-:W4:Y:S11]  /*1e690*/  LDL.LU.64 R20, [R1+0x2850] ;  /* 0x0028500001147983 */ /* 0x000f360000300a00 */
[----:B------:R-:W-:Y:S10]  /*1e6a0*/  @!UPT UIADD3 URZ, URZ, URZ, URZ ;  /* 0x0000003f3f3ff290 */ /* 0x000ff4000fffe03f */
[----:B------:R0:W-:Y:S01]  /*1e6b0*/  STL [R1+0x190], R4 ;  /* 0x0001900401007387 */ /* 0x0001e20000100800 */
[----:B------:R1:W-:Y:S01]  /*1e6c0*/  STL [R1+0x198], R6 ;  /* 0x0001980601007387 */ /* 0x0003e20000100800 */
[----:B------:R-:W-:Y:S02]  /*1e6d0*/  MOV R18, R5 ;  /* 0x0000000500127202 */ /* 0x000fe40000000f00 */
[----:B0-----:R-:W-:Y:S02]  /*1e6e0*/  MOV R4, R7 ;  /* 0x0000000700047202 */ /* 0x001fe40000000f00 */
[----:B-1----:R-:W5:Y:S01]  /*1e6f0*/  LDL.LU.64 R6, [R1+0x2848] ;  /* 0x0028480001067983 */ /* 0x002f620000300a00 */
[----:B------:R-:W2:Y:S01]  /*1e700*/  LDL.LU R5, [R1+0x2844] ;  /* 0x0028440001057983 */ /* 0x000ea20000300800 */
[C---:B------:R-:W-:Y:S02]  /*1e710*/  ISETP.GT.U32.AND.EX P5, PT, R3.reuse, RZ, PT, P5 ;  /* 0x000000ff0300720c */ /* 0x040fe40003fa4150 */
[----:B------:R-:W-:Y:S01]  /*1e720*/  ISETP.GT.U32.AND.EX P4, PT, R3, RZ, PT, P4 ;  /* 0x000000ff0300720c */ /* 0x000fe20003f84140 */
[----:B------:R-:W-:Y:S01]  /*1e730*/  STL.64 [R1+0x2830], R26 ;  /* 0x0028301a01007387 */ /* 0x000fe20000100a00 */
[----:B------:R0:W-:Y:S01]  /*1e740*/  STL.64 [R1+0x2828], R24 ;  /* 0x0028281801007387 */ /* 0x0001e20000100a00 */
[----:B------:R-:W-:-:S02]  /*1e750*/  FSEL R3, R29, -INF , !P5 ;  /* 0xff8000001d037808 */ /* 0x000fc40006800000 */
[----:B0-----:R-:W3:Y:S01]  /*1e760*/  LDL.LU R24, [R1+0x180] ;  /* 0x0001800001187983 */ /* 0x001ee20000300800 */
[----:B------:R-:W3:Y:S02]  /*1e770*/  LDL.LU R25, [R1+0x184] ;  /* 0x0001840001197983 */ /* 0x000ee40000300800 */
[----:B------:R-:W3:Y:S02]  /*1e780*/  LDL.LU R26, [R1+0x188] ;  /* 0x00018800011a7983 */ /* 0x000ee40000300800 */
[----:B------:R-:W3:Y:S01]  /*1e790*/  LDL.LU R27, [R1+0x18c] ;  /* 0x00018c00011b7983 */ /* 0x000ee20000300800 */
[----:B------:R2:W-:Y:S02]  /*1e7a0*/  STL [R1+0x4fc], R3 ;  /* 0x0004fc0301007387 */ /* 0x0005e40000100800 */
[----:B--2---:R-:W-:Y:S02]  /*1e7b0*/  FMUL R3, R5, c[0x0][0x188] ;  /* 0x0000620005037a20 */ /* 0x004fe40000400000 */
[----:B------:R-:W2:Y:S01]  /*1e7c0*/  LDL.LU R5, [R1+0x2840] ;  /* 0x0028400001057983 */ /* 0x000ea20000300800 */
[----:B------:R-:W-:-:S02]  /*1e7d0*/  MOV R9, R15 ;  /* 0x0000000f00097202 */ /* 0x000fc40000000f00 */
[C---:B------:R-:W-:Y:S02]  /*1e7e0*/  ISETP.GT.U32.AND P6, PT, R2.reuse, R11, PT ;  /* 0x0000000b0200720c */ /* 0x040fe40003fc4070 */
[----:B------:R-:W-:Y:S02]  /*1e7f0*/  FSEL R3, R3, -INF , !P4 ;  /* 0xff80000003037808 */ /* 0x000fe40006000000 */
[C---:B------:R-:W-:Y:S02]  /*1e800*/  ISETP.GT.U32.AND P2, PT, R2.reuse, R12, PT ;  /* 0x0000000c0200720c */ /* 0x040fe40003f44070 */
[----:B------:R-:W-:Y:S01]  /*1e810*/  ISETP.GT.U32.AND P3, PT, R2, R10, PT ;  /* 0x0000000a0200720c */ /* 0x000fe20003f64070 */
[----:B------:R-:W-:Y:S01]  /*1e820*/  FMUL R15, R17, c[0x0][0x188] ;  /* 0x00006200110f7a20 */ /* 0x000fe20000400000 */
[----:B------:R-:W-:Y:S01]  /*1e830*/  IADD3 R2, P5, R0, 0x41, RZ ;  /* 0x0000004100027810 */ /* 0x000fe20007fbe0ff */
[----:B------:R-:W4:Y:S01]  /*1e840*/  LDL.LU R17, [R1+0x283c] ;  /* 0x00283c0001117983 */ /* 0x000f220000300800 */
[----:B------:R-:W-:-:S02]  /*1e850*/  FMUL R29, R19, c[0x0][0x188] ;  /* 0x00006200131d7a20 */ /* 0x000fc40000400000 */
[----:B------:R-:W4:Y:S02]  /*1e860*/  LDL.LU R19, [R1+0x2838] ;  /* 0x0028380001137983 */ /* 0x000f240000300800 */
[----:B-----5:R0:W-:Y:S01]  /*1e870*/  STL.64 [R1+0x27e8], R6 ;  /* 0x0027e80601007387 */ /* 0x0201e20000100a00 */
[----:B------:R3:W-:Y:S01]  /*1e880*/  STL [R1+0x758], R3 ;  /* 0x0007580301007387 */ /* 0x0007e20000100800 */
[----:B------:R-:W-:Y:S01]  /*1e890*/  ISETP.GT.U32.AND P4, PT, R2, R7, PT ;  /* 0x000000070200720c */ /* 0x000fe20003f84070 */
[----:B0-----:R-:W-:Y:S01]  /*1e8a0*/  IMAD.MOV.U32 R6, RZ, RZ, R16 ;  /* 0x000000ffff067224 */ /* 0x001fe200078e0010 */
[----:B------:R-:W-:Y:S01]  /*1e8b0*/  MOV R7, R9 ;  /* 0x0000000900077202 */ /* 0x000fe20000000f00 */
[----:B---3--:R-:W-:Y:S01]  /*1e8c0*/  IMAD.MOV.U32 R3, RZ, RZ, R23 ;  /* 0x000000ffff037224 */ /* 0x008fe200078e0017 */
[----:B------:R-:W-:Y:S01]  /*1e8d0*/  MOV R9, R22 ;  /* 0x0000001600097202 */ /* 0x000fe20000000f00 */
[----:B--2---:R4:W-:Y:S02]  /*1e8e0*/  STL.64 [R1+0x27e0], R4 ;  /* 0x0027e00401007387 */ /* 0x0049e40000100a00 */
[----:B----4-:R-:W-:-:S02]  /*1e8f0*/  MOV R4, R21 ;  /* 0x0000001500047202 */ /* 0x010fc40000000f00 */
[----:B------:R-:W-:-:S07]  /*1e900*/  MOV R5, R20 ;  /* 0x0000001400057202 */ /* 0x000fce0000000f00 */
[----:B------:R-:W-:Y:S11]  /*1e910*/  HMMA.16816.F32.BF16 R24, R4, R22, R24 ;  /* 0x000000160418723c */ /* 0x000ff60000041818 */
[----:B------:R-:W-:Y:S11]  /*1e920*/  @!UPT UIADD3 URZ, URZ, URZ, URZ ;  /* 0x0000003f3f3ff290 */ /* 0x000ff6000fffe03f */
[----:B------:R-:W-:Y:S01]  /*1e930*/  @!UPT UIADD3 URZ, URZ, URZ, URZ ;  /* 0x0000003f3f3ff290 */ /* 0x000fe2000fffe03f */
[----:B------:R-:W-:Y:S01]  /*1e940*/  STL [R1+0x160], R24 ;  /* 0x0001601801007387 */ /* 0x000fe20000100800 */
[----:B------:R-:W-:Y:S01]  /*1e950*/  MOV R23, R25 ;  /* 0x0000001900177202 */ /* 0x000fe20000000f00 */
[----:B------:R0:W-:Y:S01]  /*1e960*/  STL [R1+0x168], R26 ;  /* 0x0001681a01007387 */ /* 0x0001e20000100800 */
[----:B------:R-:W-:Y:S02]  /*1e970*/  MOV R16, R27 ;  /* 0x0000001b00107202 */ /* 0x000fe40000000f00 */
[----:B0-----:R-:W2:Y:S01]  /*1e980*/  LDL.LU.64 R26, [R1+0x2830] ;  /* 0x00283000011a7983 */ /* 0x001ea20000300a00 */
[----:B------:R-:W2:Y:S02]  /*1e990*/  LDL.LU.64 R24, [R1+0x2828] ;  /* 0x0028280001187983 */ /* 0x000ea40000300a00 */
[----:B------:R0:W-:Y:S02]  /*1e9a0*/  STL [R1+0x2818], R23 ;  /* 0x0028181701007387 */ /* 0x0001e40000100800 */
[----:B------:R-:W2:Y:S01]  /*1e9b0*/  LDL.LU R20, [R1+0x170] ;  /* 0x0001700001147983 */ /* 0x000ea20000300800 */
[----:B------:R-:W2:Y:S01]  /*1e9c0*/  LDL.LU R21, [R1+0x174] ;  /* 0x0001740001157983 */ /* 0x000ea20000300800 */
[----:B------:R-:W2:Y:S03]  /*1e9d0*/  LDL.LU R22, [R1+0x178] ;  /* 0x0001780001167983 */ /* 0x000ea60000300800 */
[----:B0-----:R-:W2:Y:S01]  /*1e9e0*/  LDL.LU R23, [R1+0x17c] ;  /* 0x00017c0001177983 */ /* 0x001ea20000300800 */
[----:B------:R0:W-:Y:S02]  /*1e9f0*/  STL.64 [R1+0x2810], R6 ;  /* 0x0028100601007387 */ /* 0x0001e40000100a00 */
[----:B------:R1:W-:Y:S02]  /*1ea00*/  STL.64 [R1+0x2808], R4 ;  /* 0x0028080401007387 */ /* 0x0003e40000100a00 */
[----:B0-----:R-:W-:-:S02]  /*1ea10*/  IMAD.MOV.U32 R6, RZ, RZ, R9 ;  /* 0x000000ffff067224 */ /* 0x001fc400078e0009 */
[----:B------:R-:W3:Y:S01]  /*1ea20*/  LDL.LU R9, [R1+0x2820] ;  /* 0x0028200001097983 */ /* 0x000ee20000300800 */
[----:B------:R-:W-:Y:S01]  /*1ea30*/  IMAD.X R28, RZ, RZ, R13, P0 ;  /* 0x000000ffff1c7224 */ /* 0x000fe200000e060d */
[----:B------:R-:W-:-:S04]  /*1ea40*/  MOV R7, R3 ;  /* 0x0000000300077202 */ /* 0x000fc80000000f00 */
[C---:B------:R-:W-:Y:S01]  /*1ea50*/  ISETP.GT.U32.AND.EX P6, PT, R28.reuse, RZ, PT, P6 ;  /* 0x000000ff1c00720c */ /* 0x040fe20003fc4160 */
[----:B------:R0:W-:Y:S01]  /*1ea60*/  STL.64 [R1+0x27c8], R18 ;  /* 0x0027c81201007387 */ /* 0x0001e20000100a00 */
[----:B------:R-:W-:Y:S02]  /*1ea70*/  STL.64 [R1+0x27c0], R16 ;  /* 0x0027c01001007387 */ /* 0x000fe40000100a00 */
[----:B-1----:R-:W-:Y:S01]  /*1ea80*/  FSEL R4, R15, -INF , !P6 ;  /* 0xff8000000f047808 */ /* 0x002fe20007000000 */
[----:B0-----:R-:W4:Y:S01]  /*1ea90*/  LDL.LU R18, [R1+0x48] ;  /* 0x0000480001127983 */ /* 0x001f220000300800 */
[----:B------:R-:W4:Y:S02]  /*1eaa0*/  LDL.LU R19, [R1+0x4c] ;  /* 0x00004c0001137983 */ /* 0x000f240000300800 */
[----:B------:R-:W5:Y:S02]  /*1eab0*/  LDL.LU R15, [R1+0x281c] ;  /* 0x00281c00010f7983 */ /* 0x000f640000300800 */
[----:B------:R2:W-:Y:S01]  /*1eac0*/  STL [R1+0x4d4], R4 ;  /* 0x0004d40401007387 */ /* 0x0005e20000100800 */
[----:B------:R-:W-:Y:S01]  /*1ead0*/  ISETP.GT.U32.AND.EX P1, PT, R28, RZ, PT, P1 ;  /* 0x000000ff1c00720c */ /* 0x000fe20003f24110 */
[----:B--2---:R-:W-:Y:S01]  /*1eae0*/  HMMA.16816.F32.BF16 R4, R24, R6, R20 ;  /* 0x000000061804723c */ /* 0x004fe20000041814 */
[----:B---3--:R-:W-:-:S02]  /*1eaf0*/  FMUL R3, R9, c[0x0][0x188] ;  /* 0x0000620009037a20 */ /* 0x008fc40000400000 */
[----:B------:R-:W-:-:S05]  /*1eb00*/  FSEL R9, R29, -INF , !P1 ;  /* 0xff8000001d097808 */ /* 0x000fca0004800000 */
[----:B------:R0:W-:Y:S01]  /*1eb10*/  STL [R1+0x4dc], R9 ;  /* 0x0004dc0901007387 */ /* 0x0001e20000100800 */
[----:B------:R-:W2:Y:S11]  /*1eb20*/  LDL.LU R23, [R1+0x2818] ;  /* 0x0028180001177983 */ /* 0x000eb60000300800 */
[----:B------:R-:W-:Y:S03]  /*1eb30*/  @!UPT UIADD3 URZ, URZ, URZ, URZ ;  /* 0x0000003f3f3ff290 */ /* 0x000fe6000fffe03f */
[----:B------:R1:W-:Y:S02]  /*1eb40*/  STL [R1+0xf0], R4 ;  /* 0x0000f00401007387 */ /* 0x0003e40000100800 */
[----:B------:R-:W-:Y:S01]  /*1eb50*/  IMAD.MOV.U32 R20, RZ, RZ, R7 ;  /* 0x000000ffff147224 */ /* 0x000fe200078e0007 */
[----:B------:R-:W-:Y:S02]  /*1eb60*/  MOV R21, R5 ;  /* 0x0000000500157202 */ /* 0x000fe40000000f00 */
[----:B0-----:R-:W-:Y:S02]  /*1eb70*/  MOV R9, R6 ;  /* 0x0000000600097202 */ /* 0x001fe40000000f00 */
[----:B------:R-:W4:Y:S01]  /*1eb80*/  LDL.LU.64 R6, [R1+0x2810] ;  /* 0x0028100001067983 */ /* 0x000f220000300a00 */
[----:B-1----:R-:W4:Y:S02]  /*1eb90*/  LDL.LU.64 R4, [R1+0x2808] ;  /* 0x0028080001047983 */ /* 0x002f240000300a00 */
[----:B------:R-:W-:Y:S02]  /*1eba0*/  STL.64 [R1+0x27f8], R26 ;  /* 0x0027f81a01007387 */ /* 0x000fe40000100a00 */
[----:B------:R0:W-:Y:S02]  /*1ebb0*/  STL.64 [R1+0x27f0], R24 ;  /* 0x0027f01801007387 */ /* 0x0001e40000100a00 */
[----:B0-----:R-:W4:Y:S01]  /*1ebc0*/  LDL.LU R24, [R1+0x120] ;  /* 0x0001200001187983 */ /* 0x001f220000300800 */
[----:B------:R-:W4:Y:S02]  /*1ebd0*/  LDL.LU R25, [R1+0x124] ;  /* 0x0001240001197983 */ /* 0x000f240000300800 */
[----:B------:R-:W4:Y:S02]  /*1ebe0*/  LDL.LU R26, [R1+0x128] ;  /* 0x00012800011a7983 */ /* 0x000f240000300800 */
[----:B------:R-:W4:Y:S01]  /*1ebf0*/  LDL.LU R27, [R1+0x12c] ;  /* 0x00012c00011b7983 */ /* 0x000f220000300800 */
[----:B------:R-:W-:Y:S01]  /*1ec00*/  ISETP.GT.U32.AND.EX P2, PT, R28, RZ, PT, P2 ;  /* 0x000000ff1c00720c */ /* 0x000fe20003f44120 */
[----:B------:R0:W-:Y:S03]  /*1ec10*/  STL [R1+0x2590], R9 ;  /* 0x0025900901007387 */ /* 0x0001e60000100800 */
[----:B0-----:R-:W-:-:S05]  /*1ec20*/  FSEL R9, R3, -INF , !P2 ;  /* 0xff80000003097808 */ /* 0x001fca0005000000 */
[----:B------:R5:W-:Y:S01]  /*1ec30*/  STL [R1+0x4f4], R9 ;  /* 0x0004f40901007387 */ /* 0x000be20000100800 */
[----:B------:R-:W-:Y:S02]  /*1ec40*/  FMUL R29, R8, c[0x0][0x188] ;  /* 0x00006200081d7a20 */ /* 0x000fe40000400000 */
[----:B-----5:R-:W-:Y:S02]  /*1ec50*/  FMUL R9, R15, c[0x0][0x188] ;  /* 0x000062000f097a20 */ /* 0x020fe40000400000 */
[----:B------:R-:W3:Y:S01]  /*1ec60*/  LDL.LU R15, [R1+0x2800] ;  /* 0x00280000010f7983 */ /* 0x000ee20000300800 */
[----:B----4-:R-:W-:Y:S03]  /*1ec70*/  HMMA.16816.F32.BF16 R4, R4, R18, R24 ;  /* 0x000000120404723c */ /* 0x010fe60000041818 */
[----:B------:R-:W4:Y:S01]  /*1ec80*/  LDL.LU.64 R26, [R1+0x27f8] ;  /* 0x0027f800011a7983 */ /* 0x000f220000300a00 */
[----:B------:R-:W4:Y:S11]  /*1ec90*/  LDL.LU.64 R24, [R1+0x27f0] ;  /* 0x0027f00001187983 */ /* 0x000f360000300a00 */
[----:B------:R-:W-:Y:S08]  /*1eca0*/  @!UPT UIADD3 URZ, URZ, URZ, URZ ;  /* 0x0000003f3f3ff290 */ /* 0x000ff0000fffe03f */
[----:B------:R-:W-:Y:S01]  /*1ecb0*/  STL [R1+0xa4], R5 ;  /* 0x0000a40501007387 */ /* 0x000fe20000100800 */
[----:B------:R-:W-:Y:S01]  /*1ecc0*/  MOV R22, R6 ;  /* 0x0000000600167202 */ /* 0x000fe20000000f00 */
[----:B------:R0:W-:Y:S02]  /*1ecd0*/  STL [R1+0xac], R7 ;  /* 0x0000ac0701007387 */ /* 0x0001e40000100800 */
[----:B------:R-:W-:Y:S01]  /*1ece0*/  IMAD.MOV.U32 R8, RZ, RZ, R4 ;  /* 0x000000ffff087224 */ /* 0x000fe200078e0004 */
[----:B0-----:R-:W5:Y:S01]  /*1ecf0*/  LDL.LU.64 R6, [R1+0x27e8] ;  /* 0x0027e80001067983 */ /* 0x001f620000300a00 */
[----:B------:R-:W3:Y:S02]  /*1ed00*/  LDL.LU.64 R4, [R1+0x27e0] ;  /* 0x0027e00001047983 */ /* 0x000ee40000300a00 */
[----:B--2---:R-:W-:Y:S02]  /*1ed10*/  STL.64 [R1+0x27d8], R22 ;  /* 0x0027d81601007387 */ /* 0x004fe40000100a00 */
[----:B------:R0:W-:Y:S02]  /*1ed20*/  STL.64 [R1+0x27d0], R20 ;  /* 0x0027d01401007387 */ /* 0x0001e40000100a00 */
[----:B0-----:R-:W4:Y:S01]  /*1ed30*/  LDL.LU R20, [R1+0x100] ;  /* 0x0001000001147983 */ /* 0x001f220000300800 */
[----:B------:R-:W4:Y:S02]  /*1ed40*/  LDL.LU R21, [R1+0x104] ;  /* 0x0001040001157983 */ /* 0x000f240000300800 */
[----:B------:R-:W4:Y:S02]  /*1ed50*/  LDL.LU R22, [R1+0x108] ;  /* 0x0001080001167983 */ /* 0x000f240000300800 */
[----:B------:R-:W4:Y:S01]  /*1ed60*/  LDL.LU R23, [R1+0x10c] ;  /* 0x00010c0001177983 */ /* 0x000f220000300800 */
[----:B------:R-:W-:-:S02]  /*1ed70*/  ISETP.GT.U32.AND.EX P3, PT, R28, RZ, PT, P3 ;  /* 0x000000ff1c00720c */ /* 0x000fc40003f64130 */
[----:B------:R-:W-:Y:S02]  /*1ed80*/  ISETP.GT.U32.AND P0, PT, R2, R11, PT ;  /* 0x0000000b0200720c */ /* 0x000fe40003f04070 */
[----:B------:R-:W-:Y:S01]  /*1ed90*/  IADD3.X R3, RZ, R13, RZ, P5, !PT ;  /* 0x0000000dff037210 */ /* 0x000fe20002ffe4ff */
[----:B------:R-:W-:Y:S01]  /*1eda0*/  FMUL R28, R14, c[0x0][0x188] ;  /* 0x000062000e1c7a20 */ /* 0x000fe20000400000 */
[----:B------:R-:W-:Y:S02]  /*1edb0*/  FSEL R9, R9, -INF , !P3 ;  /* 0xff80000009097808 */ /* 0x000fe40005800000 */
[C---:B------:R-:W-:Y:S02]  /*1edc0*/  ISETP.GT.U32.AND.EX P0, PT, R3.reuse, RZ, PT, P0 ;  /* 0x000000ff0300720c */ /* 0x040fe40003f04100 */
[----:B------:R-:W-:Y:S01]  /*1edd0*/  ISETP.GT.U32.AND.EX P4, PT, R3, RZ, PT, P4 ;  /* 0x000000ff0300720c */ /* 0x000fe20003f84140 */
[----:B------:R0:W-:Y:S01]  /*1ede0*/  STL [R1+0x750], R9 ;  /* 0x0007500901007387 */ /* 0x0001e20000100800 */
[----:B------:R-:W-:-:S05]  /*1edf0*/  FSEL R14, R29, -INF , !P0 ;  /* 0xff8000001d0e7808 */ /* 0x000fca0004000000 */
[----:B------:R1:W-:Y:S01]  /*1ee00*/  STL [R1+0x76c], R14 ;  /* 0x00076c0e01007387 */ /* 0x0003e20000100800 */
[----:B0-----:R-:W-:-:S05]  /*1ee10*/  FSEL R9, R28, -INF , !P4 ;  /* 0xff8000001c097808 */ /* 0x001fca0006000000 */
[----:B------:R-:W-:Y:S01]  /*1ee20*/  STL [R1+0x768], R9 ;  /* 0x0007680901007387 */ /* 0x000fe20000100800 */
[----:B----4-:R-:W-:Y:S03]  /*1ee30*/  HMMA.16816.F32.BF16 R16, R24, R18, R20 ;  /* 0x000000121810723c */ /* 0x010fe60000041814 */
[----:B------:R-:W2:Y:S01]  /*1ee40*/  LDL.LU.64 R22, [R1+0x27d8] ;  /* 0x0027d80001167983 */ /* 0x000ea20000300a00 */
[----:B------:R-:W4:Y:S11]  /*1ee50*/  LDL.LU.64 R20, [R1+0x27d0] ;  /* 0x0027d00001147983 */ /* 0x000f360000300a00 */
[----:B------:R-:W-:Y:S08]  /*1ee60*/  @!UPT UIADD3 URZ, URZ, URZ, URZ ;  /* 0x0000003f3f3ff290 */ /* 0x000ff0000fffe03f */
[----:B------:R-:W-:Y:S01]  /*1ee70*/  STL.64 [R1+0x80], R16 ;  /* 0x0000801001007387 */ /* 0x000fe20000100a00 */
[----:B------:R0:W-:Y:S01]  /*1ee80*/  STL [R1+0x88], R18 ;  /* 0x0000881201007387 */ /* 0x0001e20000100800 */
[----:B-1----:R-:W-:Y:S02]  /*1ee90*/  MOV R14, R19 ;  /* 0x00000013000e7202 */ /* 0x002fe40000000f00 */
[----:B0-----:R-:W2:Y:S01]  /*1eea0*/  LDL.LU.64 R18, [R1+0x27c8] ;  /* 0x0027c80001127983 */ /* 0x001ea20000300a00 */
[C---:B------:R-:W-:Y:S02]  /*1eeb0*/  ISETP.GT.U32.AND P6, PT, R2.reuse, R12, PT ;  /* 0x0000000c0200720c */ /* 0x040fe40003fc4070 */
[----:B------:R-:W-:Y:S01]  /*1eec0*/  ISETP.GT.U32.AND P1, PT, R2, R10, PT ;  /* 0x0000000a0200720c */ /* 0x000fe20003f24070 */
[----:B------:R-:W4:Y:S01]  /*1eed0*/  LDL.LU.64 R16, [R1+0x27c0] ;  /* 0x0027c00001107983 */ /* 0x000f220000300a00 */
[----:B------:R-:W-:Y:S01]  /*1eee0*/  STL.64 [R1+0x2798], R26 ;  /* 0x0027981a01007387 */ /* 0x000fe20000100a00 */
[----:B------:R-:W-:-:S02]  /*1eef0*/  ISETP.GT.U32.AND.EX P6, PT, R3, RZ, PT, P6 ;  /* 0x000000ff0300720c */ /* 0x000fc40003fc4160 */
[----:B------:R-:W-:Y:S01]  /*1ef00*/  ISETP.GT.U32.AND.EX P1, PT, R3, RZ, PT, P1 ;  /* 0x000000ff0300720c */ /* 0x000fe20003f24110 */
[----:B------:R-:W-:Y:S01]  /*1ef10*/  STL.64 [R1+0x2790], R24 ;  /* 0x0027901801007387 */ /* 0x000fe20000100a00 */
[----:B------:R0:W-:Y:S01]  /*1ef20*/  STL [R1+0x2774], R14 ;  /* 0x0027740e01007387 */ /* 0x0001e20000100800 */
[----:B---3--:R-:W-:Y:S01]  /*1ef30*/  FMUL R9, R4, c[0x0][0x188] ;  /* 0x0000620004097a20 */ /* 0x008fe20000400000 */
[----:B------:R-:W-:Y:S01]  /*1ef40*/  IADD3 R2, P2, R0, 0x49, RZ ;  /* 0x0000004900027810 */ /* 0x000fe20007f5e0ff */
[----:B--2---:R-:W-:Y:S02]  /*1ef50*/  FMUL R3, R18, c[0x0][0x188] ;  /* 0x0000620012037a20 */ /* 0x004fe40000400000 */
[----:B------:R-:W2:Y:S01]  /*1ef60*/  LDL.LU R18, [R1+0x27bc] ;  /* 0x0027bc0001127983 */ /* 0x000ea20000300800 */
[----:B------:R-:W3:Y:S02]  /*1ef70*/  LDL.LU R4, [R1+0x27b8] ;  /* 0x0027b80001047983 */ /* 0x000ee40000300800 */
[----:B------:R-:W-:Y:S01]  /*1ef80*/  IMAD.X R29, RZ, RZ, R13, P2 ;  /* 0x000000ffff1d7224 */ /* 0x000fe200010e060d */
[----:B------:R-:W-:Y:S01]  /*1ef90*/  ISETP.GT.U32.AND P5, PT, R2, R11, PT ;  /* 0x0000000b0200720c */ /* 0x000fe20003fa4070 */
[----:B------:R-:W-:Y:S01]  /*1efa0*/  FMUL R28, R23, c[0x0][0x188] ;  /* 0x00006200171c7a20 */ /* 0x000fe20000400000 */
[----:B0-----:R-:W-:-:S02]  /*1efb0*/  FSEL R14, R9, -INF , !P1 ;  /* 0xff800000090e7808 */ /* 0x001fc40004800000 */
[----:B------:R-:W-:Y:S02]  /*1efc0*/  MOV R25, R19 ;  /* 0x0000001300197202 */ /* 0x000fe40000000f00 */
[----:B------:R-:W-:Y:S01]  /*1efd0*/  ISETP.GT.U32.AND.EX P5, PT, R29, RZ, PT, P5 ;  /* 0x000000ff1d00720c */ /* 0x000fe20003fa4150 */
[----:B----4-:R-:W-:Y:S01]  /*1efe0*/  IMAD.MOV.U32 R27, RZ, RZ, R17 ;  /* 0x000000ffff1b7224 */ /* 0x010fe200078e0011 */
[----:B------:R-:W-:Y:S02]  /*1eff0*/  FSEL R3, R3, -INF , !P6 ;  /* 0xff80000003037808 */ /* 0x000fe40007000000 */
[----:B-----5:R-:W-:Y:S02]  /*1f000*/  ISETP.GT.U32.AND P3, PT, R2, R7, PT ;  /* 0x000000070200720c */ /* 0x020fe40003f64070 */
[----:B------:R-:W-:Y:S01]  /*1f010*/  FSEL R9, R28, -INF , !P5 ;  /* 0xff8000001c097808 */ /* 0x000fe20006800000 */
[----:B------:R-:W-:Y:S01]  /*1f020*/  FMUL R28, R16, c[0x0][0x188] ;  /* 0x00006200101c7a20 */ /* 0x000fe20000400000 */
[----:B------:R-:W-:-:S02]  /*1f030*/  ISETP.GT.U32.AND P0, PT, R2, R12, PT ;  /* 0x0000000c0200720c */ /* 0x000fc40003f04070 */
[----:B------:R-:W-:Y:S01]  /*1f040*/  ISETP.GT.U32.AND P4, PT, R2, R10, PT ;  /* 0x0000000a0200720c */ /* 0x000fe20003f84070 */
[----:B------:R-:W4:Y:S01]  /*1f050*/  LDL.LU R24, [R1+0x110] ;  /* 0x0001100001187983 */ /* 0x000f220000300800 */
[----:B------:R-:W-:Y:S01]  /*1f060*/  IADD3 R2, P2, R0, 0x50, RZ ;  /* 0x0000005000027810 */ /* 0x000fe20007f5e0ff */
[----:B------:R-:W-:Y:S02]  /*1f070*/  STL [R1+0x778], R3 ;  /* 0x0007780301007387 */ /* 0x000fe40000100800 */
[----:B------:R-:W-:Y:S01]  /*1f080*/  STL [R1+0x784], R14 ;  /* 0x0007840e01007387 */ /* 0x000fe20000100800 */
[----:B------:R0:W-:Y:S01]  /*1f090*/  STL.64 [R1+0x27a8], R6 ;  /* 0x0027a80601007387 */ /* 0x0001e20000100a00 */
[----:B------:R-:W-:Y:S01]  /*1f0a0*/  STL [R1+0x770], R9 ;  /* 0x0007700901007387 */ /* 0x000fe20000100800 */
[----:B------:R-:W-:Y:S02]  /*1f0b0*/  ISETP.GT.U32.AND P5, PT, R2, R7, PT ;  /* 0x000000070200720c */ /* 0x000fe40003fa4070 */
[----:B--2---:R-:W-:-:S02]  /*1f0c0*/  MOV R26, R18 ;  /* 0x00000012001a7202 */ /* 0x004fc40000000f00 */
[----:B------:R-:W1:Y:S04]  /*1f0d0*/  LDSM.16.M88.4 R16, [R15+0xf080] ;  /* 0x00f080000f10783b */ /* 0x000e680000000200 */
[----:B---3--:R2:W-:Y:S01]  /*1f0e0*/  STL.64 [R1+0x27a0], R4 ;  /* 0x0027a00401007387 */ /* 0x0085e20000100a00 */
[----:B0-----:R-:W3:Y:S03]  /*1f0f0*/  LDL.64 R6, [R1+0x18] ;  /* 0x0000180001067983 */ /* 0x001ee60000100a00 */
[----:B--2---:R-:W4:Y:S01]  /*1f100*/  LDL.64 R4, [R1+0x10] ;  /* 0x0000100001047983 */ /* 0x004f220000100a00 */
[----:B------:R-:W-:Y:S03]  /*1f110*/  STL [R1+0x26c0], R15 ;  /* 0x0026c00f01007387 */ /* 0x000fe60000100800 */
[----:B-1----:R-:W-:Y:S01]  /*1f120*/  STL [R1+0x26bc], R18 ;  /* 0x0026bc1201007387 */ /* 0x002fe20000100800 */
[----:B------:R0:W-:Y:S02]  /*1f130*/  STL [R1+0x26b8], R19 ;  /* 0x0026b81301007387 */ /* 0x0001e40000100800 */
[----:B------:R-:W-:Y:S01]  /*1f140*/  STL.64 [R1+0x27b0], R16 ;  /* 0x0027b01001007387 */ /* 0x000fe20000100a00 */
[----:B0-----:R-:W4:Y:S01]  /*1f150*/  LDL.LU.64 R18, [R1+0x78] ;  /* 0x0000780001127983 */ /* 0x001f220000300a00 */
[----:B------:R-:W-:Y:S01]  /*1f160*/  ISETP.GT.U32.AND.EX P3, PT, R29, RZ, PT, P3 ;  /* 0x000000ff1d00720c */ /* 0x000fe20003f64130 */
[----:B------:R-:W-:Y:S01]  /*1f170*/  FMUL R9, R21, c[0x0][0x188] ;  /* 0x0000620015097a20 */ /* 0x000fe20000400000 */
[----:B------:R-:W-:-:S02]  /*1f180*/  ISETP.GT.U32.AND.EX P0, PT, R29, RZ, PT, P0 ;  /* 0x000000ff1d00720c */ /* 0x000fc40003f04100 */
[----:B------:R-:W-:Y:S02]  /*1f190*/  FSEL R14, R28, -INF , !P3 ;  /* 0xff8000001c0e7808 */ /* 0x000fe40005800000 */
[----:B------:R-:W-:Y:S01]  /*1f1a0*/  FSEL R9, R9, -INF , !P0 ;  /* 0xff80000009097808 */ /* 0x000fe20004000000 */
[----:B------:R-:W-:Y:S02]  /*1f1b0*/  FMUL R21, R20, c[0x0][0x188] ;  /* 0x0000620014157a20 */ /* 0x000fe40000400000 */
[----:B------:R0:W-:Y:S02]  /*1f1c0*/  STL [R1+0x774], R14 ;  /* 0x0007740e01007387 */ /* 0x0001e40000100800 */
[----:B------:R1:W-:Y:S02]  /*1f1d0*/  STL [R1+0x77c], R9 ;  /* 0x00077c0901007387 */ /* 0x0003e40000100800 */
[----:B0-----:R-:W2:Y:S01]  /*1f1e0*/  LDL.LU R14, [R1+0x80] ;  /* 0x00008000010e7983 */ /* 0x001ea20000300800 */
[----:B------:R-:W5:Y:S01]  /*1f1f0*/  LDL.LU.64 R16, [R1+0x27b0] ;  /* 0x0027b00001107983 */ /* 0x000f620000300a00 */
[----:B---3--:R-:W-:Y:S01]  /*1f200*/  MOV R15, R7 ;  /* 0x00000007000f7202 */ /* 0x008fe20000000f00 */
[----:B----4-:R-:W-:Y:S01]  /*1f210*/  HMMA.16816.F32.BF16 R24, R4, R18, R24 ;  /* 0x000000120418723c */ /* 0x010fe20000041818 */
[----:B------:R-:W-:-:S06]  /*1f220*/  MOV R20, R18 ;  /* 0x0000001200147202 */ /* 0x000fcc0000000f00 */
[----:B------:R-:W-:Y:S01]  /*1f230*/  IMAD.MOV.U32 R18, RZ, RZ, R19 ;  /* 0x000000ffff127224 */ /* 0x000fe200078e0013 */
[----:B------:R-:W-:Y:S02]  /*1f240*/  MOV R19, R6 ;  /* 0x0000000600137202 */ /* 0x000fe40000000f00 */
[----:B------:R-:W3:Y:S01]  /*1f250*/  LDL.LU.64 R6, [R1+0x27a8] ;  /* 0x0027a80001067983 */ /* 0x000ee20000300a00 */
[----:B------:R-:W-:Y:S01]  /*1f260*/  ISETP.GT.U32.AND.EX P4, PT, R29, RZ, PT, P4 ;  /* 0x000000ff1d00720c */ /* 0x000fe20003f84140 */
[----:B------:R-:W4:Y:S02]  /*1f270*/  LDL.LU.64 R4, [R1+0x27a0] ;  /* 0x0027a00001047983 */ /* 0x000f240000300a00 */
[----:B------:R-:W-:Y:S01]  /*1f280*/  FMUL R29, R8, c[0x0][0x188] ;  /* 0x00006200081d7a20 */ /* 0x000fe20000400000 */
[----:B------:R-:W-:Y:S02]  /*1f290*/  IADD3 R3, P6, R0, 0x51, RZ ;  /* 0x0000005100037810 */ /* 0x000fe40007fde0ff */
[----:B------:R-:W-:-:S06]  /*1f2a0*/  FSEL R21, R21, -INF , !P4 ;  /* 0xff80000015157808 */ /* 0x000fcc0006000000 */
[----:B------:R-:W-:Y:S01]  /*1f2b0*/  STL [R1+0x94], R25 ;  /* 0x0000941901007387 */ /* 0x000fe20000100800 */
[----:B------:R0:W-:Y:S01]  /*1f2c0*/  STL [R1+0x9c], R27 ;  /* 0x00009c1b01007387 */ /* 0x0001e20000100800 */
[----:B------:R-:W-:Y:S01]  /*1f2d0*/  MOV R8, R26 ;  /* 0x0000001a00087202 */ /* 0x000fe20000000f00 */
[----:B-1----:R-:W-:Y:S01]  /*1f2e0*/  IMAD.MOV.U32 R9, RZ, RZ, R24 ;  /* 0x000000ffff097224 */ /* 0x002fe200078e0018 */
[----:B0-----:R-:W4:Y:S01]  /*1f2f0*/  LDL.LU.64 R26, [R1+0x2798] ;  /* 0x00279800011a7983 */ /* 0x001f220000300a00 */
[----:B------:R-:W4:Y:S03]  /*1f300*/  LDL.LU.64 R24, [R1+0x2790] ;  /* 0x0027900001187983 */ /* 0x000f260000300a00 */
[----:B---3--:R0:W-:Y:S01]  /*1f310*/  STL [R1+0x2788], R7 ;  /* 0x0027880701007387 */ /* 0x0081e20000100800 */
[----:B------:R-:W-:Y:S01]  /*1f320*/  ISETP.GT.U32.AND P4, PT, R3, R7, PT ;  /* 0x000000070300720c */ /* 0x000fe20003f84070 */
[----:B------:R1:W-:Y:S02]  /*1f330*/  STL [R1+0x780], R21 ;  /* 0x0007801501007387 */ /* 0x0003e40000100800 */
[----:B0-----:R-:W4:Y:S01]  /*1f340*/  LDL.LU R7, [R1+0xdc] ;  /* 0x0000dc0001077983 */ /* 0x001f220000300800 */
[----:B------:R-:W-:-:S02]  /*1f350*/  ISETP.GT.U32.AND P1, PT, R2, R11, PT ;  /* 0x0000000b0200720c */ /* 0x000fc40003f24070 */
[----:B------:R-:W-:-:S04]  /*1f360*/  IADD3.X R28, RZ, R13, RZ, P2, !PT ;  /* 0x0000000dff1c7210 */ /* 0x000fc800017fe4ff */
[----:B------:R-:W-:-:S04]  /*1f370*/  ISETP.GT.U32.AND.EX P1, PT, R28, RZ, PT, P1 ;  /* 0x000000ff1c00720c */ /* 0x000fc80003f24110 */
[----:B-1----:R-:W-:Y:S02]  /*1f380*/  FSEL R21, R29, -INF , !P1 ;  /* 0xff8000001d157808 */ /* 0x002fe40004800000 */
[----:B------:R-:W3:Y:S03]  /*1f390*/  LDL.LU R29, [R1+0xa4] ;  /* 0x0000a400011d7983 */ /* 0x000ee60000300800 */
[----:B------:R-:W-:Y:S02]  /*1f3a0*/  STL [R1+0x7a4], R21 ;  /* 0x0007a41501007387 */ /* 0x000fe40000100800 */
[----:B--2---:R0:W-:Y:S01]  /*1f3b0*/  STL.64 [R1+0x2780], R14 ;  /* 0x0027800e01007387 */ /* 0x0041e20000100a00 */
[CC--:B------:R-:W-:Y:S02]  /*1f3c0*/  ISETP.GT.U32.AND P3, PT, R2.reuse, R12.reuse, PT ;  /* 0x0000000c0200720c */ /* 0x0c0fe40003f64070 */
[----:B------:R-:W-:Y:S01]  /*1f3d0*/  ISETP.GT.U32.AND P1, PT, R3, R12, PT ;  /* 0x0000000c0300720c */ /* 0x000fe20003f24070 */
[----:B------:R4:W-:Y:S01]  /*1f3e0*/  STL.64 [R1+0x2778], R12 ;  /* 0x0027780c01007387 */ /* 0x0009e20000100a00 */
[----:B0-----:R-:W-:Y:S01]  /*1f3f0*/  MOV R14, R20 ;  /* 0x00000014000e7202 */ /* 0x001fe20000000f00 */
[----:B------:R-:W-:Y:S01]  /*1f400*/  IMAD.MOV.U32 R15, RZ, RZ, R18 ;  /* 0x000000ffff0f7224 */ /* 0x000fe200078e0012 */
[----:B------:R-:W-:Y:S01]  /*1f410*/  ISETP.GT.U32.AND P2, PT, R2, R10, PT ;  /* 0x0000000a0200720c */ /* 0x000fe20003f44070 */
[----:B------:R-:W-:Y:S01]  /*1f420*/  FMUL R2, R22, c[0x0][0x188] ;  /* 0x0000620016027a20 */ /* 0x000fe20000400000 */
[----:B------:R-:W-:Y:S01]  /*1f430*/  ISETP.GT.U32.AND.EX P5, PT, R28, RZ, PT, P5 ;  /* 0x000000ff1c00720c */ /* 0x000fe20003fa4150 */
[----:B------:R-:W5:Y:S03]  /*1f440*/  LDL R20, [R1+0x20] ;  /* 0x0000200001147983 */ /* 0x000f660000100800 */
[----:B------:R-:W-:-:S02]  /*1f450*/  FSEL R2, R2, -INF , !P5 ;  /* 0xff80000002027808 */ /* 0x000fc40006800000 */
[C---:B------:R-:W-:Y:S02]  /*1f460*/  ISETP.GT.U32.AND.EX P3, PT, R28.reuse, RZ, PT, P3 ;  /* 0x000000ff1c00720c */ /* 0x040fe40003f64130 */
[----:B------:R-:W-:Y:S01]  /*1f470*/  ISETP.GT.U32.AND.EX P2, PT, R28, RZ, PT, P2 ;  /* 0x000000ff1c00720c */ /* 0x000fe20003f44120 */
[----:B------:R-:W-:Y:S01]  /*1f480*/  STL [R1+0x79c], R2 ;  /* 0x00079c0201007387 */ /* 0x000fe20000100800 */
[----:B------:R-:W5:Y:S02]  /*1f490*/  LDL R21, [R1+0x24] ;  /* 0x0000240001157983 */ /* 0x000f640000100800 */
[----:B------:R-:W5:Y:S02]  /*1f4a0*/  LDL R22, [R1+0x28] ;  /* 0x0000280001167983 */ /* 0x000f640000100800 */
[----:B------:R-:W5:Y:S01]  /*1f4b0*/  LDL R23, [R1+0x2c] ;  /* 0x00002c0001177983 */ /* 0x000f620000100800 */
[----:B------:R-:W2:Y:S01]  /*1f4c0*/  LDL.LU R18, [R1+0x84] ;  /* 0x0000840001127983 */ /* 0x000ea20000300800 */
[----:B------:R-:W2:Y:S01]  /*1f4d0*/  LDL.LU R28, [R1+0x88] ;  /* 0x00008800011c7983 */ /* 0x000ea20000300800 */
[----:B----4-:R-:W-:Y:S02]  /*1f4e0*/  HMMA.16816.F32.BF16 R12, R24, R14, R4 ;  /* 0x0000000e180c723c */ /* 0x010fe40000041804 */
[----:B------:R-:W4:Y:S11]  /*1f4f0*/  LDL.LU R7, [R1+0x2788] ;  /* 0x0027880001077983 */ /* 0x000f360000300800 */
[----:B------:R-:W-:Y:S10]  /*1f500*/  @!UPT UIADD3 URZ, URZ, URZ, URZ ;  /* 0x0000003f3f3ff290 */ /* 0x000ff4000fffe03f */
[----:B------:R0:W-:Y:S01]  /*1f510*/  STL [R1+0x78], R14 ;  /* 0x0000780e01007387 */ /* 0x0001e20000100800 */
[----:B------:R-:W-:Y:S01]  /*1f520*/  IMAD.MOV.U32 R4, RZ, RZ, R15 ;  /* 0x000000ffff047224 */ /* 0x000fe200078e000f */
[----:B------:R-:W-:Y:S02]  /*1f530*/  MOV R6, R12 ;  /* 0x0000000c00067202 */ /* 0x000fe40000000f00 */
[----:B------:R-:W-:Y:S01]  /*1f540*/  MOV R5, R13 ;  /* 0x0000000d00057202 */ /* 0x000fe20000000f00 */
[----:B0-----:R-:W2:Y:S01]  /*1f550*/  LDL.LU.64 R14, [R1+0x2780] ;  /* 0x00278000010e7983 */ /* 0x001ea20000300a00 */
[----:B------:R-:W2:Y:S02]  /*1f560*/  LDL.LU.64 R12, [R1+0x2778] ;  /* 0x00277800010c7983 */ /* 0x000ea40000300a00 */
[----:B------:R0:W-:Y:S02]  /*1f570*/  STL.64 [R1+0x2730], R26 ;  /* 0x0027301a01007387 */ /* 0x0001e40000100a00 */
[----:B0-----:R-:W2:Y:S01]  /*1f580*/  LDL.LU R27, [R1+0xac] ;  /* 0x0000ac00011b7983 */ /* 0x001ea20000300800 */
[----:B------:R2:W-:Y:S02]  /*1f590*/  STL.64 [R1+0x2728], R24 ;  /* 0x0027281801007387 */ /* 0x0005e40000100a00 */
[----:B--2---:R-:W-:-:S05]  /*1f5a0*/  FMUL R24, R27, c[0x0][0x188] ;  /* 0x000062001b187a20 */ /* 0x004fca0000400000 */
[----:B------:R0:W-:Y:S04]  /*1f5b0*/  STL [R1+0x2770], R24 ;  /* 0x0027701801007387 */ /* 0x0001e80000100800 */
[----:B0-----:R-:W5:Y:S01]  /*1f5c0*/  LDL.LU R24, [R1+0x300] ;  /* 0x0003000001187983 */ /* 0x001f620000300800 */
[----:B------:R-:W5:Y:S02]  /*1f5d0*/  LDL.LU R25, [R1+0x304] ;  /* 0x0003040001197983 */ /* 0x000f640000300800 */
[----:B------:R-:W5:Y:S02]  /*1f5e0*/  LDL.LU R26, [R1+0x308] ;  /* 0x00030800011a7983 */ /* 0x000f640000300800 */
[----:B------:R-:W5:Y:S02]  /*1f5f0*/  LDL.LU R27, [R1+0x30c] ;  /* 0x00030c00011b7983 */ /* 0x000f640000300800 */
[----:B------:R-:W-:-:S02]  /*1f600*/  FMUL R14, R14, c[0x0][0x188] ;  /* 0x000062000e0e7a20 */ /* 0x000fc40000400000 */
[----:B------:R-:W-:Y:S01]  /*1f610*/  FMUL R28, R28, c[0x0][0x188] ;  /* 0x000062001c1c7a20 */ /* 0x000fe20000400000 */
[C---:B------:R-:W-:Y:S02]  /*1f620*/  ISETP.GT.U32.AND P0, PT, R3.reuse, R11, PT ;  /* 0x0000000b0300720c */ /* 0x040fe40003f04070 */
[----:B------:R-:W-:Y:S01]  /*1f630*/  ISETP.GT.U32.AND P5, PT, R3, R10, PT ;  /* 0x0000000a0300720c */ /* 0x000fe20003fa4070 */
[----:B------:R-:W-:Y:S01]  /*1f640*/  IADD3.X R3, RZ, R13, RZ, P6, !PT ;  /* 0x0000000dff037210 */ /* 0x000fe200037fe4ff */
[----:B------:R-:W-:Y:S02]  /*1f650*/  FSEL R14, R14, -INF , !P3 ;  /* 0xff8000000e0e7808 */ /* 0x000fe40005800000 */
[----:B------:R-:W-:Y:S01]  /*1f660*/  FSEL R28, R28, -INF , !P2 ;  /* 0xff8000001c1c7808 */ /* 0x000fe20005000000 */
[----:B---3--:R-:W-:Y:S01]  /*1f670*/  FMUL R29, R29, c[0x0][0x188] ;  /* 0x000062001d1d7a20 */ /* 0x008fe20000400000 */
[----:B------:R-:W-:Y:S01]  /*1f680*/  ISETP.GT.U32.AND.EX P0, PT, R3, RZ, PT, P0 ;  /* 0x000000ff0300720c */ /* 0x000fe20003f04100 */
[----:B------:R0:W-:Y:S01]  /*1f690*/  STL [R1+0x7b8], R14 ;  /* 0x0007b80e01007387 */ /* 0x0001e20000100800 */
[----:B------:R-:W-:-:S03]  /*1f6a0*/  IADD3 R2, P6, R0, 0x58, RZ ;  /* 0x0000005800027810 */ /* 0x000fc60007fde0ff */
[----:B0-----:R-:W2:Y:S01]  /*1f6b0*/  LDL.LU R14, [R1+0x2774] ;  /* 0x00277400010e7983 */ /* 0x001ea20000300800 */
[----:B----4-:R-:W-:Y:S02]  /*1f6c0*/  STL.64 [R1+0x2750], R6 ;  /* 0x0027500601007387 */ /* 0x010fe40000100a00 */
[----:B------:R0:W-:Y:S02]  /*1f6d0*/  STL [R1+0x7c4], R28 ;  /* 0x0007c41c01007387 */ /* 0x0001e40000100800 */
[----:B------:R1:W-:Y:S01]  /*1f6e0*/  STL.64 [R1+0x2748], R4 ;  /* 0x0027480401007387 */ /* 0x0003e20000100a00 */
[----:B------:R-:W-:Y:S02]  /*1f6f0*/  ISETP.GT.U32.AND P2, PT, R2, R7, PT ;  /* 0x000000070200720c */ /* 0x000fe40003f44070 */
[----:B0-----:R-:W-:Y:S01]  /*1f700*/  FSEL R28, R29, -INF , !P0 ;  /* 0xff8000001d1c7808 */ /* 0x001fe20004000000 */
[----:B-1----:R-:W3:Y:S01]  /*1f710*/  LDL.LU R4, [R1+0x270] ;  /* 0x0002700001047983 */ /* 0x002ee20000300800 */
[----:B------:R-:W3:Y:S02]  /*1f720*/  LDL.LU R5, [R1+0x274] ;  /* 0x0002740001057983 */ /* 0x000ee40000300800 */
[----:B------:R-:W3:Y:S02]  /*1f730*/  LDL.LU R6, [R1+0x278] ;  /* 0x0002780001067983 */ /* 0x000ee40000300800 */
[----:B------:R-:W3:Y:S01]  /*1f740*/  LDL.LU R7, [R1+0x27c] ;  /* 0x00027c0001077983 */ /* 0x000ee20000300800 */
[----:B------:R0:W-:Y:S02]  /*1f750*/  STL [R1+0x7a0], R28 ;  /* 0x0007a01c01007387 */ /* 0x0001e40000100800 */
[----:B0-----:R-:W-:Y:S01]  /*1f760*/  FMUL R28, R18, c[0x0][0x188] ;  /* 0x00006200121c7a20 */ /* 0x001fe20000400000 */
[----:B-----5:R-:W-:Y:S01]  /*1f770*/  HMMA.16816.F32.BF16 R20, R20, R16, R24 ;  /* 0x000000101414723c */ /* 0x020fe20000041818 */
[----:B------:R-:W4:Y:S11]  /*1f780*/  LDL.LU R24, [R1+0x2770] ;  /* 0x0027700001187983 */ /* 0x000f360000300800 */
[----:B------:R-:W-:Y:S11]  /*1f790*/  @!UPT UIADD3 URZ, URZ, URZ, URZ ;  /* 0x0000003f3f3ff290 */ /* 0x000ff6000fffe03f */
[----:B------:R-:W-:Y:S01]  /*1f7a0*/  STL.64 [R1+0xc0], R20 ;  /* 0x0000c01401007387 */ /* 0x000fe20000100a00 */
[----:B------:R0:W-:Y:S01]  /*1f7b0*/  STL [R1+0xc8], R22 ;  /* 0x0000c81601007387 */ /* 0x0001e20000100800 */
[----:B------:R-:W-:Y:S02]  /*1f7c0*/  MOV R18, R23 ;  /* 0x0000001700127202 */ /* 0x000fe40000000f00 */
[----:B0-----:R-:W3:Y:S01]  /*1f7d0*/  LDL.LU.64 R22, [R1+0x2768] ;  /* 0x0027680001167983 */ /* 0x001ee20000300a00 */
[----:B------:R-:W3:Y:S01]  /*1f7e0*/  LDL.LU.64 R20, [R1+0x2760] ;  /* 0x0027600001147983 */ /* 0x000ee20000300a00 */
[C---:B------:R-:W-:Y:S02]  /*1f7f0*/  ISETP.GT.U32.AND.EX P4, PT, R3.reuse, RZ, PT, P4 ;  /* 0x000000ff0300720c */ /* 0x040fe40003f84140 */
[----:B------:R-:W-:Y:S01]  /*1f800*/  ISETP.GT.U32.AND.EX P1, PT, R3, RZ, PT, P1 ;  /* 0x000000ff0300720c */ /* 0x000fe20003f24110 */
[----:B------:R4:W-:Y:S01]  /*1f810*/  STL [R1+0x26c4], R18 ;  /* 0x0026c41201007387 */ /* 0x0009e20000100800 */
[----:B------:R-:W-:-:S02]  /*1f820*/  ISETP.GT.U32.AND P3, PT, R2, R11, PT ;  /* 0x0000000b0200720c */ /* 0x000fc40003f64070 */
[----:B------:R-:W-:Y:S01]  /*1f830*/  ISETP.GT.U32.AND P0, PT, R2, R12, PT ;  /* 0x0000000c0200720c */ /* 0x000fe20003f04070 */
[----:B--2---:R-:W-:Y:S01]  /*1f840*/  FMUL R29, R14, c[0x0][0x188] ;  /* 0x000062000e1d7a20 */ /* 0x004fe20000400000 */
[----:B------:R-:W-:Y:S01]  /*1f850*/  MOV R27, R15 ;  /* 0x0000000f001b7202 */ /* 0x000fe20000000f00 */
[----:B------:R-:W-:Y:S01]  /*1f860*/  IMAD.MOV.U32 R26, RZ, RZ, R19 ;  /* 0x000000ffff1a7224 */ /* 0x000fe200078e0013 */
[----:B----4-:R-:W-:Y:S01]  /*1f870*/  FSEL R18, R24, -INF , !P4 ;  /* 0xff80000018127808 */ /* 0x010fe20006000000 */
[----:B------:R-:W-:Y:S01]  /*1f880*/  ISETP.GT.U32.AND P4, PT, R2, R10, PT ;  /* 0x0000000a0200720c */ /* 0x000fe20003f84070 */
[----:B------:R-:W-:-:S03]  /*1f890*/  FSEL R2, R28, -INF , !P1 ;  /* 0xff8000001c027808 */ /* 0x000fc60004800000 */
[----:B------:R0:W-:Y:S01]  /*1f8a0*/  STL [R1+0x78c], R18 ;  /* 0x00078c1201007387 */ /* 0x0001e20000100800 */
[----:B------:R-:W2:Y:S02]  /*1f8b0*/  LDL R24, [R1+0x10] ;  /* 0x0000100001187983 */ /* 0x000ea40000100800 */
[----:B------:R-:W-:Y:S02]  /*1f8c0*/  STL [R1+0x7b4], R2 ;  /* 0x0007b40201007387 */ /* 0x000fe40000100800 */
[----:B------:R-:W2:Y:S01]  /*1f8d0*/  LDL R25, [R1+0x14] ;  /* 0x0000140001197983 */ /* 0x000ea20000100800 */
[----:B------:R-:W4:Y:S01]  /*1f8e0*/  LDL.LU R14, [R1+0x2758] ;  /* 0x00275800010e7983 */ /* 0x000f220000300800 */
[----:B---3--:R-:W-:Y:S11]  /*1f8f0*/  HMMA.16816.F32.BF16 R4, R20, R16, R4 ;  /* 0x000000101404723c */ /* 0x008ff60000041804 */
[----:B------:R-:W-:Y:S11]  /*1f900*/  @!UPT UIADD3 URZ, URZ, URZ, URZ ;  /* 0x0000003f3f3ff290 */ /* 0x000ff6000fffe03f */
[----:B------:R-:W-:Y:S02]  /*1f910*/  @!UPT UIADD3 URZ, URZ, URZ, URZ ;  /* 0x0000003f3f3ff290 */ /* 0x000fe4000fffe03f */
[----:B0-----:R-:W-:Y:S01]  /*1f920*/  IMAD.MOV.U32 R18, RZ, RZ, R6 ;  /* 0x000000ffff127224 */ /* 0x001fe200078e0006 */
[----:B------:R0:W-:Y:S01]  /*1f930*/  STL.64 [R1+0xb0], R4 ;  /* 0x0000b00401007387 */ /* 0x0001e20000100a00 */
[----:B------:R-:W-:Y:S02]  /*1f940*/  MOV R15, R7 ;  /* 0x00000007000f7202 */ /* 0x000fe40000000f00 */
[----:B------:R-:W3:Y:S01]  /*1f950*/  LDL.LU.64 R6, [R1+0x2750] ;  /* 0x0027500001067983 */ /* 0x000ee20000300a00 */
[----:B0-----:R-:W5:Y:S01]  /*1f960*/  LDL.LU.64 R4, [R1+0x2748] ;  /* 0x0027480001047983 */ /* 0x001f620000300a00 */
[----:B------:R0:W-:Y:S03]  /*1f970*/  STL [R1+0x2738], R18 ;  /* 0x0027381201007387 */ /* 0x0001e60000100800 */
[----:B0-----:R-:W2:Y:S01]  /*1f980*/  LDL.LU.64 R18, [R1+0x68] ;  /* 0x0000680001127983 */ /* 0x001ea20000300a00 */
[----:B------:R-:W-:Y:S02]  /*1f990*/  STL [R1+0x26c8], R15 ;  /* 0x0026c80f01007387 */ /* 0x000fe40000100800 */
[----:B------:R0:W-:Y:S02]  /*1f9a0*/  STL [R1+0x25fc], R23 ;  /* 0x0025fc1701007387 */ /* 0x0001e40000100800 */
[----:B0-----:R-:W2:Y:S01]  /*1f9b0*/  LDL.LU R23, [R1+0x9c] ;  /* 0x00009c0001177983 */ /* 0x001ea20000300800 */
[----:B------:R0:W-:Y:S03]  /*1f9c0*/  STL [R1+0x2648], R22 ;  /* 0x0026481601007387 */ /* 0x0001e60000100800 */
[----:B0-----:R-:W2:Y:S01]  /*1f9d0*/  LDL.LU R22, [R1+0x94] ;  /* 0x0000940001167983 */ /* 0x001ea20000300800 */
[----:B------:R0:W-:Y:S03]  /*1f9e0*/  STL.64 [R1+0x2640], R20 ;  /* 0x0026401401007387 */ /* 0x0001e60000100a00 */
[----:B0-----:R-:W3:Y:S01]  /*1f9f0*/  LDL.LU R21, [R1+0x78] ;  /* 0x0000780001157983 */ /* 0x001ee20000300800 */
[----:B------:R-:W-:Y:S01]  /*1fa00*/  ISETP.GT.U32.AND.EX P5, PT, R3, RZ, PT, P5 ;  /* 0x000000ff0300720c */ /* 0x000fe20003fa4150 */
[----:B------:R-:W-:-:S02]  /*1fa10*/  IADD3.X R3, RZ, R13, RZ, P6, !PT ;  /* 0x0000000dff037210 */ /* 0x000fc400037fe4ff */
[----:B--2---:R-:W-:Y:S04]  /*1fa20*/  STL.64 [R1+0x2740], R22 ;  /* 0x0027401601007387 */ /* 0x004fe80000100a00 */
[----:B---3--:R0:W-:Y:S01]  /*1fa30*/  STL [R1+0x273c], R21 ;  /* 0x00273c1501007387 */ /* 0x0081e20000100800 */
[----:B------:R-:W2:Y:S03]  /*1fa40*/  LDL.LU R20, [R1+0x140] ;  /* 0x0001400001147983 */ /* 0x000ea60000300800 */
[----:B0-----:R-:W2:Y:S01]  /*1fa50*/  LDL.LU R21, [R1+0x144] ;  /* 0x0001440001157983 */ /* 0x001ea20000300800 */
[----:B------:R-:W2:Y:S02]  /*1fa60*/  LDL.LU R22, [R1+0x148] ;  /* 0x0001480001167983 */ /* 0x000ea40000300800 */
[----:B------:R-:W-:Y:S01]  /*1fa70*/  FMUL R28, R9, c[0x0][0x188] ;  /* 0x00006200091c7a20 */ /* 0x000fe20000400000 */
[----:B------:R-:W-:-:S02]  /*1fa80*/  ISETP.GT.U32.AND.EX P3, PT, R3, RZ, PT, P3 ;  /* 0x000000ff0300720c */ /* 0x000fc40003f64130 */
[----:B------:R-:W-:Y:S01]  /*1fa90*/  FSEL R9, R29, -INF , !P5 ;  /* 0xff8000001d097808 */ /* 0x000fe20006800000 */
[----:B------:R-:W-:Y:S01]  /*1faa0*/  FMUL R29, R8, c[0x0][0x188] ;  /* 0x00006200081d7a20 */ /* 0x000fe20000400000 */
[C---:B------:R-:W-:Y:S02]  /*1fab0*/  ISETP.GT.U32.AND.EX P2, PT, R3.reuse, RZ, PT, P2 ;  /* 0x000000ff0300720c */ /* 0x040fe40003f44120 */
[----:B------:R-:W-:Y:S01]  /*1fac0*/  FSEL R8, R28, -INF , !P3 ;  /* 0xff8000001c087808 */ /* 0x000fe20005800000 */
[----:B------:R-:W-:Y:S01]  /*1fad0*/  FMUL R28, R6, c[0x0][0x188] ;  /* 0x00006200061c7a20 */ /* 0x000fe20000400000 */
[----:B------:R-:W-:Y:S02]  /*1fae0*/  ISETP.GT.U32.AND.EX P0, PT, R3, RZ, PT, P0 ;  /* 0x000000ff0300720c */ /* 0x000fe40003f04100 */
[----:B----4-:R-:W-:Y:S02]  /*1faf0*/  MOV R23, R14 ;  /* 0x0000000e00177202 */ /* 0x010fe40000000f00 */
[----:B------:R-:W-:-:S02]  /*1fb00*/  FSEL R6, R29, -INF , !P2 ;  /* 0xff8000001d067808 */ /* 0x000fc40005000000 */
[----:B------:R-:W-:Y:S01]  /*1fb10*/  ISETP.GT.U32.AND.EX P4, PT, R3, RZ, PT, P4 ;  /* 0x000000ff0300720c */ /* 0x000fe20003f84140 */
[----:B------:R-:W-:Y:S01]  /*1fb20*/  FSEL R3, R28, -INF , !P0 ;  /* 0xff8000001c037808 */ /* 0x000fe20004000000 */
[----:B------:R0:W-:Y:S01]  /*1fb30*/  STL [R1+0x7c0], R9 ;  /* 0x0007c00901007387 */ /* 0x0001e20000100800 */
[----:B------:R1:W-:Y:S02]  /*1fb40*/  STL [R1+0x798], R8 ;  /* 0x0007980801007387 */ /* 0x0003e40000100800 */
[----:B------:R3:W-:Y:S01]  /*1fb50*/  STL [R1+0x788], R6 ;  /* 0x0007880601007387 */ /* 0x0007e20000100800 */
[----:B------:R-:W-:Y:S01]  /*1fb60*/  STL [R1+0x7ac], R3 ;  /* 0x0007ac0301007387 */ /* 0x000fe20000100800 */
[----:B------:R-:W-:Y:S01]  /*1fb70*/  MOV R15, R18 ;  /* 0x00000012000f7202 */ /* 0x000fe20000000f00 */
[----:B--2---:R-:W-:Y:S02]  /*1fb80*/  HMMA.16816.F32.BF16 R24, R24, R18, R20 ;  /* 0x000000121818723c */ /* 0x004fe40000041814 */
[----:B------:R-:W2:Y:S01]  /*1fb90*/  LDL.LU.64 R22, [R1+0x2740] ;  /* 0x0027400001167983 */ /* 0x000ea20000300a00 */
[----:B------:R-:W4:Y:S02]  /*1fba0*/  LDL.LU R21, [R1+0x273c] ;  /* 0x00273c0001157983 */ /* 0x000f240000300800 */
[----:B------:R-:W2:Y:S01]  /*1fbb0*/  LDL.LU R18, [R1+0x2738] ;  /* 0x0027380001127983 */ /* 0x000ea20000300800 */
[----:B------:R-:W-:Y:S11]  /*1fbc0*/  MOV R14, R19 ;  /* 0x00000013000e7202 */ /* 0x000ff60000000f00 */
[----:B------:R-:W-:Y:S07]  /*1fbd0*/  @!UPT UIADD3 URZ, URZ, URZ, URZ ;  /* 0x0000003f3f3ff290 */ /* 0x000fee000fffe03f */
[----:B------:R-:W-:Y:S01]  /*1fbe0*/  IMAD.MOV.U32 R17, RZ, RZ, R27 ;  /* 0x000000ffff117224 */ /* 0x000fe200078e001b */
[----:B0-----:R-:W-:Y:S01]  /*1fbf0*/  MOV R9, R26 ;  /* 0x0000001a00097202 */ /* 0x001fe20000000f00 */
[----:B-1----:R-:W-:Y:S01]  /*1fc00*/  IMAD.MOV.U32 R8, RZ, RZ, R24 ;  /* 0x000000ffff087224 */ /* 0x002fe200078e0018 */
[----:B---3--:R-:W-:Y:S01]  /*1fc10*/  MOV R6, R25 ;  /* 0x0000001900067202 */ /* 0x008fe20000000f00 */
[----:B------:R-:W3:Y:S01]  /*1fc20*/  LDL.LU.64 R26, [R1+0x2730] ;  /* 0x00273000011a7983 */ /* 0x000ee20000300a00 */
[----:B------:R-:W3:Y:S02]  /*1fc30*/  LDL.LU.64 R24, [R1+0x2728] ;  /* 0x0027280001187983 */ /* 0x000ee40000300a00 */
[----:B----4-:R-:W-:Y:S01]  /*1fc40*/  FMUL R20, R21, c[0x0][0x188] ;  /* 0x0000620015147a20 */ /* 0x010fe20000400000 */
[----:B--2---:R-:W-:Y:S01]  /*1fc50*/  STL [R1+0x2724], R18 ;  /* 0x0027241201007387 */ /* 0x004fe20000100800 */
[----:B------:R0:W-:Y:S02]  /*1fc60*/  STL [R1+0x2720], R17 ;  /* 0x0027201101007387 */ /* 0x0001e40000100800 */
[----:B------:R-:W3:Y:S01]  /*1fc70*/  LDL.LU R16, [R1+0x150] ;  /* 0x0001500001107983 */ /* 0x000ee20000300800 */
[----:B------:R-:W-:Y:S01]  /*1fc80*/  FSEL R21, R20, -INF , !P4 ;  /* 0xff80000014157808 */ /* 0x000fe20006000000 */
[----:B------:R-:W-:Y:S01]  /*1fc90*/  FMUL R29, R22, c[0x0][0x188] ;  /* 0x00006200161d7a20 */ /* 0x000fe20000400000 */
[----:B0-----:R-:W3:Y:S01]  /*1fca0*/  LDL.LU R17, [R1+0x154] ;  /* 0x0001540001117983 */ /* 0x001ee20000300800 */
[----:B------:R-:W3:Y:S02]  /*1fcb0*/  LDL.LU R18, [R1+0x158] ;  /* 0x0001580001127983 */ /* 0x000ee40000300800 */
[----:B------:R-:W3:Y:S02]  /*1fcc0*/  LDL.LU R19, [R1+0x15c] ;  /* 0x00015c0001137983 */ /* 0x000ee40000300800 */
[----:B------:R-:W2:Y:S01]  /*1fcd0*/  LDL.LU R20, [R1+0x130] ;  /* 0x0001300001147983 */ /* 0x000ea20000300800 */
[----:B------:R0:W-:Y:S01]  /*1fce0*/  STL [R1+0x7bc], R21 ;  /* 0x0007bc1501007387 */ /* 0x0001e20000100800 */
[----:B------:R-:W-:-:S03]  /*1fcf0*/  FMUL R3, R23, c[0x0][0x188] ;  /* 0x0000620017037a20 */ /* 0x000fc60000400000 */
[----:B0-----:R-:W2:Y:S01]  /*1fd00*/  LDL.LU R21, [R1+0x134] ;  /* 0x0001340001157983 */ /* 0x001ea20000300800 */
[----:B------:R-:W4:Y:S02]  /*1fd10*/  LDL.LU R22, [R1+0x138] ;  /* 0x0001380001167983 */ /* 0x000f240000300800 */
[----:B------:R-:W4:Y:S01]  /*1fd20*/  LDL.LU R23, [R1+0x13c] ;  /* 0x00013c0001177983 */ /* 0x000f220000300800 */
[----:B------:R-:W-:-:S04]  /*1fd30*/  IADD3 R2, P1, R0, 0x59, RZ ;  /* 0x0000005900027810 */ /* 0x000fc80007f3e0ff */
[C---:B------:R-:W-:Y:S01]  /*1fd40*/  ISETP.GT.U32.AND P6, PT, R2.reuse, R11, PT ;  /* 0x0000000b0200720c */ /* 0x040fe20003fc4070 */
[----:B------:R-:W-:Y:S01]  /*1fd50*/  IMAD.X R28, RZ, RZ, R13, P1 ;  /* 0x000000ffff1c7224 */ /* 0x000fe200008e060d */
[----:B------:R-:W-:-:S04]  /*1fd60*/  ISETP.GT.U32.AND P5, PT, R2, R7, PT ;  /* 0x000000070200720c */ /* 0x000fc80003fa4070 */
[C---:B------:R-:W-:Y:S02]  /*1fd70*/  ISETP.GT.U32.AND.EX P6, PT, R28.reuse, RZ, PT, P6 ;  /* 0x000000ff1c00720c */ /* 0x040fe40003fc4160 */
[----:B------:R-:W-:-:S04]  /*1fd80*/  ISETP.GT.U32.AND.EX P5, PT, R28, RZ, PT, P5 ;  /* 0x000000ff1c00720c */ /* 0x000fc80003fa4150 */
[----:B------:R-:W-:Y:S01]  /*1fd90*/  FSEL R3, R3, -INF , !P5 ;  /* 0xff80000003037808 */ /* 0x000fe20006800000 */
[----:B----4-:R0:W-:Y:S01]  /*1fda0*/  STL.64 [R1+0x2718], R22 ;  /* 0x0027181601007387 */ /* 0x0101e20000100a00 */
[----:B--2---:R3:W-:Y:S01]  /*1fdb0*/  STL.64 [R1+0x2710], R20 ;  /* 0x0027101401007387 */ /* 0x0047e20000100a00 */
[----:B0-----:R-:W-:Y:S02]  /*1fdc0*/  MOV R22, R15 ;  /* 0x0000000f00167202 */ /* 0x001fe40000000f00 */
[----:B------:R-:W-:Y:S01]  /*1fdd0*/  MOV R23, R14 ;  /* 0x0000000e00177202 */ /* 0x000fe20000000f00 */
[----:B------:R-:W-:-:S05]  /*1fde0*/  FSEL R14, R29, -INF , !P6 ;  /* 0xff8000001d0e7808 */ /* 0x000fca0007000000 */
[----:B------:R0:W-:Y:S01]  /*1fdf0*/  STL [R1+0x790], R14 ;  /* 0x0007900e01007387 */ /* 0x0001e20000100800 */
[----:B---3--:R-:W-:Y:S01]  /*1fe00*/  HMMA.16816.F32.BF16 R20, R24, R22, R16 ;  /* 0x000000161814723c */ /* 0x008fe20000041810 */
[----:B------:R-:W-:Y:S02]  /*1fe10*/  STL [R1+0x794], R3 ;  /* 0x0007940301007387 */ /* 0x000fe40000100800 */
[----:B------:R-:W2:Y:S01]  /*1fe20*/  LDL.LU R18, [R1+0x2724] ;  /* 0x0027240001127983 */ /* 0x000ea20000300800 */
[----:B------:R-:W3:Y:S01]  /*1fe30*/  LDL.LU R17, [R1+0x2720] ;  /* 0x0027200001117983 */ /* 0x000ee20000300800 */
[----:B------:R-:W-:Y:S01]  /*1fe40*/  ISETP.GT.U32.AND P3, PT, R2, R12, PT ;  /* 0x0000000c0200720c */ /* 0x000fe20003f64070 */
[----:B-----5:R-:W-:-:S03]  /*1fe50*/  FMUL R29, R5, c[0x0][0x188] ;  /* 0x00006200051d7a20 */ /* 0x020fc60000400000 */
[----:B------:R-:W-:Y:S02]  /*1fe60*/  ISETP.GT.U32.AND.EX P3, PT, R28, RZ, PT, P3 ;  /* 0x000000ff1c00720c */ /* 0x000fe40003f64130 */
[----:B------:R-:W-:Y:S01]  /*1fe70*/  ISETP.GT.U32.AND P2, PT, R2, R10, PT ;  /* 0x0000000a0200720c */ /* 0x000fe20003f44070 */
[----:B------:R-:W-:Y:S01]  /*1fe80*/  FMUL R4, R4, c[0x0][0x188] ;  /* 0x0000620004047a20 */ /* 0x000fe20000400000 */
[----:B------:R-:W-:Y:S02]  /*1fe90*/  FSEL R15, R29, -INF , !P3 ;  /* 0xff8000001d0f7808 */ /* 0x000fe40005800000 */
[----:B------:R-:W-:-:S09]  /*1fea0*/  IADD3 R2, P0, R0, 0x60, RZ ;  /* 0x0000006000027810 */ /* 0x000fd20007f1e0ff */
[----:B------:R-:W-:Y:S01]  /*1feb0*/  IMAD.MOV.U32 R19, RZ, RZ, R20 ;  /* 0x000000ffff137224 */ /* 0x000fe200078e0014 */
[----:B------:R-:W-:Y:S01]  /*1fec0*/  MOV R5, R22 ;  /* 0x0000001600057202 */ /* 0x000fe20000000f00 */
[----:B------:R-:W-:Y:S01]  /*1fed0*/  IMAD.MOV.U32 R16, RZ, RZ, R23 ;  /* 0x000000ffff107224 */ /* 0x000fe200078e0017 */
[----:B0-----:R-:W-:Y:S01]  /*1fee0*/  MOV R14, R21 ;  /* 0x00000015000e7202 */ /* 0x001fe20000000f00 */
[----:B------:R-:W4:Y:S01]  /*1fef0*/  LDL.LU.64 R22, [R1+0x2718] ;  /* 0x0027180001167983 */ /* 0x000f220000300a00 */
[----:B------:R-:W4:Y:S02]  /*1ff00*/  LDL.LU.64 R20, [R1+0x2710] ;  /* 0x0027100001147983 */ /* 0x000f240000300a00 */
[----:B------:R-:W-:Y:S02]  /*1ff10*/  STL.64 [R1+0x26f8], R26 ;  /* 0x0026f81a01007387 */ /* 0x000fe40000100a00 */
[----:B------:R-:W-:Y:S01]  /*1ff20*/  STL.64 [R1+0x26f0], R24 ;  /* 0x0026f01801007387 */ /* 0x000fe20000100a00 */
[----:B------:R-:W-:Y:S01]  /*1ff30*/  ISETP.GT.U32.AND P4, PT, R2, R7, PT ;  /* 0x000000070200720c */ /* 0x000fe20003f84070 */
[----:B--2---:R0:W-:Y:S01]  /*1ff40*/  STL.64 [R1+0x26d8], R18 ;  /* 0x0026d81201007387 */ /* 0x0041e20000100a00 */
[----:B---3--:R-:W-:Y:S03]  /*1ff50*/  STL.64 [R1+0x26d0], R16 ;  /* 0x0026d01001007387 */ /* 0x008fe60000100a00 */
[----:B0-----:R-:W4:Y:S01]  /*1ff60*/  LDL.LU R18, [R1+0x58] ;  /* 0x0000580001127983 */ /* 0x001f220000300800 */
[----:B------:R-:W4:Y:S02]  /*1ff70*/  LDL.LU R19, [R1+0x5c] ;  /* 0x00005c0001137983 */ /* 0x000f240000300800 */
[----:B------:R-:W-:Y:S02]  /*1ff80*/  STL [R1+0x7a8], R15 ;  /* 0x0007a80f01007387 */ /* 0x000fe40000100800 */
[----:B------:R0:W-:Y:S01]  /*1ff90*/  STL.64 [R1+0x2708], R6 ;  /* 0x0027080601007387 */ /* 0x0001e20000100a00 */
[----:B------:R1:W-:Y:S04]  /*1ffa0*/  STL.64 [R1+0x2700], R4 ;  /* 0x0027000401007387 */ /* 0x0003e80000100a00 */
[----:B0-----:R-:W4:Y:S04]  /*1ffb0*/  LDL.64 R6, [R1+0x18] ;  /* 0x0000180001067983 */ /* 0x001f280000100a00 */
[----:B-1----:R-:W4:Y:S01]  /*1ffc0*/  LDL.64 R4, [R1+0x10] ;  /* 0x0000100001047983 */ /* 0x002f220000100a00 */
[----:B------:R-:W-:Y:S01]  /*1ffd0*/  FMUL R29, R8, c[0x0][0x188] ;  /* 0x00006200081d7a20 */ /* 0x000fe20000400000 */
[----:B----4-:R-:W-:Y:S01]  /*1ffe0*/  HMMA.16816.F32.BF16 R24, R4, R18, R20 ;  /* 0x000000120418723c */ /* 0x010fe20000041814 */
[----:B------:R-:W-:-:S06]  /*1fff0*/  MOV R15, R4 ;  /* 0x00000004000f7202 */ /* 0x000fcc0000000f00 */
[----:B------:R-:W-:Y:S02]  /*20000*/  MOV R22, R6 ;  /* 0x0000000600167202 */ /* 0x000fe40000000f00 */
[----:B------:R-:W-:Y:S01]  /*20010*/  MOV R21, R7 ;  /* 0x0000000700157202 */ /* 0x000fe20000000f00 */
[----:B------:R-:W-:Y:S01]  /*20020*/  IMAD.MOV.U32 R23, RZ, RZ, R5 ;  /* 0x000000ffff177224 */ /* 0x000fe200078e0005 */
[----:B------:R-:W2:Y:S01]  /*20030*/  LDL.LU.64 R6, [R1+0x2708] ;  /* 0x0027080001067983 */ /* 0x000ea20000300a00 */
[----:B------:R-:W3:Y:S11]  /*20040*/  LDL.LU.64 R4, [R1+0x2700] ;  /* 0x0027000001047983 */ /* 0x000ef60000300a00 */
[----:B------:R-:W-:Y:S01]  /*20050*/  STL [R1+0x74], R25 ;  /* 0x0000741901007387 */ /* 0x000fe20000100800 */
[----:B------:R-:W-:-:S02]  /*20060*/  IMAD.MOV.U32 R20, RZ, RZ, R24 ;  /* 0x000000ffff147224 */ /* 0x000fc400078e0018 */
[----:B------:R0:W-:Y:S01]  /*20070*/  STL [R1+0x7c], R27 ;  /* 0x00007c1b01007387 */ /* 0x0001e20000100800 */
[----:B------:R-:W-:Y:S02]  /*20080*/  MOV R8, R26 ;  /* 0x0000001a00087202 */ /* 0x000fe40000000f00 */
[----:B0-----:R-:W4:Y:S01]  /*20090*/  LDL.LU.64 R26, [R1+0x26f8] ;  /* 0x0026f800011a7983 */ /* 0x001f220000300a00 */
[----:B------:R-:W4:Y:S02]  /*200a0*/  LDL.LU.64 R24, [R1+0x26f0] ;  /* 0x0026f00001187983 */ /* 0x000f240000300a00 */
[----:B------:R0:W-:Y:S02]  /*200b0*/  STL [R1+0x267c], R20 ;  /* 0x00267c1401007387 */ /* 0x0001e40000100800 */
[----:B------:R-:W-:Y:S01]  /*200c0*/  STL.64 [R1+0x26e8], R22 ;  /* 0x0026e81601007387 */ /* 0x000fe20000100a00 */
[----:B------:R1:W-:Y:S04]  /*200d0*/  STL [R1+0x26e0], R21 ;  /* 0x0026e01501007387 */ /* 0x0003e80000100800 */
[----:B0-----:R-:W4:Y:S01]  /*200e0*/  LDL.LU R20, [R1+0xe0] ;  /* 0x0000e00001147983 */ /* 0x001f220000300800 */
[----:B-1----:R-:W4:Y:S02]  /*200f0*/  LDL.LU R21, [R1+0xe4] ;  /* 0x0000e40001157983 */ /* 0x002f240000300800 */
[----:B------:R-:W4:Y:S01]  /*20100*/  LDL.LU R22, [R1+0xe8] ;  /* 0x0000e80001167983 */ /* 0x000f220000300800 */
[----:B------:R-:W4:Y:S01]  /*20110*/  LDL.LU R23, [R1+0xec] ;  /* 0x0000ec0001177983 */ /* 0x000f220000300800 */
[----:B------:R-:W-:-:S02]  /*20120*/  ISETP.GT.U32.AND.EX P2, PT, R28, RZ, PT, P2 ;  /* 0x000000ff1c00720c */ /* 0x000fc40003f44120 */
[----:B------:R-:W-:Y:S02]  /*20130*/  ISETP.GT.U32.AND P1, PT, R2, R11, PT ;  /* 0x0000000b0200720c */ /* 0x000fe40003f24070 */
[----:B------:R-:W-:Y:S01]  /*20140*/  IADD3.X R3, RZ, R13, RZ, P0, !PT ;  /* 0x0000000dff037210 */ /* 0x000fe200007fe4ff */
[----:B------:R-:W-:-:S03]  /*20150*/  FMUL R28, R9, c[0x0][0x188] ;  /* 0x00006200091c7a20 */ /* 0x000fc60000400000 */
[C---:B------:R-:W-:Y:S02]  /*20160*/  ISETP.GT.U32.AND.EX P1, PT, R3.reuse, RZ, PT, P1 ;  /* 0x000000ff0300720c */ /* 0x040fe40003f24110 */
[----:B------:R-:W-:Y:S02]  /*20170*/  ISETP.GT.U32.AND.EX P4, PT, R3, RZ, PT, P4 ;  /* 0x000000ff0300720c */ /* 0x000fe40003f84140 */
[----:B------:R-:W-:Y:S02]  /*20180*/  FSEL R9, R29, -INF , !P1 ;  /* 0xff8000001d097808 */ /* 0x000fe40004800000 */
[----:B---3--:R-:W-:-:S05]  /*20190*/  FSEL R4, R4, -INF , !P2 ;  /* 0xff80000004047808 */ /* 0x008fca0005000000 */
[----:B------:R0:W-:Y:S01]  /*201a0*/  STL [R1+0x7b0], R4 ;  /* 0x0007b00401007387 */ /* 0x0001e20000100800 */
[----:B------:R-:W-:Y:S01]  /*201b0*/  STL [R1+0x7e4], R9 ;  /* 0x0007e40901007387 */ /* 0x000fe20000100800 */
[----:B0-----:R-:W-:-:S05]  /*201c0*/  FSEL R4, R28, -INF , !P4 ;  /* 0xff8000001c047808 */ /* 0x001fca0006000000 */
[----:B------:R0:W-:Y:S01]  /*201d0*/  STL [R1+0x7d8], R4 ;  /* 0x0007d80401007387 */ /* 0x0001e20000100800 */
[----:B----4-:R-:W-:Y:S03]  /*201e0*/  HMMA.16816.F32.BF16 R16, R24, R18, R20 ;  /* 0x000000121810723c */ /* 0x010fe60000041814 */
[----:B------:R-:W3:Y:S01]  /*201f0*/  LDL.LU.64 R22, [R1+0x26e8] ;  /* 0x0026e80001167983 */ /* 0x000ee20000300a00 */
[----:B------:R-:W4:Y:S11]  /*20200*/  LDL.LU R21, [R1+0x26e0] ;  /* 0x0026e00001157983 */ /* 0x000f360000300800 */
[----:B------:R-:W-:Y:S08]  /*20210*/  @!UPT UIADD3 URZ, URZ, URZ, URZ ;  /* 0x0000003f3f3ff290 */ /* 0x000ff0000fffe03f */
[----:B------:R1:W-:Y:S01]  /*20220*/  STL.64 [R1+0x68], R18 ;  /* 0x0000681201007387 */ /* 0x0003e20000100a00 */
[----:B0-----:R-:W-:Y:S01]  /*20230*/  MOV R4, R16 ;  /* 0x0000001000047202 */ /* 0x001fe20000000f00 */
[----:B------:R-:W-:Y:S02]  /*20240*/  IMAD.MOV.U32 R9, RZ, RZ, R17 ;  /* 0x000000ffff097224 */ /* 0x000fe400078e0011 */
[----:B-1----:R-:W5:Y:S01]  /*20250*/  LDL.LU.64 R18, [R1+0x26d8] ;  /* 0x0026d80001127983 */ /* 0x002f620000300a00 */
[----:B------:R-:W2:Y:S02]  /*20260*/  LDL.LU.64 R16, [R1+0x26d0] ;  /* 0x0026d00001107983 */ /* 0x000ea40000300a00 */
[----:B------:R-:W-:Y:S02]  /*20270*/  STL.64 [R1+0x2688], R26 ;  /* 0x0026881a01007387 */ /* 0x000fe40000100a00 */
[----:B------:R0:W-:Y:S02]  /*20280*/  STL.64 [R1+0x2680], R24 ;  /* 0x0026801801007387 */ /* 0x0001e40000100a00 */
[----:B0-----:R-:W-:-:S02]  /*20290*/  MOV R24, R15 ;  /* 0x0000000f00187202 */ /* 0x001fc40000000f00 */
[----:B------:R-:W2:Y:S01]  /*202a0*/  LDL.LU R15, [R1+0x26c8] ;  /* 0x0026c800010f7983 */ /* 0x000ea20000300800 */
[----:B---3--:R-:W-:Y:S01]  /*202b0*/  IMAD.MOV.U32 R26, RZ, RZ, R22 ;  /* 0x000000ffff1a7224 */ /* 0x008fe200078e0016 */
[----:B----4-:R-:W-:Y:S02]  /*202c0*/  MOV R27, R21 ;  /* 0x00000015001b7202 */ /* 0x010fe40000000f00 */
[----:B------:R-:W-:-:S03]  /*202d0*/  MOV R25, R23 ;  /* 0x0000001700197202 */ /* 0x000fc60000000f00 */
[----:B------:R-:W-:Y:S02]  /*202e0*/  STL.64 [R1+0x26a8], R26 ;  /* 0x0026a81a01007387 */ /* 0x000fe40000100a00 */
[----:B------:R-:W-:Y:S02]  /*202f0*/  STL.64 [R1+0x26a0], R24 ;  /* 0x0026a01801007387 */ /* 0x000fe40000100a00 */
[----:B------:R-:W3:Y:S02]  /*20300*/  LDL.LU R20, [R1+0xb0] ;  /* 0x0000b00001147983 */ /* 0x000ee40000300800 */
[----:B------:R-:W3:Y:S01]  /*20310*/  LDL.LU R21, [R1+0xb4] ;  /* 0x0000b40001157983 */ /* 0x000ee20000300800 */
[----:B-----5:R-:W-:Y:S02]  /*20320*/  MOV R22, R18 ;  /* 0x0000001200167202 */ /* 0x020fe40000000f00 */
[----:B------:R-:W4:Y:S01]  /*20330*/  LDL.LU R18, [R1+0x26c4] ;  /* 0x0026c40001127983 */ /* 0x000f220000300800 */
[----:B--2---:R-:W-:-:S03]  /*20340*/  IMAD.MOV.U32 R23, RZ, RZ, R15 ;  /* 0x000000ffff177224 */ /* 0x004fc600078e000f */
[----:B------:R-:W2:Y:S02]  /*20350*/  LDL.LU R15, [R1+0x26c0] ;  /* 0x0026c000010f7983 */ /* 0x000ea40000300800 */
[----:B------:R-:W-:Y:S01]  /*20360*/  STL.64 [R1+0x2698], R22 ;  /* 0x0026981601007387 */ /* 0x000fe20000100a00 */
[C---:B------:R-:W-:Y:S02]  /*20370*/  ISETP.GT.U32.AND P6, PT, R2.reuse, R12, PT ;  /* 0x0000000c0200720c */ /* 0x040fe40003fc4070 */
[----:B------:R-:W-:Y:S01]  /*20380*/  ISETP.GT.U32.AND P5, PT, R2, R10, PT ;  /* 0x0000000a0200720c */ /* 0x000fe20003fa4070 */
[----:B------:R-:W-:Y:S01]  /*20390*/  IADD3 R2, P3, R0, 0x61, RZ ;  /* 0x0000006100027810 */ /* 0x000fe20007f7e0ff */
[C---:B------:R-:W-:Y:S02]  /*203a0*/  ISETP.GT.U32.AND.EX P6, PT, R3.reuse, RZ, PT, P6 ;  /* 0x000000ff0300720c */ /* 0x040fe40003fc4160 */
[----:B------:R-:W-:Y:S02]  /*203b0*/  ISETP.GT.U32.AND.EX P5, PT, R3, RZ, PT, P5 ;  /* 0x000000ff0300720c */ /* 0x000fe40003fa4150 */
[----:B------:R-:W-:Y:S01]  /*203c0*/  ISETP.GT.U32.AND P0, PT, R2, R11, PT ;  /* 0x0000000b0200720c */ /* 0x000fe20003f04070 */
[----:B------:R-:W-:-:S02]  /*203d0*/  IADD3.X R3, RZ, R13, RZ, P3, !PT ;  /* 0x0000000dff037210 */ /* 0x000fc40001ffe4ff */
[----:B------:R-:W-:Y:S02]  /*203e0*/  FMUL R28, R5, c[0x0][0x188] ;  /* 0x00006200051c7a20 */ /* 0x000fe40000400000 */
[----:B------:R-:W-:Y:S01]  /*203f0*/  FMUL R29, R6, c[0x0][0x188] ;  /* 0x00006200061d7a20 */ /* 0x000fe20000400000 */
[----:B------:R-:W-:Y:S01]  /*20400*/  ISETP.GT.U32.AND.EX P0, PT, R3, RZ, PT, P0 ;  /* 0x000000ff0300720c */ /* 0x000fe20003f04100 */
[----:B---3--:R0:W-:Y:S04]  /*20410*/  STL.64 [R1+0x2690], R20 ;  /* 0x0026901401007387 */ /* 0x0081e80000100a00 */
[----:B0-----:R-:W3:Y:S01]  /*20420*/  LDL.LU R20, [R1+0xc0] ;  /* 0x0000c00001147983 */ /* 0x001ee20000300800 */
[----:B------:R-:W3:Y:S02]  /*20430*/  LDL.LU R21, [R1+0xc4] ;  /* 0x0000c40001157983 */ /* 0x000ee40000300800 */
[----:B------:R-:W3:Y:S01]  /*20440*/  LDL.LU R22, [R1+0xc8] ;  /* 0x0000c80001167983 */ /* 0x000ee20000300800 */
[----:B--2---:R-:W0:Y:S01]  /*20450*/  LDSM.16.M88.4 R24, [R15+0xf880] ;  /* 0x00f880000f18783b */ /* 0x004e220000000200 */
[----:B----4-:R-:W-:-:S02]  /*20460*/  MOV R23, R18 ;  /* 0x0000001200177202 */ /* 0x010fc40000000f00 */
[----:B------:R-:W3:Y:S01]  /*20470*/  LDL.LU R18, [R1+0x26bc] ;  /* 0x0026bc0001127983 */ /* 0x000ee20000300800 */
[----:B0-----:R0:W-:Y:S01]  /*20480*/  STL.64 [R1+0xd0], R24 ;  /* 0x0000d01801007387 */ /* 0x0011e20000100a00 */
[----:B------:R-:W-:Y:S02]  /*20490*/  STL.64 [R1+0xd8], R26 ;  /* 0x0000d81a01007387 */ /* 0x000fe40000100a00 */
[----:B0-----:R-:W-:Y:S02]  /*204a0*/  FMUL R24, R19, c[0x0][0x188] ;  /* 0x0000620013187a20 */ /* 0x001fe40000400000 */
[----:B------:R-:W3:Y:S01]  /*204b0*/  LDL.LU R19, [R1+0x26b8] ;  /* 0x0026b80001137983 */ /* 0x000ee20000300800 */
[----:B------:R-:W2:Y:S02]  /*204c0*/  LDL.LU R6, [R1+0x26b4] ;  /* 0x0026b40001067983 */ /* 0x000ea40000300800 */
[----:B------:R-:W4:Y:S01]  /*204d0*/  LDL.LU R5, [R1+0x26b0] ;  /* 0x0026b00001057983 */ /* 0x000f220000300800 */
[----:B------:R-:W-:-:S02]  /*204e0*/  FSEL R24, R24, -INF , !P6 ;  /* 0xff80000018187808 */ /* 0x000fc40007000000 */
[----:B------:R-:W-:-:S03]  /*204f0*/  FSEL R25, R28, -INF , !P5 ;  /* 0xff8000001c197808 */ /* 0x000fc60006800000 */
[----:B------:R0:W-:Y:S02]  /*20500*/  STL [R1+0x7f4], R24 ;  /* 0x0007f41801007387 */ /* 0x0001e40000100800 */
[----:B------:R-:W-:Y:S01]  /*20510*/  STL [R1+0x804], R25 ;  /* 0x0008041901007387 */ /* 0x000fe20000100800 */
[----:B0-----:R-:W-:-:S05]  /*20520*/  FSEL R24, R29, -INF , !P0 ;  /* 0xff8000001d187808 */ /* 0x001fca0004000000 */
[----:B------:R-:W-:Y:S02]  /*20530*/  STL [R1+0x7e0], R24 ;  /* 0x0007e01801007387 */ /* 0x000fe40000100800 */
[----:B------:R-:W0:Y:S02]  /*20540*/  LDSM.16.M88.4 R24, [R15+0x8080] ;  /* 0x008080000f18783b */ /* 0x000e240000000200 */
[----:B0-----:R-:W-:Y:S02]  /*20550*/  STL.64 [R1+0x50], R24 ;  /* 0x0000501801007387 */ /* 0x001fe40000100a00 */
[----:B------:R0:W-:Y:S02]  /*20560*/  STL.64 [R1+0x58], R26 ;  /* 0x0000581a01007387 */ /* 0x0001e40000100a00 */
[----:B0-----:R-:W3:Y:S01]  /*20570*/  LDL.LU.64 R26, [R1+0x26a8] ;  /* 0x0026a800011a7983 */ /* 0x001ee20000300a00 */
[----:B------:R-:W3:Y:S02]  /*20580*/  LDL.LU.64 R24, [R1+0x26a0] ;  /* 0x0026a00001187983 */ /* 0x000ee40000300a00 */
[----:B------:R-:W-:Y:S01]  /*20590*/  FMUL R28, R14, c[0x0][0x188] ;  /* 0x000062000e1c7a20 */ /* 0x000fe20000400000 */
[----:B---3--:R-:W-:Y:S01]  /*205a0*/  HMMA.16816.F32.BF16 R24, R24, R18, R20 ;  /* 0x000000121818723c */ /* 0x008fe20000041814 */
[----:B------:R-:W3:Y:S01]  /*205b0*/  LDL.LU.64 R22, [R1+0x2698] ;  /* 0x0026980001167983 */ /* 0x000ee20000300a00 */
[----:B------:R-:W3:Y:S11]  /*205c0*/  LDL.LU.64 R20, [R1+0x2690] ;  /* 0x0026900001147983 */ /* 0x000ef60000300a00 */
[----:B------:R-:W-:Y:S10]  /*205d0*/  @!UPT UIADD3 URZ, URZ, URZ, URZ ;  /* 0x0000003f3f3ff290 */ /* 0x000ff4000fffe03f */
[----:B------:R-:W-:Y:S01]  /*205e0*/  STL [R1+0x94], R25 ;  /* 0x0000941901007387 */ /* 0x000fe20000100800 */
[----:B------:R0:W-:Y:S01]  /*205f0*/  STL [R1+0x9c], R27 ;  /* 0x00009c1b01007387 */ /* 0x0001e20000100800 */
[----:B------:R-:W-:Y:S01]  /*20600*/  MOV R14, R26 ;  /* 0x0000001a000e7202 */ /* 0x000fe20000000f00 */
[----:B------:R-:W-:Y:S01]  /*20610*/  IMAD.MOV.U32 R15, RZ, RZ, R24 ;  /* 0x000000ffff0f7224 */ /* 0x000fe200078e0018 */
[----:B0-----:R-:W3:Y:S01]  /*20620*/  LDL.LU.64 R26, [R1+0x2688] ;  /* 0x00268800011a7983 */ /* 0x001ee20000300a00 */
[----:B------:R-:W3:Y:S01]  /*20630*/  LDL.LU.64 R24, [R1+0x2680] ;  /* 0x0026800001187983 */ /* 0x000ee20000300a00 */
[----:B------:R-:W-:Y:S01]  /*20640*/  ISETP.GT.U32.AND P2, PT, R2, R7, PT ;  /* 0x000000070200720c */ /* 0x000fe20003f44070 */
[----:B------:R-:W-:-:S03]  /*20650*/  FMUL R17, R17, c[0x0][0x188] ;  /* 0x0000620011117a20 */ /* 0x000fc60000400000 */
[----:B------:R-:W-:Y:S01]  /*20660*/  ISETP.GT.U32.AND.EX P2, PT, R3, RZ, PT, P2 ;  /* 0x000000ff0300720c */ /* 0x000fe20003f44120 */
[----:B------:R0:W-:Y:S01]  /*20670*/  STL [R1+0x262c], R14 ;  /* 0x00262c0e01007387 */ /* 0x0001e20000100800 */
[----:B------:R-:W-:Y:S02]  /*20680*/  FMUL R29, R16, c[0x0][0x188] ;  /* 0x00006200101d7a20 */ /* 0x000fe40000400000 */
[----:B0-----:R-:W-:Y:S02]  /*20690*/  FSEL R14, R17, -INF , !P2 ;  /* 0xff800000110e7808 */ /* 0x001fe40005000000 */
[C---:B------:R-:W-:Y:S01]  /*206a0*/  ISETP.GT.U32.AND P1, PT, R2.reuse, R12, PT ;  /* 0x0000000c0200720c */ /* 0x040fe20003f24070 */
[----:B------:R-:W-:Y:S03]  /*206b0*/  STL [R1+0x2628], R15 ;  /* 0x0026280f01007387 */ /* 0x000fe60000100800 */
[----:B------:R-:W-:Y:S01]  /*206c0*/  ISETP.GT.U32.AND.EX P1, PT, R3, RZ, PT, P1 ;  /* 0x000000ff0300720c */ /* 0x000fe20003f24110 */
[----:B------:R0:W-:Y:S01]  /*206d0*/  STL [R1+0x7cc], R14 ;  /* 0x0007cc0e01007387 */ /* 0x0001e20000100800 */
[----:B------:R-:W-:-:S02]  /*206e0*/  ISETP.GT.U32.AND P4, PT, R2, R10, PT ;  /* 0x0000000a0200720c */ /* 0x000fc40003f84070 */
[----:B0-----:R-:W-:Y:S02]  /*206f0*/  FSEL R14, R28, -INF , !P1 ;  /* 0xff8000001c0e7808 */ /* 0x001fe40004800000 */
[----:B------:R-:W-:-:S03]  /*20700*/  ISETP.GT.U32.AND.EX P4, PT, R3, RZ, PT, P4 ;  /* 0x000000ff0300720c */ /* 0x000fc60003f84140 */
[----:B------:R0:W-:Y:S02]  /*20710*/  STL [R1+0x7f0], R14 ;  /* 0x0007f00e01007387 */ /* 0x0001e40000100800 */
[----:B0-----:R-:W-:Y:S01]  /*20720*/  FSEL R14, R29, -INF , !P4 ;  /* 0xff8000001d0e7808 */ /* 0x001fe20006000000 */
[----:B---3--:R-:W-:Y:S01]  /*20730*/  HMMA.16816.F32.BF16 R16, R24, R18, R20 ;  /* 0x000000121810723c */ /* 0x008fe20000041814 */
[----:B------:R-:W3:Y:S11]  /*20740*/  LDL.LU R20, [R1+0x267c] ;  /* 0x00267c0001147983 */ /* 0x000ef60000300800 */
[----:B------:R-:W-:Y:S11]  /*20750*/  @!UPT UIADD3 URZ, URZ, URZ, URZ ;  /* 0x0000003f3f3ff290 */ /* 0x000ff6000fffe03f */
[----:B------:R0:W-:Y:S01]  /*20760*/  STL.64 [R1+0x80], R16 ;  /* 0x0000801001007387 */ /* 0x0001e20000100a00 */
[----:B------:R4:W-:Y:S03]  /*20770*/  STL.64 [R1+0x88], R18 ;  /* 0x0000881201007387 */ /* 0x0009e60000100a00 */
[----:B0-----:R-:W5:Y:S01]  /*20780*/  LDL.LU R16, [R1+0x370] ;  /* 0x0003700001107983 */ /* 0x001f620000300800 */
[----:B------:R-:W5:Y:S02]  /*20790*/  LDL.LU R17, [R1+0x374] ;  /* 0x0003740001117983 */ /* 0x000f640000300800 */
[----:B----4-:R-:W-:Y:S01]  /*207a0*/  IMAD.MOV.U32 R18, RZ, RZ, R5 ;  /* 0x000000ffff127224 */ /* 0x010fe200078e0005 */
[----:B--2---:R-:W-:Y:S01]  /*207b0*/  MOV R19, R6 ;  /* 0x0000000600137202 */ /* 0x004fe20000000f00 */
[----:B------:R-:W2:Y:S01]  /*207c0*/  LDL.LU R5, [R1+0x2678] ;  /* 0x0026780001057983 */ /* 0x000ea20000300800 */
[----:B------:R-:W4:Y:S02]  /*207d0*/  LDL.LU R6, [R1+0x2674] ;  /* 0x0026740001067983 */ /* 0x000f240000300800 */
[----:B------:R-:W-:Y:S02]  /*207e0*/  STL [R1+0x25bc], R26 ;  /* 0x0025bc1a01007387 */ /* 0x000fe40000100800 */
[----:B------:R0:W-:Y:S01]  /*207f0*/  STL [R1+0x25b4], R27 ;  /* 0x0025b41b01007387 */ /* 0x0001e20000100800 */
[----:B------:R1:W-:Y:S04]  /*20800*/  STL.64 [R1+0x2638], R24 ;  /* 0x0026381801007387 */ /* 0x0003e80000100a00 */
[----:B0-----:R-:W2:Y:S01]  /*20810*/  LDL.LU R27, [R1+0x68] ;  /* 0x00006800011b7983 */ /* 0x001ea20000300800 */
[----:B------:R-:W-:Y:S02]  /*20820*/  STL [R1+0x800], R14 ;  /* 0x0008000e01007387 */ /* 0x000fe40000100800 */
[----:B-1----:R-:W4:Y:S01]  /*20830*/  LDL.LU.64 R24, [R1+0x50] ;  /* 0x0000500001187983 */ /* 0x002f220000300a00 */
[----:B------:R-:W-:-:S04]  /*20840*/  IADD3 R2, P3, R0, 0x68, RZ ;  /* 0x0000006800027810 */ /* 0x000fc80007f7e0ff */
[C---:B------:R-:W-:Y:S02]  /*20850*/  ISETP.GT.U32.AND P6, PT, R2.reuse, R11, PT ;  /* 0x0000000b0200720c */ /* 0x040fe40003fc4070 */
[----:B------:R-:W-:Y:S02]  /*20860*/  IADD3.X R3, RZ, R13, RZ, P3, !PT ;  /* 0x0000000dff037210 */ /* 0x000fe40001ffe4ff */
[----:B------:R-:W-:Y:S02]  /*20870*/  ISETP.GT.U32.AND P5, PT, R2, R7, PT ;  /* 0x000000070200720c */ /* 0x000fe40003fa4070 */
[C---:B------:R-:W-:Y:S01]  /*20880*/  ISETP.GT.U32.AND.EX P6, PT, R3.reuse, RZ, PT, P6 ;  /* 0x000000ff0300720c */ /* 0x040fe20003fc4160 */
[----:B------:R-:W-:Y:S01]  /*20890*/  FMUL R29, R8, c[0x0][0x188] ;  /* 0x00006200081d7a20 */ /* 0x000fe20000400000 */
[----:B------:R-:W-:Y:S02]  /*208a0*/  ISETP.GT.U32.AND P0, PT, R2, R12, PT ;  /* 0x0000000c0200720c */ /* 0x000fe40003f04070 */
[----:B------:R-:W-:-:S02]  /*208b0*/  ISETP.GT.U32.AND.EX P5, PT, R3, RZ, PT, P5 ;  /* 0x000000ff0300720c */ /* 0x000fc40003fa4150 */
[----:B------:R-:W-:Y:S01]  /*208c0*/  ISETP.GT.U32.AND P2, PT, R2, R10, PT ;  /* 0x0000000a0200720c */ /* 0x000fe20003f44070 */
[----:B------:R-:W-:Y:S01]  /*208d0*/  IADD3 R2, P1, R0, 0x69, RZ ;  /* 0x0000006900027810 */ /* 0x000fe20007f3e0ff */
[----:B------:R-:W-:-:S03]  /*208e0*/  ISETP.GT.U32.AND.EX P0, PT, R3, RZ, PT, P0 ;  /* 0x000000ff0300720c */ /* 0x000fc60003f04100 */
[C---:B------:R-:W-:Y:S02]  /*208f0*/  ISETP.GT.U32.AND P3, PT, R2.reuse, R11, PT ;  /* 0x0000000b0200720c */ /* 0x040fe40003f64070 */
[----:B------:R-:W-:Y:S01]  /*20900*/  ISETP.GT.U32.AND P4, PT, R2, R7, PT ;  /* 0x000000070200720c */ /* 0x000fe20003f84070 */
[----:B---3--:R-:W-:-:S05]  /*20910*/  FMUL R28, R20, c[0x0][0x188] ;  /* 0x00006200141c7a20 */ /* 0x008fca0000400000 */
[----:B------:R-:W-:Y:S01]  /*20920*/  FSEL R8, R28, -INF , !P6 ;  /* 0xff8000001c087808 */ /* 0x000fe20007000000 */
[----:B------:R-:W-:Y:S01]  /*20930*/  FMUL R28, R4, c[0x0][0x188] ;  /* 0x00006200041c7a20 */ /* 0x000fe20000400000 */
[----:B------:R-:W-:Y:S02]  /*20940*/  FSEL R4, R29, -INF , !P5 ;  /* 0xff8000001d047808 */ /* 0x000fe40006800000 */
[C---:B------:R-:W-:Y:S01]  /*20950*/  ISETP.GT.U32.AND P6, PT, R2.reuse, R12, PT ;  /* 0x0000000c0200720c */ /* 0x040fe20003fc4070 */
[----:B------:R-:W-:Y:S01]  /*20960*/  ISETP.GT.U32.AND P5, PT, R2, R10, PT ;  /* 0x0000000a0200720c */ /* 0x000fe20003fa4070 */
[----:B------:R-:W-:Y:S01]  /*20970*/  FSEL R2, R28, -INF , !P0 ;  /* 0xff8000001c027808 */ /* 0x000fe20004000000 */
[----:B--2---:R-:W-:Y:S01]  /*20980*/  STL [R1+0x2670], R27 ;  /* 0x0026701b01007387 */ /* 0x004fe20000100800 */
[----:B------:R-:W-:Y:S02]  /*20990*/  STL [R1+0x7d4], R8 ;  /* 0x0007d40801007387 */ /* 0x000fe40000100800 */
[----:B----4-:R0:W-:Y:S02]  /*209a0*/  STL.64 [R1+0x2668], R24 ;  /* 0x0026681801007387 */ /* 0x0101e40000100a00 */
[----:B0-----:R-:W2:Y:S01]  /*209b0*/  LDL.LU.64 R24, [R1+0x20] ;  /* 0x0000200001187983 */ /* 0x001ea20000300a00 */
[----:B------:R-:W3:Y:S02]  /*209c0*/  LDL.LU.64 R26, [R1+0x28] ;  /* 0x00002800011a7983 */ /* 0x000ee40000300a00 */
[----:B------:R-:W4:Y:S02]  /*209d0*/  LDL.LU R29, [R1+0x74] ;  /* 0x00007400011d7983 */ /* 0x000f240000300800 */
[----:B------:R-:W-:Y:S01]  /*209e0*/  STL [R1+0x7c8], R4 ;  /* 0x0007c80401007387 */ /* 0x000fe20000100800 */
[----:B------:R-:W2:Y:S01]  /*209f0*/  LDL.LU R28, [R1+0x7c] ;  /* 0x00007c00011c7983 */ /* 0x000ea20000300800 */
[----:B------:R-:W2:Y:S02]  /*20a00*/  LDL.LU R20, [R1+0x390] ;  /* 0x0003900001147983 */ /* 0x000ea40000300800 */
[----:B------:R-:W-:Y:S02]  /*20a10*/  STL [R1+0x7e8], R2 ;  /* 0x0007e80201007387 */ /* 0x000fe40000100800 */
[----:B------:R-:W2:Y:S01]  /*20a20*/  LDL.LU R21, [R1+0x394] ;  /* 0x0003940001157983 */ /* 0x000ea20000300800 */
[----:B------:R-:W-:Y:S01]  /*20a30*/  MOV R22, R6 ;  /* 0x0000000600167202 */ /* 0x000fe20000000f00 */
[----:B------:R-:W-:-:S05]  /*20a40*/  IMAD.MOV.U32 R23, RZ, RZ, R5 ;  /* 0x000000ffff177224 */ /* 0x000fca00078e0005 */
[----:B------:R-:W-:Y:S04]  /*20a50*/  STL.64 [R1+0x2658], R22 ;  /* 0x0026581601007387 */ /* 0x000fe80000100a00 */
[----:B--2---:R0:W-:Y:S04]  /*20a60*/  STL.64 [R1+0x2650], R20 ;  /* 0x0026501401007387 */ /* 0x0041e80000100a00 */
[----:B0-----:R-:W5:Y:S01]  /*20a70*/  LDL.LU.64 R20, [R1+0xd0] ;  /* 0x0000d00001147983 */ /* 0x001f620000300a00 */
[----:B---3--:R-:W-:Y:S02]  /*20a80*/  MOV R6, R26 ;  /* 0x0000001a00067202 */ /* 0x008fe40000000f00 */
[----:B------:R-:W-:Y:S01]  /*20a90*/  MOV R4, R24 ;  /* 0x0000001800047202 */ /* 0x000fe20000000f00 */
[----:B------:R-:W-:Y:S01]  /*20aa0*/  IMAD.MOV.U32 R5, RZ, RZ, R25 ;  /* 0x000000ffff057224 */ /* 0x000fe200078e0019 */
[----:B-----5:R-:W-:Y:S07]  /*20ab0*/  HMMA.16816.F32.BF16 R16, R24, R20, R16 ;  /* 0x000000141810723c */ /* 0x020fee0000041810 */
[----:B------:R-:W-:-:S02]  /*20ac0*/  MOV R26, R27 ;  /* 0x0000001b001a7202 */ /* 0x000fc40000000f00 */
[----:B------:R-:W2:Y:S01]  /*20ad0*/  LDL.LU R27, [R1+0x2670] ;  /* 0x00267000011b7983 */ /* 0x000ea20000300800 */
[----:B------:R-:W3:Y:S11]  /*20ae0*/  LDL.LU.64 R24, [R1+0x2668] ;  /* 0x0026680001187983 */ /* 0x000ef60000300a00 */
[----:B------:R-:W-:Y:S02]  /*20af0*/  @!UPT UIADD3 URZ, URZ, URZ, URZ ;  /* 0x0000003f3f3ff290 */ /* 0x000fe4000fffe03f */
[----:B------:R0:W-:Y:S01]  /*20b00*/  STL [R1+0x40], R16 ;  /* 0x0000401001007387 */ /* 0x0001e20000100800 */
[----:B------:R-:W-:Y:S01]  /*20b10*/  IMAD.MOV.U32 R14, RZ, RZ, R17 ;  /* 0x000000ffff0e7224 */ /* 0x000fe200078e0011 */
[----:B------:R-:W-:Y:S02]  /*20b20*/  MOV R15, R18 ;  /* 0x00000012000f7202 */ /* 0x000fe40000000f00 */
[----:B0-----:R-:W5:Y:S01]  /*20b30*/  LDL.LU.64 R16, [R1+0x2660] ;  /* 0x0026600001107983 */ /* 0x001f620000300a00 */
[----:B------:R-:W-:Y:S01]  /*20b40*/  MOV R8, R19 ;  /* 0x0000001300087202 */ /* 0x000fe20000000f00 */
[----:B------:R-:W-:Y:S01]  /*20b50*/  IMAD.MOV.U32 R18, RZ, RZ, R20 ;  /* 0x000000ffff127224 */ /* 0x000fe200078e0014 */
[----:B------:R-:W-:Y:S01]  /*20b60*/  MOV R19, R21 ;  /* 0x0000001500137202 */ /* 0x000fe20000000f00 */
[----:B------:R-:W3:Y:S01]  /*20b70*/  LDL.LU.64 R22, [R1+0x2658] ;  /* 0x0026580001167983 */ /* 0x000ee20000300a00 */
[----:B------:R-:W3:Y:S01]  /*20b80*/  LDL.LU.64 R20, [R1+0x2650] ;  /* 0x0026500001147983 */ /* 0x000ee20000300a00 */
[----:B------:R-:W-:-:S02]  /*20b90*/  ISETP.GT.U32.AND.EX P2, PT, R3, RZ, PT, P2 ;  /* 0x000000ff0300720c */ /* 0x000fc40003f44120 */
[----:B------:R-:W-:Y:S01]  /*20ba0*/  IADD3 R2, P0, R0, 0x70, RZ ;  /* 0x0000007000027810 */ /* 0x000fe20007f1e0ff */
[----:B------:R-:W-:Y:S01]  /*20bb0*/  STL.64 [R1+0x2518], R18 ;  /* 0x0025181201007387 */ /* 0x000fe20000100a00 */
[----:B------:R-:W-:Y:S01]  /*20bc0*/  IADD3.X R3, RZ, R13, RZ, P1, !PT ;  /* 0x0000000dff037210 */ /* 0x000fe20000ffe4ff */
[----:B----4-:R-:W-:Y:S02]  /*20bd0*/  FMUL R29, R29, c[0x0][0x188] ;  /* 0x000062001d1d7a20 */ /* 0x010fe40000400000 */
[----:B------:R-:W-:Y:S01]  /*20be0*/  FMUL R28, R28, c[0x0][0x188] ;  /* 0x000062001c1c7a20 */ /* 0x000fe20000400000 */
[C---:B------:R-:W-:Y:S02]  /*20bf0*/  ISETP.GT.U32.AND.EX P3, PT, R3.reuse, RZ, PT, P3 ;  /* 0x000000ff0300720c */ /* 0x040fe40003f64130 */
[----:B------:R-:W-:Y:S01]  /*20c00*/  ISETP.GT.U32.AND.EX P4, PT, R3, RZ, PT, P4 ;  /* 0x000000ff0300720c */ /* 0x000fe20003f84140 */
[----:B--2---:R-:W-:Y:S01]  /*20c10*/  FMUL R27, R27, c[0x0][0x188] ;  /* 0x000062001b1b7a20 */ /* 0x004fe20000400000 */
[----:B-----5:R0:W-:Y:S01]  /*20c20*/  STL.64 [R1+0x2510], R16 ;  /* 0x0025101001007387 */ /* 0x0201e20000100a00 */
[----:B------:R1:W-:Y:S03]  /*20c30*/  STL [R1+0x2630], R7 ;  /* 0x0026300701007387 */ /* 0x0003e60000100800 */
[----:B0-----:R-:W-:Y:S01]  /*20c40*/  FSEL R16, R27, -INF , !P2 ;  /* 0xff8000001b107808 */ /* 0x001fe20005000000 */
[----:B------:R-:W-:Y:S01]  /*20c50*/  ISETP.GT.U32.AND P2, PT, R2, R7, PT ;  /* 0x000000070200720c */ /* 0x000fe20003f44070 */
[----:B-1----:R-:W-:-:S07]  /*20c60*/  MOV R7, R26 ;  /* 0x0000001a00077202 */ /* 0x002fce0000000f00 */
[----:B---3--:R-:W-:Y:S01]  /*20c70*/  HMMA.16816.F32.BF16 R4, R4, R24, R20 ;  /* 0x000000180404723c */ /* 0x008fe20000041814 */
[----:B------:R0:W-:Y:S01]  /*20c80*/  STL [R1+0x7fc], R16 ;  /* 0x0007fc1001007387 */ /* 0x0001e20000100800 */
[----:B------:R-:W-:Y:S02]  /*20c90*/  MOV R17, R25 ;  /* 0x0000001900117202 */ /* 0x000fe40000000f00 */
[----:B0-----:R-:W-:Y:S01]  /*20ca0*/  FSEL R16, R29, -INF , !P3 ;  /* 0xff8000001d107808 */ /* 0x001fe20005800000 */
[----:B------:R-:W-:Y:S01]  /*20cb0*/  FMUL R29, R9, c[0x0][0x188] ;  /* 0x00006200091d7a20 */ /* 0x000fe20000400000 */
[----:B------:R-:W-:-:S03]  /*20cc0*/  FSEL R9, R28, -INF , !P4 ;  /* 0xff8000001c097808 */ /* 0x000fc60006000000 */
[----:B------:R-:W-:Y:S01]  /*20cd0*/  STL [R1+0x7d0], R16 ;  /* 0x0007d01001007387 */ /* 0x000fe20000100800 */
[----:B------:R-:W2:Y:S02]  /*20ce0*/  LDL.LU R19, [R1+0x6c] ;  /* 0x00006c0001137983 */ /* 0x000ea40000300800 */
[----:B------:R-:W-:Y:S02]  /*20cf0*/  STL [R1+0x7dc], R9 ;  /* 0x0007dc0901007387 */ /* 0x000fe40000100800 */
[----:B------:R-:W3:Y:S01]  /*20d00*/  LDL.LU R22, [R1+0x2648] ;  /* 0x0026480001167983 */ /* 0x000ee20000300800 */
[----:B------:R-:W4:Y:S01]  /*20d10*/  LDL.LU.64 R20, [R1+0x2640] ;  /* 0x0026400001147983 */ /* 0x000f220000300a00 */
[----:B------:R-:W-:Y:S02]  /*20d20*/  IMAD.MOV.U32 R23, RZ, RZ, R24 ;  /* 0x000000ffff177224 */ /* 0x000fe400078e0018 */
[----:B------:R-:W5:Y:S05]  /*20d30*/  LDL.LU.64 R24, [R1+0x2638] ;  /* 0x0026380001187983 */ /* 0x000f6a0000300a00 */
[----:B------:R0:W-:Y:S02]  /*20d40*/  STL [R1+0x20], R4 ;  /* 0x0000200401007387 */ /* 0x0001e40000100800 */
[----:B0-----:R-:W-:-:S02]  /*20d50*/  MOV R4, R7 ;  /* 0x0000000700047202 */ /* 0x001fc40000000f00 */
[----:B------:R-:W2:Y:S01]  /*20d60*/  LDL.LU R7, [R1+0x2630] ;  /* 0x0026300001077983 */ /* 0x000ea20000300800 */
[----:B------:R-:W-:Y:S01]  /*20d70*/  MOV R26, R5 ;  /* 0x00000005001a7202 */ /* 0x000fe20000000f00 */
[----:B------:R-:W-:Y:S02]  /*20d80*/  IMAD.MOV.U32 R9, RZ, RZ, R6 ;  /* 0x000000ffff097224 */ /* 0x000fe400078e0006 */
[----:B--2---:R-:W-:Y:S01]  /*20d90*/  STL [R1+0x2614], R7 ;  /* 0x0026140701007387 */ /* 0x004fe20000100800 */
[----:B------:R0:W-:Y:S03]  /*20da0*/  STL [R1+0x2610], R4 ;  /* 0x0026100401007387 */ /* 0x0001e60000100800 */
[----:B0-----:R-:W2:Y:S01]  /*20db0*/  LDL.64 R4, [R1+0x10] ;  /* 0x0000100001047983 */ /* 0x001ea20000100a00 */
[----:B------:R-:W2:Y:S02]  /*20dc0*/  LDL.LU.64 R6, [R1+0x18] ;  /* 0x0000180001067983 */ /* 0x000ea40000300a00 */
[----:B---3--:R0:W-:Y:S02]  /*20dd0*/  STL.64 [R1+0x2608], R22 ;  /* 0x0026081601007387 */ /* 0x0081e40000100a00 */
[----:B----4-:R-:W-:Y:S01]  /*20de0*/  STL.64 [R1+0x2600], R20 ;  /* 0x0026001401007387 */ /* 0x010fe20000100a00 */
[----:B0-----:R-:W3:Y:S04]  /*20df0*/  LDL R22, [R1+0xd8] ;  /* 0x0000d80001167983 */ /* 0x001ee80000100800 */
[----:B------:R-:W3:Y:S01]  /*20e00*/  LDL R23, [R1+0xdc] ;  /* 0x0000dc0001177983 */ /* 0x000ee20000100800 */
[----:B------:R-:W-:Y:S02]  /*20e10*/  STL [R1+0x25f8], R26 ;  /* 0x0025f81a01007387 */ /* 0x000fe40000100800 */
[----:B-----5:R0:W-:Y:S02]  /*20e20*/  STL.64 [R1+0x25f0], R24 ;  /* 0x0025f01801007387 */ /* 0x0201e40000100a00 */
[----:B0-----:R-:W4:Y:S01]  /*20e30*/  LDL.LU R24, [R1+0x380] ;  /* 0x0003800001187983 */ /* 0x001f220000300800 */
[----:B------:R-:W4:Y:S02]  /*20e40*/  LDL.LU R25, [R1+0x384] ;  /* 0x0003840001197983 */ /* 0x000f240000300800 */
[----:B------:R-:W5:Y:S02]  /*20e50*/  LDL.LU R26, [R1+0x388] ;  /* 0x00038800011a7983 */ /* 0x000f640000300800 */
[----:B------:R-:W5:Y:S02]  /*20e60*/  LDL.LU R27, [R1+0x38c] ;  /* 0x00038c00011b7983 */ /* 0x000f640000300800 */
[----:B-----5:R-:W-:Y:S01]  /*20e70*/  STL.64 [R1+0x2620], R26 ;  /* 0x0026201a01007387 */ /* 0x020fe20000100a00 */
[----:B----4-:R0:W-:Y:S03]  /*20e80*/  STL.64 [R1+0x2618], R24 ;  /* 0x0026181801007387 */ /* 0x0101e60000100a00 */
[----:B0-----:R-:W3:Y:S01]  /*20e90*/  LDL.LU R24, [R1+0x40] ;  /* 0x0000400001187983 */ /* 0x001ee20000300800 */
[----:B------:R-:W-:-:S02]  /*20ea0*/  MOV R25, R14 ;  /* 0x0000000e00197202 */ /* 0x000fc40000000f00 */
[----:B------:R-:W4:Y:S02]  /*20eb0*/  LDL.LU R14, [R1+0x262c] ;  /* 0x00262c00010e7983 */ /* 0x000f240000300800 */
[----:B------:R-:W-:Y:S02]  /*20ec0*/  IMAD.MOV.U32 R26, RZ, RZ, R15 ;  /* 0x000000ffff1a7224 */ /* 0x000fe400078e000f */
[----:B------:R-:W5:Y:S01]  /*20ed0*/  LDL.LU R15, [R1+0x2628] ;  /* 0x00262800010f7983 */ /* 0x000f620000300800 */
[----:B------:R-:W-:Y:S02]  /*20ee0*/  MOV R27, R8 ;  /* 0x00000008001b7202 */ /* 0x000fe40000000f00 */
[----:B------:R-:W-:-:S04]  /*20ef0*/  ISETP.GT.U32.AND.EX P6, PT, R3, RZ, PT, P6 ;  /* 0x000000ff0300720c */ /* 0x000fc80003fc4160 */
[----:B------:R-:W-:-:S05]  /*20f00*/  FSEL R16, R29, -INF , !P6 ;  /* 0xff8000001d107808 */ /* 0x000fca0007000000 */
[----:B------:R0:W-:Y:S01]  /*20f10*/  STL [R1+0x7ec], R16 ;  /* 0x0007ec1001007387 */ /* 0x0001e20000100800 */
[----:B------:R-:W-:Y:S02]  /*20f20*/  FMUL R29, R19, c[0x0][0x188] ;  /* 0x00006200131d7a20 */ /* 0x000fe40000400000 */
[----:B--2---:R-:W-:Y:S01]  /*20f30*/  IMAD.MOV.U32 R19, RZ, RZ, R5 ;  /* 0x000000ffff137224 */ /* 0x004fe200078e0005 */
[----:B0-----:R-:W2:Y:S01]  /*20f40*/  LDL.LU R16, [R1+0x9c] ;  /* 0x00009c0001107983 */ /* 0x001ea20000300800 */
[----:B---3--:R-:W-:Y:S03]  /*20f50*/  HMMA.16816.F32.BF16 R20, R4, R22, R24 ;  /* 0x000000160414723c */ /* 0x008fe60000041818 */
[----:B------:R-:W3:Y:S01]  /*20f60*/  LDL.LU.64 R26, [R1+0x2620] ;  /* 0x00262000011a7983 */ /* 0x000ee20000300a00 */
[----:B------:R-:W3:Y:S02]  /*20f70*/  LDL.LU.64 R24, [R1+0x2618] ;  /* 0x0026180001187983 */ /* 0x000ee40000300a00 */
[----:B-----5:R-:W-:Y:S01]  /*20f80*/  FMUL R28, R15, c[0x0][0x188] ;  /* 0x000062000f1c7a20 */ /* 0x020fe20000400000 */
[----:B------:R-:W-:-:S02]  /*20f90*/  MOV R15, R7 ;  /* 0x00000007000f7202 */ /* 0x000fc40000000f00 */
[----:B------:R-:W5:Y:S01]  /*20fa0*/  LDL.LU R7, [R1+0x2614] ;  /* 0x0026140001077983 */ /* 0x000f620000300800 */
[----:B------:R-:W3:Y:S11]  /*20fb0*/  LDL.LU R4, [R1+0x2610] ;  /* 0x0026100001047983 */ /* 0x000ef60000300800 */
[----:B------:R-:W-:Y:S02]  /*20fc0*/  @!UPT UIADD3 URZ, URZ, URZ, URZ ;  /* 0x0000003f3f3ff290 */ /* 0x000fe4000fffe03f */
[----:B------:R-:W-:Y:S01]  /*20fd0*/  STL [R1+0x60], R20 ;  /* 0x0000601401007387 */ /* 0x000fe20000100800 */
[----:B------:R0:W-:Y:S01]  /*20fe0*/  STL [R1+0x68], R22 ;  /* 0x0000681601007387 */ /* 0x0001e20000100800 */
[----:B------:R-:W-:Y:S02]  /*20ff0*/  MOV R5, R23 ;  /* 0x0000001700057202 */ /* 0x000fe40000000f00 */
[----:B0-----:R-:W3:Y:S01]  /*21000*/  LDL.LU.64 R22, [R1+0x2608] ;  /* 0x0026080001167983 */ /* 0x001ee20000300a00 */
[----:B------:R-:W-:Y:S01]  /*21010*/  MOV R18, R6 ;  /* 0x0000000600127202 */ /* 0x000fe20000000f00 */
[----:B------:R-:W-:Y:S02]  /*21020*/  IMAD.MOV.U32 R6, RZ, RZ, R21 ;  /* 0x000000ffff067224 */ /* 0x000fe400078e0015 */
[----:B------:R-:W5:Y:S02]  /*21030*/  LDL.LU.64 R20, [R1+0x2600] ;  /* 0x0026000001147983 */ /* 0x000f640000300a00 */
[----:B------:R-:W-:Y:S02]  /*21040*/  STL.64 [R1+0x25e8], R18 ;  /* 0x0025e81201007387 */ /* 0x000fe40000100a00 */
[----:B--2---:R3:W-:Y:S01]  /*21050*/  STL [R1+0x25e4], R16 ;  /* 0x0025e41001007387 */ /* 0x0047e20000100800 */
[----:B------:R-:W-:-:S02]  /*21060*/  ISETP.GT.U32.AND.EX P5, PT, R3, RZ, PT, P5 ;  /* 0x000000ff0300720c */ /* 0x000fc40003fa4150 */
[----:B------:R-:W-:Y:S02]  /*21070*/  ISETP.GT.U32.AND P1, PT, R2, R11, PT ;  /* 0x0000000b0200720c */ /* 0x000fe40003f24070 */
[----:B------:R-:W-:Y:S01]  /*21080*/  IADD3.X R8, RZ, R13, RZ, P0, !PT ;  /* 0x0000000dff087210 */ /* 0x000fe200007fe4ff */
[----:B----4-:R-:W-:Y:S01]  /*21090*/  FMUL R3, R14, c[0x0][0x188] ;  /* 0x000062000e037a20 */ /* 0x010fe20000400000 */
[----:B------:R-:W-:Y:S02]  /*210a0*/  FSEL R14, R29, -INF , !P5 ;  /* 0xff8000001d0e7808 */ /* 0x000fe40006800000 */
[----:B---3--:R-:W-:Y:S02]  /*210b0*/  MOV R16, R23 ;  /* 0x0000001700107202 */ /* 0x008fe40000000f00 */
[----:B------:R-:W5:Y:S01]  /*210c0*/  LDL.LU R23, [R1+0x25fc] ;  /* 0x0025fc0001177983 */ /* 0x000f620000300800 */
[C---:B------:R-:W-:Y:S02]  /*210d0*/  ISETP.GT.U32.AND.EX P1, PT, R8.reuse, RZ, PT, P1 ;  /* 0x000000ff0800720c */ /* 0x040fe40003f24110 */
[----:B------:R-:W-:Y:S01]  /*210e0*/  ISETP.GT.U32.AND.EX P2, PT, R8, RZ, PT, P2 ;  /* 0x000000ff0800720c */ /* 0x000fe20003f44120 */
[----:B------:R-:W2:Y:S01]  /*210f0*/  LDL.LU R29, [R1+0x94] ;  /* 0x00009400011d7983 */ /* 0x000ea20000300800 */
[----:B------:R0:W-:Y:S02]  /*21100*/  STL [R1+0x7f8], R14 ;  /* 0x0007f80e01007387 */ /* 0x0001e40000100800 */
[----:B------:R-:W-:-:S02]  /*21110*/  FSEL R3, R3, -INF , !P2 ;  /* 0xff80000003037808 */ /* 0x000fc40005000000 */
[----:B0-----:R-:W-:Y:S02]  /*21120*/  FSEL R14, R28, -INF , !P1 ;  /* 0xff8000001c0e7808 */ /* 0x001fe40004800000 */
[----:B------:R-:W3:Y:S03]  /*21130*/  LDL.LU R28, [R1+0x80] ;  /* 0x00008000011c7983 */ /* 0x000ee60000300800 */
[----:B------:R-:W-:Y:S02]  /*21140*/  STL [R1+0x820], R14 ;  /* 0x0008200e01007387 */ /* 0x000fe40000100800 */
[----:B------:R-:W-:Y:S01]  /*21150*/  STL [R1+0x814], R3 ;  /* 0x0008140301007387 */ /* 0x000fe20000100800 */
[----:B-----5:R-:W-:Y:S01]  /*21160*/  HMMA.16816.F32.BF16 R16, R20, R16, R24 ;  /* 0x000000101410723c */ /* 0x020fe20000041818 */
[----:B------:R-:W4:Y:S01]  /*21170*/  LDL.LU R26, [R1+0x25f8] ;  /* 0x0025f800011a7983 */ /* 0x000f220000300800 */
[----:B------:R-:W5:Y:S01]  /*21180*/  LDL.LU.64 R24, [R1+0x25f0] ;  /* 0x0025f00001187983 */ /* 0x000f620000300a00 */
[----:B------:R-:W-:-:S02]  /*21190*/  ISETP.GT.U32.AND P3, PT, R2, R12, PT ;  /* 0x0000000c0200720c */ /* 0x000fc40003f64070 */
[----:B------:R-:W-:Y:S01]  /*211a0*/  ISETP.GT.U32.AND P4, PT, R2, R10, PT ;  /* 0x0000000a0200720c */ /* 0x000fe20003f84070 */
[----:B------:R-:W-:-:S04]  /*211b0*/  IADD3 R2, P6, R0, 0x71, RZ ;  /* 0x0000007100027810 */ /* 0x000fc80007fde0ff */
[C---:B------:R-:W-:Y:S02]  /*211c0*/  ISETP.GT.U32.AND P1, PT, R2.reuse, R12, PT ;  /* 0x0000000c0200720c */ /* 0x040fe40003f24070 */
[C---:B------:R-:W-:Y:S11]  /*211d0*/  ISETP.GT.U32.AND P2, PT, R2.reuse, R10, PT ;  /* 0x0000000a0200720c */ /* 0x040ff60003f44070 */
[----:B------:R-:W-:Y:S01]  /*211e0*/  @!UPT UIADD3 URZ, URZ, URZ, URZ ;  /* 0x0000003f3f3ff290 */ /* 0x000fe2000fffe03f */
[----:B------:R-:W-:Y:S01]  /*211f0*/  IMAD.MOV.U32 R27, RZ, RZ, R16 ;  /* 0x000000ffff1b7224 */ /* 0x000fe200078e0010 */
[----:B------:R-:W-:Y:S01]  /*21200*/  MOV R10, R18 ;  /* 0x00000012000a7202 */ /* 0x000fe20000000f00 */
[----:B------:R-:W-:Y:S02]  /*21210*/  IMAD.MOV.U32 R12, RZ, RZ, R19 ;  /* 0x000000ffff0c7224 */ /* 0x000fe400078e0013 */
[----:B------:R-:W4:Y:S01]  /*21220*/  LDL.LU.64 R18, [R1+0x25e8] ;  /* 0x0025e80001127983 */ /* 0x000f220000300a00 */
[----:B------:R-:W4:Y:S02]  /*21230*/  LDL.LU R16, [R1+0x25e4] ;  /* 0x0025e40001107983 */ /* 0x000f240000300800 */
[----:B------:R-:W-:Y:S01]  /*21240*/  STL [R1+0x25e0], R27 ;  /* 0x0025e01b01007387 */ /* 0x000fe20000100800 */
[----:B-----5:R-:W-:Y:S01]  /*21250*/  STL.64 [R1+0x25d8], R24 ;  /* 0x0025d81801007387 */ /* 0x020fe20000100a00 */
[----:B------:R0:W-:Y:S03]  /*21260*/  STL.64 [R1+0x24f8], R22 ;  /* 0x0024f81601007387 */ /* 0x0001e60000100a00 */
[----:B0-----:R-:W5:Y:S01]  /*21270*/  LDL.LU R23, [R1+0x60] ;  /* 0x0000600001177983 */ /* 0x001f620000300800 */
[----:B------:R-:W-:-:S02]  /*21280*/  ISETP.GT.U32.AND P0, PT, R2, R11, PT ;  /* 0x0000000b0200720c */ /* 0x000fc40003f04070 */
[----:B------:R-:W-:Y:S01]  /*21290*/  ISETP.GT.U32.AND P5, PT, R2, R7, PT ;  /* 0x000000070200720c */ /* 0x000fe20003fa4070 */
[----:B---3--:R-:W-:Y:S01]  /*212a0*/  FMUL R2, R28, c[0x0][0x188] ;  /* 0x000062001c027a20 */ /* 0x008fe20000400000 */
[----:B------:R-:W-:Y:S02]  /*212b0*/  ISETP.GT.U32.AND.EX P3, PT, R8, RZ, PT, P3 ;  /* 0x000000ff0800720c */ /* 0x000fe40003f64130 */
[----:B------:R-:W-:Y:S01]  /*212c0*/  MOV R14, R17 ;  /* 0x00000011000e7202 */ /* 0x000fe20000000f00 */
[----:B------:R-:W-:Y:S02]  /*212d0*/  IADD3.X R17, RZ, R13, RZ, P6, !PT ;  /* 0x0000000dff117210 */ /* 0x000fe400037fe4ff */
[----:B--2---:R-:W-:Y:S01]  /*212e0*/  FMUL R28, R29, c[0x0][0x188] ;  /* 0x000062001d1c7a20 */ /* 0x004fe20000400000 */
[----:B------:R-:W-:Y:S01]  /*212f0*/  FSEL R2, R2, -INF , !P3 ;  /* 0xff80000002027808 */ /* 0x000fe20005800000 */
[----:B------:R-:W2:Y:S01]  /*21300*/  LDL.LU R22, [R1+0x68] ;  /* 0x0000680001167983 */ /* 0x000ea20000300800 */
[----:B------:R-:W-:Y:S01]  /*21310*/  ISETP.GT.U32.AND.EX P0, PT, R17, RZ, PT, P0 ;  /* 0x000000ff1100720c */ /* 0x000fe20003f04100 */
[----:B------:R-:W-:Y:S02]  /*21320*/  STL.64 [R1+0x24f0], R20 ;  /* 0x0024f01401007387 */ /* 0x000fe40000100a00 */
[----:B------:R0:W-:Y:S01]  /*21330*/  STL [R1+0x830], R2 ;  /* 0x0008300201007387 */ /* 0x0001e20000100800 */
[----:B------:R-:W-:Y:S01]  /*21340*/  IADD3 R3, P6, R0, 0x78, RZ ;  /* 0x0000007800037810 */ /* 0x000fe20007fde0ff */
[----:B------:R-:W3:Y:S02]  /*21350*/  LDL.LU R24, [R1+0x20] ;  /* 0x0000200001187983 */ /* 0x000ee40000300800 */
[----:B----4-:R-:W-:-:S02]  /*21360*/  IMAD.MOV.U32 R25, RZ, RZ, R26 ;  /* 0x000000ffff197224 */ /* 0x010fc400078e001a */
[----:B------:R-:W-:Y:S01]  /*21370*/  FMUL R29, R16, c[0x0][0x188] ;  /* 0x00006200101d7a20 */ /* 0x000fe20000400000 */
[----:B------:R-:W-:Y:S02]  /*21380*/  MOV R26, R9 ;  /* 0x00000009001a7202 */ /* 0x000fe40000000f00 */
[----:B0-----:R-:W-:Y:S02]  /*21390*/  FSEL R2, R28, -INF , !P0 ;  /* 0xff8000001c027808 */ /* 0x001fe40004000000 */
[----:B------:R-:W-:Y:S02]  /*213a0*/  MOV R27, R4 ;  /* 0x00000004001b7202 */ /* 0x000fe40000000f00 */
[----:B------:R-:W-:Y:S01]  /*213b0*/  ISETP.GT.U32.AND.EX P5, PT, R17, RZ, PT, P5 ;  /* 0x000000ff1100720c */ /* 0x000fe20003fa4150 */
[----:B------:R-:W-:Y:S01]  /*213c0*/  STL [R1+0x81c], R2 ;  /* 0x00081c0201007387 */ /* 0x000fe20000100800 */
[----:B------:R-:W4:Y:S02]  /*213d0*/  LDL.LU R9, [R1+0x250] ;  /* 0x0002500001097983 */ /* 0x000f240000300800 */
[----:B------:R-:W3:Y:S01]  /*213e0*/  LDL.LU R4, [R1+0x230] ;  /* 0x0002300001047983 */ /* 0x000ee20000300800 */
[----:B------:R-:W-:-:S02]  /*213f0*/  ISETP.GT.U32.AND P3, PT, R3, R11, PT ;  /* 0x0000000b0300720c */ /* 0x000fc40003f64070 */
[----:B------:R-:W-:Y:S01]  /*21400*/  IADD3.X R16, RZ, R13, RZ, P6, !PT ;  /* 0x0000000dff107210 */ /* 0x000fe200037fe4ff */
[----:B------:R-:W-:Y:S01]  /*21410*/  STL.64 [R1+0x25d0], R6 ;  /* 0x0025d00601007387 */ /* 0x000fe20000100a00 */
[----:B------:R0:W-:Y:S01]  /*21420*/  STL [R1+0x25cc], R5 ;  /* 0x0025cc0501007387 */ /* 0x0001e20000100800 */
[----:B------:R-:W-:Y:S02]  /*21430*/  ISETP.GT.U32.AND P0, PT, R3, R7, PT ;  /* 0x000000070300720c */ /* 0x000fe40003f04070 */
[----:B------:R-:W-:Y:S02]  /*21440*/  ISETP.GT.U32.AND.EX P3, PT, R16, RZ, PT, P3 ;  /* 0x000000ff1000720c */ /* 0x000fe40003f64130 */
[----:B0-----:R-:W-:Y:S01]  /*21450*/  FSEL R5, R29, -INF , !P5 ;  /* 0xff8000001d057808 */ /* 0x001fe20006800000 */
[----:B------:R-:W3:Y:S04]  /*21460*/  LDL.LU.64 R6, [R1+0x58] ;  /* 0x0000580001067983 */ /* 0x000ee80000300a00 */
[----:B------:R0:W-:Y:S01]  /*21470*/  STL [R1+0x810], R5 ;  /* 0x0008100501007387 */ /* 0x0001e20000100800 */
[----:B-----5:R-:W-:-:S05]  /*21480*/  FMUL R28, R23, c[0x0][0x188] ;  /* 0x00006200171c7a20 */ /* 0x020fca0000400000 */
[----:B0-----:R-:W-:-:S05]  /*21490*/  FSEL R5, R28, -INF , !P3 ;  /* 0xff8000001c057808 */ /* 0x001fca0005800000 */
[----:B------:R-:W-:Y:S01]  /*214a0*/  STL [R1+0x824], R5 ;  /* 0x0008240501007387 */ /* 0x000fe20000100800 */
[----:B------:R-:W-:Y:S02]  /*214b0*/  STL [R1+0x25c8], R14 ;  /* 0x0025c80e01007387 */ /* 0x000fe40000100800 */
[----:B------:R0:W-:Y:S02]  /*214c0*/  STL.64 [R1+0x25c0], R12 ;  /* 0x0025c00c01007387 */ /* 0x0001e40000100a00 */
[----:B0-----:R-:W3:Y:S04]  /*214d0*/  LDL.LU R12, [R1+0x10] ;  /* 0x00001000010c7983 */ /* 0x001ee80000300800 */
[----:B------:R-:W0:Y:S01]  /*214e0*/  S2R R23, SR_TID.X ;  /* 0x0000000000177919 */ /* 0x000e220000002100 */
[----:B------:R-:W-:Y:S01]  /*214f0*/  IADD3 R2, P6, R0, 0x8, RZ ;  /* 0x0000000800027810 */ /* 0x000fe20007fde0ff */
[----:B--2---:R-:W-:Y:S01]  /*21500*/  FMUL R29, R22, c[0x0][0x188] ;  /* 0x00006200161d7a20 */ /* 0x004fe20000400000 */
[----:B------:R-:W-:-:S02]  /*21510*/  ISETP.GT.U32.AND.EX P0, PT, R16, RZ, PT, P0 ;  /* 0x000000ff1000720c */ /* 0x000fc40003f04100 */
[----:B------:R-:W-:Y:S01]  /*21520*/  MOV R14, R18 ;  /* 0x00000012000e7202 */ /* 0x000fe20000000f00 */
[----:B------:R-:W-:Y:S01]  /*21530*/  IMAD.X R28, RZ, RZ, R13, P6 ;  /* 0x000000ffff1c7224 */ /* 0x000fe200030e060d */
[----:B------:R-:W-:Y:S02]  /*21540*/  MOV R13, R19 ;  /* 0x00000013000d7202 */ /* 0x000fe40000000f00 */
[----:B------:R-:W-:-:S05]  /*21550*/  FSEL R5, R29, -INF , !P0 ;  /* 0xff8000001d057808 */ /* 0x000fca0004000000 */
[----:B------:R1:W-:Y:S01]  /*21560*/  STL [R1+0x818], R5 ;  /* 0x0008180501007387 */ /* 0x0003e20000100800 */
[C---:B0-----:R-:W-:Y:S02]  /*21570*/  LOP3.LUT R22, R23.reuse, 0x60, RZ, 0xc0, !PT ;  /* 0x0000006017167812 */ /* 0x041fe400078ec0ff */
[----:B------:R-:W-:Y:S02]  /*21580*/  LOP3.LUT R20, R23, 0x1c, RZ, 0xc0, !PT ;  /* 0x0000001c17147812 */ /* 0x000fe400078ec0ff */
[--C-:B------:R-:W-:Y:S01]  /*21590*/  SHF.R.U32.HI R23, RZ, 0x1, R22.reuse ;  /* 0x00000001ff177819 */ /* 0x100fe20000011616 */
[----:B------:R-:W-:-:S03]  /*215a0*/  SHF.R.U32.HI R22, RZ, 0x1, R22 ;  /* 0x00000001ff167819 */ /* 0x000fc60000011616 */
[C---:B------:R-:W-:Y:S02]  /*215b0*/  LEA.HI R23, R20.reuse, R23, RZ, 0x1e ;  /* 0x0000001714177211 */ /* 0x040fe400078ff0ff */
[----:B------:R-:W-:Y:S01]  /*215c0*/  LEA.HI R22, R20, R22, RZ, 0x1e ;  /* 0x0000001614167211 */ /* 0x000fe200078ff0ff */
[----:B----4-:R-:W-:Y:S02]  /*215d0*/  FMUL R20, R9, c[0x0][0x188] ;  /* 0x0000620009147a20 */ /* 0x010fe40000400000 */
[----:B------:R-:W2:Y:S04]  /*215e0*/  LDL.LU R9, [R1+0x1a8] ;  /* 0x0001a80001097983 */ /* 0x000ea80000300800 */
[----:B------:R-:W0:Y:S01]  /*215f0*/  S2R R21, SR_CTAID.X ;  /* 0x0000000000157919 */ /* 0x000e220000002500 */
[----:B---3--:R-:W-:Y:S03]  /*21600*/  HMMA.16816.F32.BF16 R12, R12, R6, R24 ;  /* 0x000000060c0c723c */ /* 0x008fe60000041818 */
[----:B------:R-:W3:Y:S01]  /*21610*/  LDL.LU R27, [R1+0x25e0] ;  /* 0x0025e000011b7983 */ /* 0x000ee20000300800 */
[----:B0-----:R-:W-:Y:S01]  /*21620*/  IMAD.SHL.U32 R21, R21, 0x80, RZ ;  /* 0x0000008015157824 */ /* 0x001fe200078e00ff */
[----:B------:R-:W-:Y:S01]  /*21630*/  ISETP.GT.U32.AND P5, PT, R2, R11, PT ;  /* 0x0000000b0200720c */ /* 0x000fe20003fa4070 */
[----:B------:R-:W-:Y:S01]  /*21640*/  FMUL R29, R4, c[0x0][0x188] ;  /* 0x00006200041d7a20 */ /* 0x000fe20000400000 */
[----:B------:R-:W4:Y:S01]  /*21650*/  LDL.LU.64 R24, [R1+0x25d8] ;  /* 0x0025d80001187983 */ /* 0x000f220000300a00 */
[----:B------:R-:W-:Y:S01]  /*21660*/  MOV R4, R7 ;  /* 0x0000000700047202 */ /* 0x000fe20000000f00 */
[----:B------:R-:W-:Y:S01]  /*21670*/  IMAD.MOV.U32 R26, RZ, RZ, R6 ;  /* 0x000000ffff1a7224 */ /* 0x000fe200078e0006 */
[C---:B------:R-:W-:Y:S01]  /*21680*/  IADD3 R22, R21.reuse, R22, RZ ;  /* 0x0000001615167210 */ /* 0x040fe20007ffe0ff */
[----:B------:R-:W5:Y:S01]  /*21690*/  LDL.LU.64 R6, [R1+0x25d0] ;  /* 0x0025d00001067983 */ /* 0x000f620000300a00 */
[----:B------:R-:W-:Y:S01]  /*216a0*/  IADD3 R23, R21, R23, RZ ;  /* 0x0000001715177210 */ /* 0x000fe20007ffe0ff */
[----:B-1----:R-:W4:Y:S01]  /*216b0*/  LDL.LU R5, [R1+0x25cc] ;  /* 0x0025cc0001057983 */ /* 0x002f220000300800 */
[----:B------:R-:W-:-:S10]  /*216c0*/  ISETP.GT.U32.AND.EX P5, PT, R28, RZ, PT, P5 ;  /* 0x000000ff1c00720c */ /* 0x000fd40003fa4150 */
[----:B------:R-:W-:Y:S01]  /*216d0*/  IMAD.MOV.U32 R19, RZ, RZ, R13 ;  /* 0x000000ffff137224 */ /* 0x000fe200078e000d */
[----:B------:R-:W-:Y:S02]  /*216e0*/  MOV R18, R14 ;  /* 0x0000000e00127202 */ /* 0x000fe40000000f00 */
[----:B------:R-:W-:Y:S01]  /*216f0*/  MOV R21, R12 ;  /* 0x0000000c00157202 */ /* 0x000fe20000000f00 */
[----:B------:R-:W4:Y:S01]  /*21700*/  LDL.LU R14, [R1+0x25c8] ;  /* 0x0025c800010e7983 */ /* 0x000f220000300800 */
[----:B------:R-:W5:Y:S02]  /*21710*/  LDL.LU.64 R12, [R1+0x25c0] ;  /* 0x0025c000010c7983 */ /* 0x000f640000300a00 */
[----:B------:R0:W-:Y:S02]  /*21720*/  STL.64 [R1+0x25a0], R18 ;  /* 0x0025a01201007387 */ /* 0x0001e40000100a00 */
[----:B------:R1:W-:Y:S01]  /*21730*/  STL.64 [R1+0x2598], R16 ;  /* 0x0025981001007387 */ /* 0x0003e20000100a00 */
[----:B0-----:R-:W-:-:S02]  /*21740*/  MOV R18, R26 ;  /* 0x0000001a00127202 */ /* 0x001fc40000000f00 */
[----:B-1----:R-:W-:Y:S01]  /*21750*/  FSEL R16, R20, -INF , !P5 ;  /* 0xff80000014107808 */ /* 0x002fe20006800000 */
[----:B------:R-:W5:Y:S01]  /*21760*/  LDL.LU R26, [R1+0x25bc] ;  /* 0x0025bc00011a7983 */ /* 0x000f620000300800 */
[----:B------:R-:W-:Y:S02]  /*21770*/  IMAD.MOV.U32 R19, RZ, RZ, R4 ;  /* 0x000000ffff137224 */ /* 0x000fe400078e0004 */
[----:B------:R-:W5:Y:S02]  /*21780*/  LDL.LU R4, [R1+0x25b8] ;  /* 0x0025b80001047983 */ /* 0x000f640000300800 */
[----:B------:R-:W-:Y:S01]  /*21790*/  STL [R1+0x25b0], R11 ;  /* 0x0025b00b01007387 */ /* 0x000fe20000100800 */
[----:B------:R-:W-:Y:S01]  /*217a0*/  STL [R1+0x180], R16 ;  /* 0x0001801001007387 */ /* 0x000fe20000100800 */
[----:B--2---:R3:W-:Y:S02]  /*217b0*/  STL.64 [R1+0x25a8], R8 ;  /* 0x0025a80801007387 */ /* 0x0047e40000100a00 */
[----:B---3--:R-:W-:-:S02]  /*217c0*/  MOV R8, R27 ;  /* 0x0000001b00087202 */ /* 0x008fc40000000f00 */
[----:B------:R-:W2:Y:S01]  /*217d0*/  LDL.LU R27, [R1+0x25b4] ;  /* 0x0025b400011b7983 */ /* 0x000ea20000300800 */
[----:B------:R-:W-:Y:S02]  /*217e0*/  IADD3 R22, R22, 0x40, RZ ;  /* 0x0000004016167810 */ /* 0x000fe40007ffe0ff */
[----:B------:R-:W-:Y:S02]  /*217f0*/  IADD3 R23, R23, 0x48, RZ ;  /* 0x0000004817177810 */ /* 0x000fe40007ffe0ff */
[C---:B------:R-:W-:Y:S02]  /*21800*/  ISETP.GT.U32.AND P3, PT, R2.reuse, R22, PT ;  /* 0x000000160200720c */ /* 0x040fe40003f64070 */
[----:B------:R-:W-:Y:S01]  /*21810*/  ISETP.GT.U32.AND P0, PT, R2, R23, PT ;  /* 0x000000170200720c */ /* 0x000fe20003f04070 */
[----:B------:R-:W-:Y:S01]  /*21820*/  IADD3 R2, P6, R0, 0x40, RZ ;  /* 0x0000004000027810 */ /* 0x000fe20007fde0ff */
[----:B------:R-:W-:-:S03]  /*21830*/  ISETP.GT.U32.AND.EX P3, PT, R28, RZ, PT, P3 ;  /* 0x000000ff1c00720c */ /* 0x000fc60003f64130 */
[----:B------:R-:W-:Y:S02]  /*21840*/  ISETP.GT.U32.AND P5, PT, R2, R11, PT ;  /* 0x0000000b0200720c */ /* 0x000fe40003fa4070 */
[----:B------:R-:W-:Y:S02]  /*21850*/  ISETP.GT.U32.AND.EX P0, PT, R28, RZ, PT, P0 ;  /* 0x000000ff1c00720c */ /* 0x000fe40003f04100 */
[----:B----4-:R-:W-:Y:S01]  /*21860*/  MOV R9, R14 ;  /* 0x0000000e00097202 */ /* 0x010fe20000000f00 */
[----:B-----5:R-:W-:Y:S01]  /*21870*/  IMAD.MOV.U32 R11, RZ, RZ, R12 ;  /* 0x000000ffff0b7224 */ /* 0x020fe200078e000c */
[----:B------:R-:W-:-:S05]  /*21880*/  FSEL R12, R29, -INF , !P3 ;  /* 0xff8000001d0c7808 */ /* 0x000fca0005800000 */
[----:B------:R0:W-:Y:S01]  /*21890*/  STL [R1+0x1c0], R12 ;  /* 0x0001c00c01007387 */ /* 0x0001e20000100800 */
[----:B------:R-:W3:Y:S02]  /*218a0*/  LDL.LU R20, [R1+0x258] ;  /* 0x0002580001147983 */ /* 0x000ee40000300800 */
[----:B------:R-:W4:Y:S01]  /*218b0*/  LDL.LU R28, [R1+0x1a0] ;  /* 0x0001a000011c7983 */ /* 0x000f220000300800 */
[----:B--2---:R-:W-:Y:S01]  /*218c0*/  HMMA.16816.F32.BF16 R16, R24, R18, R8 ;  /* 0x000000121810723c */ /* 0x004fe20000041808 */
[----:B------:R-:W2:Y:S01]  /*218d0*/  LDL.LU R11, [R1+0x25b0] ;  /* 0x0025b000010b7983 */ /* 0x000ea20000300800 */
[----:B------:R-:W5:Y:S01]  /*218e0*/  LDL.LU.64 R8, [R1+0x25a8] ;  /* 0x0025a80001087983 */ /* 0x000f620000300a00 */
[----:B------:R-:W-:Y:S02]  /*218f0*/  IADD3.X R29, RZ, R13, RZ, P6, !PT ;  /* 0x0000000dff1d7210 */ /* 0x000fe400037fe4ff */
[C---:B------:R-:W-:Y:S01]  /*21900*/  ISETP.GT.U32.AND P3, PT, R2.reuse, R7, PT ;  /* 0x000000070200720c */ /* 0x040fe20003f64070 */
[----:B------:R-:W-:-:S02]  /*21910*/  ISETP.GT.U32.AND P6, PT, R2, R23, PT ;  /* 0x000000170200720c */ /* 0x000fc40003fc4070 */
[----:B------:R-:W-:Y:S01]  /*21920*/  FMUL R2, R4, c[0x0][0x188] ;  /* 0x0000620004027a20 */ /* 0x000fe20000400000 */
[C---:B------:R-:W-:Y:S02]  /*21930*/  ISETP.GT.U32.AND.EX P5, PT, R29.reuse, RZ, PT, P5 ;  /* 0x000000ff1d00720c */ /* 0x040fe40003fa4150 */
[----:B------:R-:W-:Y:S02]  /*21940*/  ISETP.GT.U32.AND.EX P3, PT, R29, RZ, PT, P3 ;  /* 0x000000ff1d00720c */ /* 0x000fe40003f64130 */
[----:B------:R-:W-:-:S11]  /*21950*/  FSEL R2, R2, -INF , !P0 ;  /* 0xff80000002027808 */ /* 0x000fd60004000000 */
[----:B------:R-:W-:Y:S02]  /*21960*/  MOV R10, R18 ;  /* 0x00000012000a7202 */ /* 0x000fe40000000f00 */
[----:B------:R-:W-:Y:S02]  /*21970*/  MOV R4, R19 ;  /* 0x0000001300047202 */ /* 0x000fe40000000f00 */
[----:B------:R-:W-:Y:S01]  /*21980*/  MOV R14, R16 ;  /* 0x00000010000e7202 */ /* 0x000fe20000000f00 */
[----:B0-----:R-:W-:Y:S01]  /*21990*/  IMAD.MOV.U32 R12, RZ, RZ, R17 ;  /* 0x000000ffff0c7224 */ /* 0x001fe200078e0011 */
[----:B------:R-:W3:Y:S01]  /*219a0*/  LDL.LU.64 R18, [R1+0x25a0] ;  /* 0x0025a00001127983 */ /* 0x000ee20000300a00 */
[----:B------:R-:W3:Y:S02]  /*219b0*/  LDL.LU.64 R16, [R1+0x2598] ;  /* 0x0025980001107983 */ /* 0x000ee40000300a00 */
[----:B------:R0:W-:Y:S02]  /*219c0*/  STL.64 [R1+0x24e8], R26 ;  /* 0x0024e81a01007387 */ /* 0x0001e40000100a00 */
[----:B----4-:R-:W-:Y:S01]  /*219d0*/  FMUL R28, R28, c[0x0][0x188] ;  /* 0x000062001c1c7a20 */ /* 0x010fe20000400000 */
[----:B0-----:R-:W4:Y:S01]  /*219e0*/  LDL.LU R26, [R1+0x198] ;  /* 0x00019800011a7983 */ /* 0x001f220000300800 */
[----:B------:R-:W3:Y:S02]  /*219f0*/  LDL.LU R27, [R1+0xf0] ;  /* 0x0000f000011b7983 */ /* 0x000ee40000300800 */
[----:B------:R0:W-:Y:S01]  /*21a00*/  STL.64 [R1+0x24e0], R24 ;  /* 0x0024e01801007387 */ /* 0x0001e20000100a00 */
[----:B------:R-:W-:Y:S01]  /*21a10*/  FSEL R28, R28, -INF , !P5 ;  /* 0xff8000001c1c7808 */ /* 0x000fe20006800000 */
[----:B0-----:R-:W3:Y:S01]  /*21a20*/  LDL.LU R25, [R1+0x160] ;  /* 0x0001600001197983 */ /* 0x001ee20000300800 */
[----:B------:R-:W3:Y:S02]  /*21a30*/  LDL.LU R24, [R1+0x168] ;  /* 0x0001680001187983 */ /* 0x000ee40000300800 */
[----:B------:R0:W-:Y:S02]  /*21a40*/  STL [R1+0x1c4], R2 ;  /* 0x0001c40201007387 */ /* 0x0001e40000100800 */
[----:B------:R1:W-:Y:S01]  /*21a50*/  STL [R1+0x4b8], R28 ;  /* 0x0004b81c01007387 */ /* 0x0003e20000100800 */
[----:B0-----:R-:W-:-:S05]  /*21a60*/  IADD3 R2, P0, R0, 0x48, RZ ;  /* 0x0000004800027810 */ /* 0x001fca0007f1e0ff */
[----:B-1----:R-:W-:Y:S01]  /*21a70*/  IMAD.X R28, RZ, RZ, R13, P0 ;  /* 0x000000ffff1c7224 */ /* 0x002fe200000e060d */
[----:B------:R-:W-:Y:S01]  /*21a80*/  ISETP.GT.U32.AND P0, PT, R2, R22, PT ;  /* 0x000000160200720c */ /* 0x000fe20003f04070 */
[----:B-----5:R-:W-:-:S05]  /*21a90*/  FMUL R9, R9, c[0x0][0x188] ;  /* 0x0000620009097a20 */ /* 0x020fca0000400000 */
[----:B------:R-:W-:Y:S02]  /*21aa0*/  FSEL R9, R9, -INF , !P3 ;  /* 0xff80000009097808 */ /* 0x000fe40005800000 */
[C---:B--2---:R-:W-:Y:S01]  /*21ab0*/  ISETP.GT.U32.AND P5, PT, R2.reuse, R11, PT ;  /* 0x0000000b0200720c */ /* 0x044fe20003fa4070 */
[----:B------:R-:W-:Y:S02]  /*21ac0*/  ISETP.GT.U32.AND P3, PT, R2, R7, PT ;  /* 0x000000070200720c */ /* 0x000fe40003f64070 */
[----:B------:R0:W-:Y:S04]  /*21ad0*/  STL [R1+0x4a8], R9 ;  /* 0x0004a80901007387 */ /* 0x0001e80000100800 */
[----:B0-----:R-:W2:Y:S01]  /*21ae0*/  LDL.LU R9, [R1+0x2590] ;  /* 0x0025900001097983 */ /* 0x001ea20000300800 */
[----:B------:R-:W5:Y:S01]  /*21af0*/  LDL.LU R2, [R1+0x190] ;  /* 0x0001900001027983 */ /* 0x000f620000300800 */
[----:B------:R-:W-:-:S02]  /*21b00*/  ISETP.GT.U32.AND.EX P6, PT, R29, RZ, PT, P6 ;  /* 0x000000ff1d00720c */ /* 0x000fc40003fc4160 */
[C---:B------:R-:W-:Y:S02]  /*21b10*/  ISETP.GT.U32.AND.EX P5, PT, R28.reuse, RZ, PT, P5 ;  /* 0x000000ff1c00720c */ /* 0x040fe40003fa4150 */
[C---:B------:R-:W-:Y:S02]  /*21b20*/  ISETP.GT.U32.AND.EX P3, PT, R28.reuse, RZ, PT, P3 ;  /* 0x000000ff1c00720c */ /* 0x040fe40003f64130 */
[----:B------:R-:W-:Y:S01]  /*21b30*/  ISETP.GT.U32.AND.EX P0, PT, R28, RZ, PT, P0 ;  /* 0x000000ff1c00720c */ /* 0x000fe20003f04100 */
[----:B------:R-:W-:Y:S02]  /*21b40*/  FMUL R21, R21, c[0x0][0x188] ;  /* 0x0000620015157a20 */ /* 0x000fe40000400000 */
[----:B----4-:R-:W-:Y:S02]  /*21b50*/  FMUL R26, R26, c[0x0][0x188] ;  /* 0x000062001a1a7a20 */ /* 0x010fe40000400000 */
[----:B---3--:R-:W-:-:S03]  /*21b60*/  FMUL R28, R27, c[0x0][0x188] ;  /* 0x000062001b1c7a20 */ /* 0x008fc60000400000 */
[----:B------:R-:W-:Y:S01]  /*21b70*/  FSEL R26, R26, -INF , !P6 ;  /* 0xff8000001a1a7808 */ /* 0x000fe20007000000 */
[----:B------:R-:W-:Y:S02]  /*21b80*/  FMUL R25, R25, c[0x0][0x188] ;  /* 0x0000620019197a20 */ /* 0x000fe40000400000 */
[----:B------:R-:W-:-:S03]  /*21b90*/  FMUL R24, R24, c[0x0][0x188] ;  /* 0x0000620018187a20 */ /* 0x000fc60000400000 */
[----:B------:R-:W-:Y:S02]  /*21ba0*/  FSEL R25, R25, -INF , !P5 ;  /* 0xff80000019197808 */ /* 0x000fe40006800000 */
[----:B------:R-:W-:Y:S02]  /*21bb0*/  FSEL R24, R24, -INF , !P3 ;  /* 0xff80000018187808 */ /* 0x000fe40005800000 */
[----:B------:R-:W-:Y:S01]  /*21bc0*/  ISETP.GT.U32.AND P6, PT, R0, R11, PT ;  /* 0x0000000b0000720c */ /* 0x000fe20003fc4070 */
[----:B------:R-:W-:-:S03]  /*21bd0*/  FMUL R20, R20, c[0x0][0x188] ;  /* 0x0000620014147a20 */ /* 0x000fc60000400000 */
[----:B------:R-:W-:Y:S02]  /*21be0*/  ISETP.GT.U32.AND.EX P6, PT, R13, RZ, PT, P6 ;  /* 0x000000ff0d00720c */ /* 0x000fe40003fc4160 */
[C---:B------:R-:W-:Y:S01]  /*21bf0*/  ISETP.GE.U32.AND P5, PT, R0.reuse, R11, PT ;  /* 0x0000000b0000720c */ /* 0x040fe20003fa6070 */
[----:B------:R-:W-:Y:S01]  /*21c00*/  FMUL R19, R19, c[0x0][0x188] ;  /* 0x0000620013137a20 */ /* 0x000fe20000400000 */
[----:B------:R-:W-:Y:S02]  /*21c10*/  ISETP.GT.U32.AND P3, PT, R0, R7, PT ;  /* 0x000000070000720c */ /* 0x000fe40003f64070 */
[C---:B------:R-:W-:Y:S01]  /*21c20*/  ISETP.GE.U32.AND.EX P5, PT, R13.reuse, RZ, PT, P5 ;  /* 0x000000ff0d00720c */ /* 0x040fe20003fa6150 */
[----:B------:R-:W-:Y:S01]  /*21c30*/  FMUL R18, R18, c[0x0][0x188] ;  /* 0x0000620012127a20 */ /* 0x000fe20000400000 */
[----:B------:R-:W-:Y:S01]  /*21c40*/  ISETP.GT.U32.AND.EX P3, PT, R13, RZ, PT, P3 ;  /* 0x000000ff0d00720c */ /* 0x000fe20003f64130 */
[----:B------:R-:W-:Y:S02]  /*21c50*/  FMUL R15, R15, c[0x0][0x188] ;  /* 0x000062000f0f7a20 */ /* 0x000fe40000400000 */
[----:B------:R-:W-:-:S02]  /*21c60*/  FMUL R14, R14, c[0x0][0x188] ;  /* 0x000062000e0e7a20 */ /* 0x000fc40000400000 */
[----:B------:R-:W-:Y:S02]  /*21c70*/  FMUL R12, R12, c[0x0][0x188] ;  /* 0x000062000c0c7a20 */ /* 0x000fe40000400000 */
[----:B------:R-:W-:Y:S02]  /*21c80*/  FMUL R10, R10, c[0x0][0x188] ;  /* 0x000062000a0a7a20 */ /* 0x000fe40000400000 */
[----:B-----5:R-:W-:Y:S02]  /*21c90*/  FMUL R29, R2, c[0x0][0x188] ;  /* 0x00006200021d7a20 */ /* 0x020fe40000400000 */
[----:B--2---:R-:W-:Y:S02]  /*21ca0*/  FMUL R2, R9, c[0x0][0x188] ;  /* 0x0000620009027a20 */ /* 0x004fe40000400000 */
[----:B------:R-:W2:Y:S01]  /*21cb0*/  LDL.LU R9, [R1+0x258c] ;  /* 0x00258c0001097983 */ /* 0x000ea20000300800 */
[----:B------:R-:W-:Y:S02]  /*21cc0*/  STL [R1+0x4f8], R26 ;  /* 0x0004f81a01007387 */ /* 0x000fe40000100800 */
[----:B------:R-:W-:Y:S02]  /*21cd0*/  STL [R1+0x4ac], R25 ;  /* 0x0004ac1901007387 */ /* 0x000fe40000100800 */
[----:B------:R0:W-:Y:S01]  /*21ce0*/  STL [R1+0x4a4], R24 ;  /* 0x0004a41801007387 */ /* 0x0001e20000100800 */
[----:B------:R-:W-:-:S02]  /*21cf0*/  FSEL R2, R2, -INF , !P6 ;  /* 0xff80000002027808 */ /* 0x000fc40007000000 */
[----:B0-----:R-:W-:-:S05]  /*21d00*/  FSEL R24, R28, -INF , !P0 ;  /* 0xff8000001c187808 */ /* 0x001fca0004000000 */
[----:B------:R0:W-:Y:S02]  /*21d10*/  STL [R1+0x4e8], R24 ;  /* 0x0004e81801007387 */ /* 0x0001e40000100800 */
[----:B0-----:R-:W-:Y:S01]  /*21d20*/  FSEL R24, R21, -INF , !P6 ;  /* 0xff80000015187808 */ /* 0x001fe20007000000 */
[----:B------:R-:W-:Y:S01]  /*21d30*/  FSEL R21, R20, -INF , !P6 ;  /* 0xff80000014157808 */ /* 0x000fe20007000000 */
[----:B------:R-:W-:-:S03]  /*21d40*/  FSEL R20, R29, -INF , !P6 ;  /* 0xff8000001d147808 */ /* 0x000fc60007000000 */
[----:B------:R-:W-:Y:S01]  /*21d50*/  STL [R1+0x154], R24 ;  /* 0x0001541801007387 */ /* 0x000fe20000100800 */
[----:B------:R-:W-:Y:S02]  /*21d60*/  STL [R1+0x14c], R21 ;  /* 0x00014c1501007387 */ /* 0x000fe40000100800 */
[----:B------:R-:W-:Y:S02]  /*21d70*/  STL [R1+0x4d8], R20 ;  /* 0x0004d81401007387 */ /* 0x000fe40000100800 */
[----:B------:R0:W-:Y:S01]  /*21d80*/  STL [R1+0x54c], R2 ;  /* 0x00054c0201007387 */ /* 0x0001e20000100800 */
[C---:B------:R-:W-:Y:S02]  /*21d90*/  ISETP.GE.U32.AND P0, PT, R0.reuse, R7, PT ;  /* 0x000000070000720c */ /* 0x040fe40003f06070 */
[----:B------:R-:W-:Y:S02]  /*21da0*/  ISETP.GT.U32.AND P6, PT, R0, R22, PT ;  /* 0x000000160000720c */ /* 0x000fe40003fc4070 */
[----:B0-----:R-:W-:-:S02]  /*21db0*/  FSEL R2, R19, -INF , !P5 ;  /* 0xff80000013027808 */ /* 0x001fc40006800000 */
[C---:B------:R-:W-:Y:S01]  /*21dc0*/  ISETP.GE.U32.AND.EX P0, PT, R13.reuse, RZ, PT, P0 ;  /* 0x000000ff0d00720c */ /* 0x040fe20003f06100 */
[----:B------:R-:W-:Y:S02]  /*21dd0*/  ISETP.GE.U32.AND P5, PT, R0, R22, PT ;  /* 0x000000160000720c */ /* 0x000fe40003fa6070 */
[----:B------:R0:W-:Y:S01]  /*21de0*/  STL [R1+0x148], R2 ;  /* 0x0001480201007387 */ /* 0x0001e20000100800 */
[----:B------:R-:W-:Y:S02]  /*21df0*/  ISETP.GT.U32.AND.EX P6, PT, R13, RZ, PT, P6 ;  /* 0x000000ff0d00720c */ /* 0x000fe40003fc4160 */
[----:B------:R-:W-:Y:S02]  /*21e00*/  FSEL R15, R15, -INF , !P0 ;  /* 0xff8000000f0f7808 */ /* 0x000fe40004000000 */
[----:B------:R-:W-:Y:S02]  /*21e10*/  ISETP.GE.U32.AND.EX P5, PT, R13, RZ, PT, P5 ;  /* 0x000000ff0d00720c */ /* 0x000fe40003fa6150 */
[----:B0-----:R-:W-:Y:S01]  /*21e20*/  FSEL R2, R18, -INF , !P3 ;  /* 0xff80000012027808 */ /* 0x001fe20005800000 */
[----:B------:R-:W-:-:S04]  /*21e30*/  ISETP.GT.U32.AND P3, PT, R0, R23, PT ;  /* 0x000000170000720c */ /* 0x000fc80003f64070 */
[----:B------:R0:W-:Y:S01]  /*21e40*/  STL [R1+0x140], R2 ;  /* 0x0001400201007387 */ /* 0x0001e20000100800 */
[----:B------:R-:W-:Y:S01]  /*21e50*/  ISETP.GT.U32.AND.EX P3, PT, R13, RZ, PT, P3 ;  /* 0x000000ff0d00720c */ /* 0x000fe20003f64130 */
[----:B------:R-:W-:Y:S01]  /*21e60*/  STL [R1+0x144], R15 ;  /* 0x0001440f01007387 */ /* 0x000fe20000100800 */
[----:B------:R-:W-:Y:S02]  /*21e70*/  FSEL R12, R12, -INF , !P5 ;  /* 0xff8000000c0c7808 */ /* 0x000fe40006800000 */
[----:B0-----:R-:W-:Y:S02]  /*21e80*/  FSEL R2, R14, -INF , !P6 ;  /* 0xff8000000e027808 */ /* 0x001fe40007000000 */
[----:B------:R-:W-:-:S03]  /*21e90*/  ISETP.GE.U32.AND P0, PT, R0, R23, PT ;  /* 0x000000170000720c */ /* 0x000fc60003f06070 */
[----:B------:R0:W-:Y:S01]  /*21ea0*/  STL [R1+0x1b0], R2 ;  /* 0x0001b00201007387 */ /* 0x0001e20000100800 */
[----:B------:R-:W-:Y:S01]  /*21eb0*/  IADD3 R0, P6, R0, 0x79, RZ ;  /* 0x0000007900007810 */ /* 0x000fe20007fde0ff */
[----:B------:R1:W-:Y:S02]  /*21ec0*/  STL [R1+0x1b4], R12 ;  /* 0x0001b40c01007387 */ /* 0x0003e40000100800 */
[----:B------:R-:W3:Y:S01]  /*21ed0*/  LDL R26, [R1+0x2e0] ;  /* 0x0002e000011a7983 */ /* 0x000ee20000100800 */
[----:B0-----:R-:W-:Y:S02]  /*21ee0*/  FSEL R2, R10, -INF , !P3 ;  /* 0xff8000000a027808 */ /* 0x001fe40005800000 */
[----:B------:R-:W-:Y:S02]  /*21ef0*/  ISETP.GE.U32.AND.EX P0, PT, R13, RZ, PT, P0 ;  /* 0x000000ff0d00720c */ /* 0x000fe40003f06100 */
[----:B------:R-:W-:Y:S01]  /*21f00*/  IADD3.X R28, RZ, R13, RZ, P6, !PT ;  /* 0x0000000dff1c7210 */ /* 0x000fe200037fe4ff */
[----:B------:R0:W-:Y:S01]  /*21f10*/  STL [R1+0x1b8], R2 ;  /* 0x0001b80201007387 */ /* 0x0001e20000100800 */
[----:B------:R-:W3:Y:S02]  /*21f20*/  LDL.64 R18, [R1+0x508] ;  /* 0x0005080001127983 */ /* 0x000ee40000100a00 */
[----:B-1----:R-:W4:Y:S02]  /*21f30*/  LDL.LU R12, [R1+0x530] ;  /* 0x00053000010c7983 */ /* 0x002f240000300800 */
[----:B------:R-:W4:Y:S01]  /*21f40*/  LDL.LU R13, [R1+0x534] ;  /* 0x00053400010d7983 */ /* 0x000f220000300800 */
[----:B------:R-:W5:Y:S01]  /*21f50*/  LDL.LU R14, [R1+0x538] ;  /* 0x00053800010e7983 */ /* 0x000f620000300800 */
[----:B------:R-:W5:Y:S01]  /*21f60*/  LDL.LU R15, [R1+0x53c] ;  /* 0x00053c00010f7983 */ /* 0x000f620000300800 */
[----:B------:R-:W-:Y:S01]  /*21f70*/  ISETP.GT.U32.AND P5, PT, R0, R11, PT ;  /* 0x0000000b0000720c */ /* 0x000fe20003fa4070 */
[----:B------:R-:W-:Y:S01]  /*21f80*/  FMUL R4, R4, c[0x0][0x188] ;  /* 0x0000620004047a20 */ /* 0x000fe20000400000 */
[----:B------:R-:W-:Y:S01]  /*21f90*/  ISETP.GT.U32.AND P6, PT, R0, R7, PT ;  /* 0x000000070000720c */ /* 0x000fe20003fc4070 */
[----:B------:R-:W-:-:S02]  /*21fa0*/  FMUL R29, R6, c[0x0][0x188] ;  /* 0x00006200061d7a20 */ /* 0x000fc40000400000 */
[----:B0-----:R-:W-:Y:S01]  /*21fb0*/  FMUL R2, R5, c[0x0][0x188] ;  /* 0x0000620005027a20 */ /* 0x001fe20000400000 */
[C---:B------:R-:W-:Y:S02]  /*21fc0*/  ISETP.GT.U32.AND.EX P5, PT, R28.reuse, RZ, PT, P5 ;  /* 0x000000ff1c00720c */ /* 0x040fe40003fa4150 */
[----:B------:R-:W-:Y:S02]  /*21fd0*/  ISETP.GT.U32.AND.EX P6, PT, R28, RZ, PT, P6 ;  /* 0x000000ff1c00720c */ /* 0x000fe40003fc4160 */
[----:B------:R-:W-:Y:S02]  /*21fe0*/  FSEL R4, R4, -INF , !P0 ;  /* 0xff80000004047808 */ /* 0x000fe40004000000 */
[C---:B------:R-:W-:Y:S01]  /*21ff0*/  ISETP.GT.U32.AND P3, PT, R3.reuse, R22, PT ;  /* 0x000000160300720c */ /* 0x040fe20003f64070 */
[----:B------:R-:W-:Y:S01]  /*22000*/  ISETP.GT.U32.AND P0, PT, R3, R23, PT ;  /* 0x000000170300720c */ /* 0x000fe20003f04070 */
[----:B------:R-:W-:Y:S02]  /*22010*/  FSEL R3, R29, -INF , !P5 ;  /* 0xff8000001d037808 */ /* 0x000fe40006800000 */
[----:B------:R-:W-:-:S02]  /*22020*/  FSEL R2, R2, -INF , !P6 ;  /* 0xff80000002027808 */ /* 0x000fc40007000000 */
[----:B------:R-:W-:Y:S01]  /*22030*/  ISETP.GT.U32.AND.EX P4, PT, R8, RZ, PT, P4 ;  /* 0x000000ff0800720c */ /* 0x000fe20003f84140 */
[C---:B------:R-:W-:Y:S01]  /*22040*/  ISETP.GT.U32.AND P5, PT, R0.reuse, R22, PT ;  /* 0x000000160000720c */ /* 0x040fe20003fa4070 */
[----:B------:R-:W-:Y:S01]  /*22050*/  ISETP.GT.U32.AND P6, PT, R0, R23, PT ;  /* 0x000000170000720c */ /* 0x000fe20003fc4070 */
[----:B-----5:R0:W-:Y:S01]  /*22060*/  STL.64 [R1+0x2578], R14 ;  /* 0x0025780e01007387 */ /* 0x0201e20000100a00 */
[----:B------:R-:W5:Y:S03]  /*22070*/  LDL.64 R10, [R1+0xc40] ;  /* 0x000c4000010a7983 */ /* 0x000f660000100a00 */
[----:B0-----:R-:W2:Y:S01]  /*22080*/  LDL.64 R14, [R1+0xc48] ;  /* 0x000c4800010e7983 */ /* 0x001ea20000100a00 */
[----:B------:R0:W-:Y:S02]  /*22090*/  STL [R1+0x1bc], R4 ;  /* 0x0001bc0401007387 */ /* 0x0001e40000100800 */
[----:B------:R-:W4:Y:S01]  /*220a0*/  LDL.64 R6, [R1+0xc38] ;  /* 0x000c380001067983 */ /* 0x000f220000100a00 */
[----:B0-----:R-:W4:Y:S01]  /*220b0*/  LDL.64 R4, [R1+0xc30] ;  /* 0x000c300001047983 */ /* 0x001f220000100a00 */
[----:B------:R-:W-:Y:S02]  /*220c0*/  STL [R1+0x808], R3 ;  /* 0x0008080301007387 */ /* 0x000fe40000100800 */
[----:B------:R3:W-:Y:S02]  /*220d0*/  STL [R1+0x80c], R2 ;  /* 0x00080c0201007387 */ /* 0x0007e40000100800 */
[----:B------:R-:W4:Y:S01]  /*220e0*/  LDL.LU R8, [R1+0x2588] ;  /* 0x0025880001087983 */ /* 0x000f220000300800 */
[----:B------:R-:W4:Y:S01]  /*220f0*/  LDL.64 R22, [R1+0xc20] ;  /* 0x000c200001167983 */ /* 0x000f220000100a00 */
[----:B---3--:R-:W-:-:S05]  /*22100*/  IMAD.WIDE R2, R26, 0x2, R18 ;  /* 0x000000021a027825 */ /* 0x008fca00078e0212 */
[----:B------:R0:W3:Y:S04]  /*22110*/  LDG.E.U16 R0, [R2.64] ;  /* 0x0000000602007981 */ /* 0x0000e8000c1e1500 */
[----:B0-----:R-:W3:Y:S01]  /*22120*/  LDL.64 R2, [R1+0xc28] ;  /* 0x000c280001027983 */ /* 0x001ee20000100a00 */
[----:B--2---:R-:W-:-:S05]  /*22130*/  IMAD.WIDE R24, R26, 0x2, R14 ;  /* 0x000000021a187825 */ /* 0x004fca00078e020e */
[----:B------:R0:W2:Y:S04]  /*22140*/  LDG.E.U16 R27, [R24.64] ;  /* 0x00000006181b7981 */ /* 0x0000a8000c1e1500 */
[----:B----4-:R1:W-:Y:S01]  /*22150*/  STL.64 [R1+0x2580], R22 ;  /* 0x0025801601007387 */ /* 0x0103e20000100a00 */
[----:B------:R-:W4:Y:S02]  /*22160*/  LDL.LU R20, [R1+0x30] ;  /* 0x0000300001147983 */ /* 0x000f240000300800 */
[----:B------:R-:W4:Y:S01]  /*22170*/  LDL.LU R21, [R1+0x34] ;  /* 0x0000340001157983 */ /* 0x000f220000300800 */
[----:B-1----:R-:W4:Y:S01]  /*22180*/  LDL.LU R22, [R1+0x38] ;  /* 0x0000380001167983 */ /* 0x002f220000300800 */
[----:B------:R-:W4:Y:S02]  /*22190*/  LDL.LU R23, [R1+0x3c] ;  /* 0x00003c0001177983 */ /* 0x000f240000300800 */
[----:B-----5:R-:W-:Y:S01]  /*221a0*/  IMAD.WIDE R14, R26, 0x2, R10 ;  /* 0x000000021a0e7825 */ /* 0x020fe200078e020a */
[----:B------:R-:W-:-:S02]  /*221b0*/  ISETP.GT.U32.AND.EX P5, PT, R28, RZ, PT, P5 ;  /* 0x000000ff1c00720c */ /* 0x000fc40003fa4150 */
[----:B------:R-:W-:Y:S02]  /*221c0*/  ISETP.GT.U32.AND.EX P6, PT, R28, RZ, PT, P6 ;  /* 0x000000ff1c00720c */ /* 0x000fe40003fc4160 */
[C---:B------:R-:W-:Y:S02]  /*221d0*/  ISETP.GT.U32.AND.EX P1, PT, R17.reuse, RZ, PT, P1 ;  /* 0x000000ff1100720c */ /* 0x040fe40003f24110 */
[----:B------:R-:W-:Y:S02]  /*221e0*/  ISETP.GT.U32.AND.EX P2, PT, R17, RZ, PT, P2 ;  /* 0x000000ff1100720c */ /* 0x000fe40003f44120 */
[C---:B------:R-:W-:Y:S02]  /*221f0*/  ISETP.GT.U32.AND.EX P3, PT, R16.reuse, RZ, PT, P3 ;  /* 0x000000ff1000720c */ /* 0x040fe40003f64130 */
[----:B------:R-:W-:Y:S01]  /*22200*/  ISETP.GT.U32.AND.EX P0, PT, R16, RZ, PT, P0 ;  /* 0x000000ff1000720c */ /* 0x000fe20003f04100 */
[----:B------:R-:W-:-:S04]  /*22210*/  IMAD.WIDE R28, R26, 0x2, R4 ;  /* 0x000000021a1c7825 */ /* 0x000fc800078e0204 */
[C---:B------:R-:W-:Y:S01]  /*22220*/  IMAD.WIDE R6, R26.reuse, 0x2, R6 ;  /* 0x000000021a067825 */ /* 0x040fe200078e0206 */
[----:B------:R-:W5:Y:S04]  /*22230*/  LDL.64 R10, [R1+0xc18] ;  /* 0x000c1800010a7983 */ /* 0x000f680000100a00 */
[----:B------:R-:W5:Y:S04]  /*22240*/  LDL.64 R4, [R1+0xc10] ;  /* 0x000c100001047983 */ /* 0x000f680000100a00 */
[----:B------:R-:W5:Y:S04]  /*22250*/  LDL.64 R18, [R1+0xc08] ;  /* 0x000c080001127983 */ /* 0x000f680000100a00 */
[----:B------:R-:W5:Y:S01]  /*22260*/  LDL.64 R16, [R1+0xc00] ;  /* 0x000c000001107983 */ /* 0x000f620000100a00 */
[----:B---3--:R1:W-:Y:S03]  /*22270*/  STL [R1+0x190], R0 ;  /* 0x0001900001007387 */ /* 0x0083e60000100800 */
[----:B0-----:R0:W3:Y:S04]  /*22280*/  LDG.E.U16 R25, [R6.64] ;  /* 0x0000000606197981 */ /* 0x0010e8000c1e1500 */
[----:B------:R0:W3:Y:S04]  /*22290*/  LDG.E.U16 R24, [R28.64] ;  /* 0x000000061c187981 */ /* 0x0000e8000c1e1500 */
[----:B-1----:R4:W3:Y:S04]  /*222a0*/  LDG.E.U16 R0, [R14.64] ;  /* 0x000000060e007981 */ /* 0x0028e8000c1e1500 */
[----:B--2---:R1:W-:Y:S01]  /*222b0*/  STL [R1+0x18c], R27 ;  /* 0x00018c1b01007387 */ /* 0x0043e20000100800 */
[----:B----4-:R-:W-:Y:S03]  /*222c0*/  HMMA.16816.F32.BF16 R12, R20, R12, RZ ;  /* 0x0000000c140c723c */ /* 0x010fe600000418ff */
[----:B------:R-:W2:Y:S01]  /*222d0*/  LDL.LU.64 R22, [R1+0x2580] ;  /* 0x0025800001167983 */ /* 0x000ea20000300a00 */
[----:B------:R-:W-:-:S05]  /*222e0*/  IMAD.WIDE R2, R26, 0x2, R2 ;  /* 0x000000021a027825 */ /* 0x000fca00078e0202 */
[----:B-1----:R1:W4:Y:S01]  /*222f0*/  LDG.E.U16 R27, [R2.64] ;  /* 0x00000006021b7981 */ /* 0x002322000c1e1500 */
[----:B-----5:R-:W-:-:S04]  /*22300*/  IMAD.WIDE R10, R26, 0x2, R10 ;  /* 0x000000021a0a7825 */ /* 0x020fc800078e020a */
[----:B------:R-:W-:-:S04]  /*22310*/  IMAD.WIDE R4, R26, 0x2, R4 ;  /* 0x000000021a047825 */ /* 0x000fc800078e0204 */
[----:B0-----:R-:W-:-:S04]  /*22320*/  IMAD.WIDE R28, R26, 0x2, R18 ;  /* 0x000000021a1c7825 */ /* 0x001fc800078e0212 */
[----:B-1----:R-:W-:-:S05]  /*22330*/  IMAD.WIDE R2, R26, 0x2, R16 ;  /* 0x000000021a027825 */ /* 0x002fca00078e0210 */
[----:B------:R0:W5:Y:S04]  /*22340*/  LDG.E.U16 R21, [R2.64] ;  /* 0x0000000602157981 */ /* 0x000168000c1e1500 */
[----:B---3--:R1:W-:Y:S01]  /*22350*/  STL [R1+0x188], R0 ;  /* 0x0001880001007387 */ /* 0x0083e20000100800 */
[----:B------:R-:W-:Y:S02]  /*22360*/  MOV R6, R14 ;  /* 0x0000000e00067202 */ /* 0x000fe40000000f00 */
[----:B------:R-:W-:Y:S01]  /*22370*/  MOV R20, R12 ;  /* 0x0000000c00147202 */ /* 0x000fe20000000f00 */
[----:B------:R-:W-:Y:S01]  /*22380*/  IMAD.MOV.U32 R7, RZ, RZ, R13 ;  /* 0x000000ffff077224 */ /* 0x000fe200078e000d */
[----:B-1----:R-:W-:Y:S02]  /*22390*/  MOV R0, R15 ;  /* 0x0000000f00007202 */ /* 0x002fe40000000f00 */
[----:B------:R-:W3:Y:S01]  /*223a0*/  LDL.64 R14, [R1+0xbf8] ;  /* 0x000bf800010e7983 */ /* 0x000ee20000100a00 */
[----:B------:R-:W-:Y:S02]  /*223b0*/  STL [R1+0x1e4], R25 ;  /* 0x0001e41901007387 */ /* 0x000fe40000100800 */
[----:B------:R1:W-:Y:S02]  /*223c0*/  STL [R1+0x1e8], R24 ;  /* 0x0001e81801007387 */ /* 0x0003e40000100800 */
[----:B-1----:R1:W3:Y:S04]  /*223d0*/  LDG.E.U16 R24, [R10.64] ;  /* 0x000000060a187981 */ /* 0x0022e8000c1e1500 */
[----:B-1----:R-:W3:Y:S01]  /*223e0*/  LDL.64 R10, [R1+0xbe8] ;  /* 0x000be800010a7983 */ /* 0x002ee20000100a00 */
[----:B--2---:R-:W-:-:S03]  /*223f0*/  IMAD.WIDE R12, R26, 0x2, R22 ;  /* 0x000000021a0c7825 */ /* 0x004fc600078e0216 */
[----:B------:R1:W2:Y:S04]  /*22400*/  LDG.E.U16 R23, [R4.64] ;  /* 0x0000000604177981 */ /* 0x0002a8000c1e1500 */
[----:B------:R0:W2:Y:S04]  /*22410*/  LDG.E.U16 R22, [R28.64] ;  /* 0x000000061c167981 */ /* 0x0000a8000c1e1500 */
[----:B------:R3:W2:Y:S04]  /*22420*/  LDG.E.U16 R25, [R12.64] ;  /* 0x000000060c197981 */ /* 0x0006a8000c1e1500 */
[----:B-1----:R-:W2:Y:S01]  /*22430*/  LDL.64 R4, [R1+0xbf0] ;  /* 0x000bf00001047983 */ /* 0x002ea20000100a00 */
[----:B------:R-:W2:Y:S02]  /*22440*/  LDL.LU R16, [R1+0x520] ;  /* 0x0005200001107983 */ /* 0x000ea40000300800 */
[----:B------:R-:W2:Y:S02]  /*22450*/  LDL.LU R17, [R1+0x524] ;  /* 0x0005240001117983 */ /* 0x000ea40000300800 */
[----:B------:R-:W2:Y:S01]  /*22460*/  LDL.LU R18, [R1+0x528] ;  /* 0x0005280001127983 */ /* 0x000ea20000300800 */
[----:B------:R-:W2:Y:S01]  /*22470*/  LDL.LU R19, [R1+0x52c] ;  /* 0x00052c0001137983 */ /* 0x000ea20000300800 */
[----:B0-----:R-:W5:Y:S02]  /*22480*/  LDL.64 R28, [R1+0xbe0] ;  /* 0x000be000011c7983 */ /* 0x001f640000100a00 */
[----:B------:R-:W5:Y:S02]  /*22490*/  LDL.64 R2, [R1+0xbd8] ;  /* 0x000bd80001027983 */ /* 0x000f640000100a00 */
[----:B----4-:R-:W-:Y:S02]  /*224a0*/  STL [R1+0x1e0], R27 ;  /* 0x0001e01b01007387 */ /* 0x010fe40000100800 */
[C---:B---3--:R-:W-:Y:S01]  /*224b0*/  IMAD.WIDE R12, R26.reuse, 0x2, R10 ;  /* 0x000000021a0c7825 */ /* 0x048fe200078e020a */
[----:B--2---:R-:W-:Y:S03]  /*224c0*/  STL.64 [R1+0x2550], R18 ;  /* 0x0025501201007387 */ /* 0x004fe60000100a00 */
[----:B------:R0:W-:Y:S02]  /*224d0*/  STL.64 [R1+0x2548], R16 ;  /* 0x0025481001007387 */ /* 0x0001e40000100a00 */
[----:B0-----:R-:W2:Y:S01]  /*224e0*/  LDL.LU R16, [R1] ;  /* 0x0000000001107983 */ /* 0x001ea20000300800 */
[----:B------:R-:W2:Y:S02]  /*224f0*/  LDL.LU R17, [R1+0x4] ;  /* 0x0000040001117983 */ /* 0x000ea40000300800 */
[----:B------:R-:W2:Y:S02]  /*22500*/  LDL.LU R18, [R1+0x8] ;  /* 0x0000080001127983 */ /* 0x000ea40000300800 */
[----:B------:R-:W2:Y:S01]  /*22510*/  LDL.LU R19, [R1+0xc] ;  /* 0x00000c0001137983 */ /* 0x000ea20000300800 */
[----:B------:R-:W3:Y:S01]  /*22520*/  LDL.64 R10, [R1+0xbd0] ;  /* 0x000bd000010a7983 */ /* 0x000ee20000100a00 */
[----:B------:R-:W-:Y:S02]  /*22530*/  STL [R1+0x1d8], R25 ;  /* 0x0001d81901007387 */ /* 0x000fe40000100800 */
[C---:B------:R-:W-:Y:S01]  /*22540*/  IMAD.WIDE R14, R26.reuse, 0x2, R14 ;  /* 0x000000021a0e7825 */ /* 0x040fe200078e020e */
[----:B---3--:R-:W-:Y:S03]  /*22550*/  STL.64 [R1+0x2568], R10 ;  /* 0x0025680a01007387 */ /* 0x008fe60000100a00 */
[----:B------:R0:W-:Y:S02]  /*22560*/  STL [R1+0x1dc], R24 ;  /* 0x0001dc1801007387 */ /* 0x0001e40000100800 */
[----:B------:R1:W-:Y:S02]  /*22570*/  STL.64 [R1+0x2560], R8 ;  /* 0x0025600801007387 */ /* 0x0003e40000100a00 */
[----:B------:R-:W-:Y:S01]  /*22580*/  STL [R1+0x178], R23 ;  /* 0x0001781701007387 */ /* 0x000fe20000100800 */
[----:B------:R-:W-:Y:S01]  /*22590*/  STL [R1+0x16c], R22 ;  /* 0x00016c1601007387 */ /* 0x000fe20000100800 */
[----:B-----5:R3:W-:Y:S03]  /*225a0*/  STL [R1+0x168], R21 ;  /* 0x0001681501007387 */ /* 0x0207e60000100800 */
[----:B0-----:R-:W4:Y:S01]  /*225b0*/  LDL.64 R24, [R1+0xbb8] ;  /* 0x000bb80001187983 */ /* 0x001f220000100a00 */
[----:B------:R-:W-:Y:S01]  /*225c0*/  IMAD.MOV.U32 R11, RZ, RZ, R0 ;  /* 0x000000ffff0b7224 */ /* 0x000fe200078e0000 */
[----:B------:R-:W-:Y:S01]  /*225d0*/  MOV R10, R6 ;  /* 0x00000006000a7202 */ /* 0x000fe20000000f00 */
[----:B-1----:R-:W-:Y:S01]  /*225e0*/  IMAD.MOV.U32 R8, RZ, RZ, R20 ;  /* 0x000000ffff087224 */ /* 0x002fe200078e0014 */
[----:B------:R-:W-:Y:S01]  /*225f0*/  MOV R9, R7 ;  /* 0x0000000700097202 */ /* 0x000fe20000000f00 */
[----:B------:R0:W5:Y:S04]  /*22600*/  LDG.E.U16 R0, [R14.64] ;  /* 0x000000060e007981 */ /* 0x000168000c1e1500 */
[----:B------:R-:W2:Y:S04]  /*22610*/  LDL.64 R6, [R1+0xbc8] ;  /* 0x000bc80001067983 */ /* 0x000ea80000100a00 */
[----:B---3--:R-:W3:Y:S04]  /*22620*/  LDL.64 R20, [R1+0xbc0] ;  /* 0x000bc00001147983 */ /* 0x008ee80000100a00 */
[----:B------:R-:W2:Y:S04]  /*22630*/  LDL.64 R22, [R1+0xbb0] ;  /* 0x000bb00001167983 */ /* 0x000ea80000100a00 */
[----:B0-----:R-:W2:Y:S01]  /*22640*/  LDL.LU.64 R14, [R1+0x2578] ;  /* 0x00257800010e7983 */ /* 0x001ea20000300a00 */
[----:B------:R-:W-:-:S04]  /*22650*/  IMAD.WIDE R4, R26, 0x2, R4 ;  /* 0x000000021a047825 */ /* 0x000fc800078e0204 */
[----:B------:R-:W-:-:S04]  /*22660*/  IMAD.WIDE R28, R26, 0x2, R28 ;  /* 0x000000021a1c7825 */ /* 0x000fc800078e021c */
[C---:B------:R-:W-:Y:S01]  /*22670*/  IMAD.WIDE R2, R26.reuse, 0x2, R2 ;  /* 0x000000021a027825 */ /* 0x040fe200078e0202 */
[----:B------:R0:W3:Y:S04]  /*22680*/  LDG.E.U16 R27, [R4.64] ;  /* 0x00000006041b7981 */ /* 0x0000e8000c1e1500 */
[----:B------:R-:W3:Y:S04]  /*22690*/  LDG.E.U16 R29, [R28.64] ;  /* 0x000000061c1d7981 */ /* 0x000ee8000c1e1500 */
[----:B------:R-:W3:Y:S04]  /*226a0*/  LDG.E.U16 R3, [R2.64] ;  /* 0x0000000602037981 */ /* 0x000ee8000c1e1500 */
[----:B0-----:R-:W4:Y:S04]  /*226b0*/  LDL.LU.64 R4, [R1+0x2570] ;  /* 0x0025700001047983 */ /* 0x001f280000300a00 */
[----:B-----5:R0:W-:Y:S04]  /*226c0*/  STL [R1+0x1cc], R0 ;  /* 0x0001cc0001007387 */ /* 0x0201e80000100800 */
[----:B0-----:R0:W5:Y:S01]  /*226d0*/  LDG.E.U16 R0, [R12.64] ;  /* 0x000000060c007981 */ /* 0x001162000c1e1500 */
[----:B--2---:R-:W-:Y:S01]  /*226e0*/  HMMA.16816.F32.BF16 R16, R16, R14, R8 ;  /* 0x0000000e1010723c */ /* 0x004fe20000041808 */
[----:B------:R-:W2:Y:S02]  /*226f0*/  LDL.LU.64 R10, [R1+0x2568] ;  /* 0x00256800010a7983 */ /* 0x000ea40000300a00 */
[----:B------:R-:W4:Y:S01]  /*22700*/  LDL.LU.64 R8, [R1+0x2560] ;  /* 0x0025600001087983 */ /* 0x000f220000300a00 */
[----:B0-----:R-:W4:Y:S01]  /*22710*/  LDL.LU.64 R12, [R1+0x2558] ;  /* 0x00255800010c7983 */ /* 0x001f220000300a00 */
[----:B---3--:R0:W-:Y:S11]  /*22720*/  STL [R1+0x1d0], R27 ;  /* 0x0001d01b01007387 */ /* 0x0081f60000100800 */
[----:B------:R-:W-:Y:S08]  /*22730*/  @!UPT UIADD3 URZ, URZ, URZ, URZ ;  /* 0x0000003f3f3ff290 */ /* 0x000ff0000fffe03f */
[----:B------:R-:W-:Y:S01]  /*22740*/  IMAD.MOV.U32 R14, RZ, RZ, R18 ;  /* 0x000000ffff0e7224 */ /* 0x000fe200078e0012 */
[----:B0-----:R-:W-:Y:S02]  /*22750*/  MOV R27, R16 ;  /* 0x00000010001b7202 */ /* 0x001fe40000000f00 */
[----:B------:R-:W-:Y:S01]  /*22760*/  MOV R15, R17 ;  /* 0x00000011000f7202 */ /* 0x000fe20000000f00 */
[----:B-----5:R0:W-:Y:S01]  /*22770*/  STL [R1+0x1c8], R0 ;  /* 0x0001c80001007387 */ /* 0x0201e20000100800 */
[C---:B--2---:R-:W-:Y:S01]  /*22780*/  IMAD.WIDE R10, R26.reuse, 0x2, R10 ;  /* 0x000000021a0a7825 */ /* 0x044fe200078e020a */
[----:B0-----:R-:W-:Y:S02]  /*22790*/  MOV R0, R19 ;  /* 0x0000001300007202 */ /* 0x001fe40000000f00 */
[----:B------:R-:W2:Y:S01]  /*227a0*/  LDL.LU.64 R18, [R1+0x2550] ;  /* 0x0025500001127983 */ /* 0x000ea20000300a00 */
[----:B------:R-:W3:Y:S02]  /*227b0*/  LDL.LU.64 R16, [R1+0x2548] ;  /* 0x0025480001107983 */ /* 0x000ee40000300a00 */
[----:B------:R-:W-:Y:S02]  /*227c0*/  STL [R1+0x1ac], R29 ;  /* 0x0001ac1d01007387 */ /* 0x000fe40000100800 */
[----:B------:R0:W-:Y:S02]  /*227d0*/  STL [R1+0x1d4], R3 ;  /* 0x0001d40301007387 */ /* 0x0001e40000100800 */
[----:B0-----:R-:W-:-:S02]  /*227e0*/  IMAD.WIDE R2, R26, 0x2, R22 ;  /* 0x000000021a027825 */ /* 0x001fc400078e0216 */
[----:B------:R0:W5:Y:S02]  /*227f0*/  LDG.E.U16 R23, [R10.64] ;  /* 0x000000060a177981 */ /* 0x000164000c1e1500 */
[----:B------:R-:W-:-:S04]  /*22800*/  IMAD.WIDE R6, R26, 0x2, R6 ;  /* 0x000000021a067825 */ /* 0x000fc800078e0206 */
[----:B------:R-:W-:-:S04]  /*22810*/  IMAD.WIDE R20, R26, 0x2, R20 ;  /* 0x000000021a147825 */ /* 0x000fc800078e0214 */
[C---:B----4-:R-:W-:Y:S02]  /*22820*/  IMAD.WIDE R28, R26.reuse, 0x2, R24 ;  /* 0x000000021a1c7825 */ /* 0x050fe400078e0218 */
[----:B------:R-:W4:Y:S04]  /*22830*/  LDL.64 R24, [R1+0xba0] ;  /* 0x000ba00001187983 */ /* 0x000f280000100a00 */
[----:B------:R1:W2:Y:S04]  /*22840*/  LDG.E.U16 R22, [R6.64] ;  /* 0x0000000606167981 */ /* 0x0002a8000c1e1500 */
[----:B0-----:R-:W2:Y:S04]  /*22850*/  LDL.64 R10, [R1+0xb98] ;  /* 0x000b9800010a7983 */ /* 0x001ea80000100a00 */
[----:B-1----:R-:W2:Y:S04]  /*22860*/  LDL.64 R6, [R1+0xba8] ;  /* 0x000ba80001067983 */ /* 0x002ea80000100a00 */
[----:B-----5:R0:W-:Y:S04]  /*22870*/  STL [R1+0x13c], R23 ;  /* 0x00013c1701007387 */ /* 0x0201e80000100800 */
[----:B0-----:R0:W5:Y:S04]  /*22880*/  LDG.E.U16 R23, [R20.64] ;  /* 0x0000000614177981 */ /* 0x001168000c1e1500 */
[----:B0-----:R0:W3:Y:S04]  /*22890*/  LDG.E.U16 R21, [R2.64] ;  /* 0x0000000602157981 */ /* 0x0010e8000c1e1500 */
[----:B------:R1:W3:Y:S04]  /*228a0*/  LDG.E.U16 R20, [R28.64] ;  /* 0x000000061c147981 */ /* 0x0002e8000c1e1500 */
[----:B0-----:R-:W4:Y:S04]  /*228b0*/  LDL.64 R2, [R1+0xb88] ;  /* 0x000b880001027983 */ /* 0x001f280000100a00 */
[----:B-1----:R-:W4:Y:S04]  /*228c0*/  LDL.64 R28, [R1+0xb90] ;  /* 0x000b9000011c7983 */ /* 0x002f280000100a00 */
[----:B-----5:R-:W-:Y:S01]  /*228d0*/  STL [R1+0x128], R23 ;  /* 0x0001281701007387 */ /* 0x020fe20000100800 */
[----:B--2---:R0:W-:Y:S03]  /*228e0*/  STL [R1+0x138], R22 ;  /* 0x0001381601007387 */ /* 0x0041e60000100800 */
[----:B0-----:R-:W2:Y:S01]  /*228f0*/  LDL.64 R22, [R1+0xb80] ;  /* 0x000b800001167983 */ /* 0x001ea20000100a00 */
[----:B---3--:R-:W-:Y:S02]  /*22900*/  STL [R1+0x1a4], R21 ;  /* 0x0001a41501007387 */ /* 0x008fe40000100800 */
[----:B------:R0:W-:Y:S02]  /*22910*/  STL [R1+0x1a0], R20 ;  /* 0x0001a01401007387 */ /* 0x0001e40000100800 */
[----:B0-----:R-:W3:Y:S01]  /*22920*/  LDL.64 R20, [R1+0xb78] ;  /* 0x000b780001147983 */ /* 0x001ee20000100a00 */
[----:B------:R-:W-:-:S03]  /*22930*/  IMAD.WIDE R6, R26, 0x2, R6 ;  /* 0x000000021a067825 */ /* 0x000fc600078e0206 */
[----:B--2---:R0:W-:Y:S04]  /*22940*/  STL.64 [R1+0x2538], R22 ;  /* 0x0025381601007387 */ /* 0x0041e80000100a00 */
[----:B---3--:R1:W-:Y:S01]  /*22950*/  STL.64 [R1+0x2530], R20 ;  /* 0x0025301401007387 */ /* 0x0083e20000100a00 */
[----:B0-----:R-:W-:Y:S02]  /*22960*/  MOV R22, R14 ;  /* 0x0000000e00167202 */ /* 0x001fe40000000f00 */
[----:B-1----:R-:W-:Y:S01]  /*22970*/  MOV R20, R27 ;  /* 0x0000001b00147202 */ /* 0x002fe20000000f00 */
[----:B------:R-:W-:Y:S01]  /*22980*/  IMAD.MOV.U32 R21, RZ, RZ, R15 ;  /* 0x000000ffff157224 */ /* 0x000fe200078e000f */
[----:B------:R0:W2:Y:S04]  /*22990*/  LDG.E.U16 R27, [R6.64] ;  /* 0x00000006061b7981 */ /* 0x0000a8000c1e1500 */
[----:B------:R-:W3:Y:S04]  /*229a0*/  LDL.64 R14, [R1+0xb50] ;  /* 0x000b5000010e7983 */ /* 0x000ee80000100a00 */
[----:B0-----:R-:W5:Y:S01]  /*229b0*/  LDL.LU.64 R6, [R1+0x2540] ;  /* 0x0025400001067983 */ /* 0x001f620000300a00 */
[----:B----4-:R-:W-:-:S04]  /*229c0*/  IMAD.WIDE R24, R26, 0x2, R24 ;  /* 0x000000021a187825 */ /* 0x010fc800078e0218 */
[----:B------:R-:W-:-:S04]  /*229d0*/  IMAD.WIDE R10, R26, 0x2, R10 ;  /* 0x000000021a0a7825 */ /* 0x000fc800078e020a */
[----:B------:R-:W-:Y:S01]  /*229e0*/  IMAD.WIDE R28, R26, 0x2, R28 ;  /* 0x000000021a1c7825 */ /* 0x000fe200078e021c */
[----:B------:R-:W-:-:S03]  /*229f0*/  MOV R23, R0 ;  /* 0x0000000000177202 */ /* 0x000fc60000000f00 */
[C---:B------:R-:W-:Y:S01]  /*22a00*/  IMAD.WIDE R2, R26.reuse, 0x2, R2 ;  /* 0x000000021a027825 */ /* 0x040fe200078e0202 */
[----:B------:R0:W4:Y:S04]  /*22a10*/  LDG.E.U16 R24, [R24.64] ;  /* 0x0000000618187981 */ /* 0x000128000c1e1500 */
[----:B------:R1:W3:Y:S04]  /*22a20*/  LDG.E.U16 R0, [R28.64] ;  /* 0x000000061c007981 */ /* 0x0002e8000c1e1500 */
[----:B0-----:R0:W3:Y:S04]  /*22a30*/  LDG.E.U16 R25, [R10.64] ;  /* 0x000000060a197981 */ /* 0x0010e8000c1e1500 */
[----:B-1----:R-:W4:Y:S04]  /*22a40*/  LDL.64 R28, [R1+0xb10] ;  /* 0x000b1000011c7983 */ /* 0x002f280000100a00 */
[----:B0-----:R-:W4:Y:S04]  /*22a50*/  LDL.64 R10, [R1+0xb08] ;  /* 0x000b0800010a7983 */ /* 0x001f280000100a00 */
[----:B--2---:R0:W-:Y:S04]  /*22a60*/  STL [R1+0x19c], R27 ;  /* 0x00019c1b01007387 */ /* 0x0041e80000100800 */
[----:B0-----:R0:W2:Y:S01]  /*22a70*/  LDG.E.U16 R27, [R2.64] ;  /* 0x00000006021b7981 */ /* 0x0010a2000c1e1500 */
[----:B-----5:R-:W-:Y:S03]  /*22a80*/  HMMA.16816.F32.BF16 R4, R4, R16, R20 ;  /* 0x000000100404723c */ /* 0x020fe60000041814 */
[----:B0-----:R-:W5:Y:S01]  /*22a90*/  LDL.64 R2, [R1+0xb48] ;  /* 0x000b480001027983 */ /* 0x001f620000100a00 */
[----:B------:R-:W2:Y:S02]  /*22aa0*/  LDL.LU.64 R22, [R1+0x2538] ;  /* 0x0025380001167983 */ /* 0x000ea40000300a00 */
[----:B------:R-:W5:Y:S01]  /*22ab0*/  LDL.LU.64 R20, [R1+0x2530] ;  /* 0x0025300001147983 */ /* 0x000f620000300a00 */
[----:B---3--:R-:W-:Y:S01]  /*22ac0*/  STL [R1+0x1a8], R25 ;  /* 0x0001a81901007387 */ /* 0x008fe20000100800 */
[----:B----4-:R0:W-:Y:S03]  /*22ad0*/  STL [R1+0x198], R24 ;  /* 0x0001981801007387 */ /* 0x0101e60000100800 */
[----:B------:R-:W3:Y:S01]  /*22ae0*/  LDL.64 R16, [R1+0xac8] ;  /* 0x000ac80001107983 */ /* 0x000ee20000100a00 */
[----:B------:R-:W-:-:S03]  /*22af0*/  IMAD.WIDE R14, R26, 0x2, R14 ;  /* 0x000000021a0e7825 */ /* 0x000fc600078e020e */
[----:B0-----:R-:W4:Y:S01]  /*22b00*/  LDL.64 R24, [R1+0xad0] ;  /* 0x000ad00001187983 */ /* 0x001f220000100a00 */
[----:B------:R0:W-:Y:S02]  /*22b10*/  STL [R1+0x11c], R0 ;  /* 0x00011c0001007387 */ /* 0x0001e40000100800 */
[----:B--2---:R-:W-:-:S04]  /*22b20*/  IMAD.WIDE R22, R26, 0x2, R22 ;  /* 0x000000021a167825 */ /* 0x004fc800078e0216 */
[C---:B-----5:R-:W-:Y:S01]  /*22b30*/  IMAD.WIDE R20, R26.reuse, 0x2, R20 ;  /* 0x000000021a147825 */ /* 0x060fe200078e0214 */
[----:B0-----:R0:W2:Y:S03]  /*22b40*/  LDG.E.U16 R0, [R22.64] ;  /* 0x0000000616007981 */ /* 0x0010a6000c1e1500 */
[C---:B------:R-:W-:Y:S01]  /*22b50*/  IMAD.WIDE R2, R26.reuse, 0x2, R2 ;  /* 0x000000021a027825 */ /* 0x040fe200078e0202 */
[----:B------:R1:W-:Y:S04]  /*22b60*/  STL [R1+0x114], R27 ;  /* 0x0001141b01007387 */ /* 0x0003e80000100800 */
[----:B0-----:R0:W5:Y:S04]  /*22b70*/  LDG.E.U16 R22, [R20.64] ;  /* 0x0000000614167981 */ /* 0x001168000c1e1500 */
[----:B------:R0:W3:Y:S04]  /*22b80*/  LDG.E.U16 R23, [R14.64] ;  /* 0x000000060e177981 */ /* 0x0000e8000c1e1500 */
[----:B-1----:R1:W3:Y:S01]  /*22b90*/  LDG.E.U16 R27, [R2.64] ;  /* 0x00000006021b7981 */ /* 0x0022e2000c1e1500 */
[----:B------:R-:W-:-:S04]  /*22ba0*/  IMAD.WIDE R28, R26, 0x2, R28 ;  /* 0x000000021a1c7825 */ /* 0x000fc800078e021c */
[----:B------:R-:W-:Y:S01]  /*22bb0*/  IMAD.WIDE R10, R26, 0x2, R10 ;  /* 0x000000021a0a7825 */ /* 0x000fe200078e020a */
[----:B-1----:R-:W3:Y:S04]  /*22bc0*/  LDL.64 R2, [R1+0xa90] ;  /* 0x000a900001027983 */ /* 0x002ee80000100a00 */
[----:B--2---:R1:W-:Y:S01]  /*22bd0*/  STL [R1+0xfc], R0 ;  /* 0x0000fc0001007387 */ /* 0x0043e20000100800 */
[----:B0-----:R-:W2:Y:S03]  /*22be0*/  LDL.64 R14, [R1+0xa50] ;  /* 0x000a5000010e7983 */ /* 0x001ea60000100a00 */
[----:B-1----:R0:W2:Y:S04]  /*22bf0*/  LDG.E.U16 R0, [R28.64] ;  /* 0x000000061c007981 */ /* 0x0020a8000c1e1500 */
[----:B0-----:R-:W2:Y:S01]  /*22c00*/  LDL.64 R28, [R1+0xa88] ;  /* 0x000a8800011c7983 */ /* 0x001ea20000100a00 */
[----:B------:R-:W2:Y:S02]  /*22c10*/  LDL.LU R20, [R1+0x510] ;  /* 0x0005100001147983 */ /* 0x000ea40000300800 */
[----:B------:R-:W2:Y:S02]  /*22c20*/  LDL.LU R21, [R1+0x514] ;  /* 0x0005140001157983 */ /* 0x000ea40000300800 */
[----:B-----5:R0:W-:Y:S02]  /*22c30*/  STL [R1+0x194], R22 ;  /* 0x0001941601007387 */ /* 0x0201e40000100800 */
[----:B0-----:R-:W-:-:S02]  /*22c40*/  IMAD.MOV.U32 R22, RZ, RZ, R8 ;  /* 0x000000ffff167224 */ /* 0x001fc400078e0008 */
[----:B------:R-:W5:Y:S01]  /*22c50*/  LDL.LU R8, [R1+0x252c] ;  /* 0x00252c0001087983 */ /* 0x000f620000300800 */
[----:B---3--:R0:W-:Y:S02]  /*22c60*/  STL [R1+0xf8], R23 ;  /* 0x0000f81701007387 */ /* 0x0081e40000100800 */
[----:B0-----:R-:W-:Y:S02]  /*22c70*/  MOV R23, R9 ;  /* 0x0000000900177202 */ /* 0x001fe40000000f00 */
[----:B------:R-:W5:Y:S01]  /*22c80*/  LDL.LU R9, [R1+0x2528] ;  /* 0x0025280001097983 */ /* 0x000f620000300800 */
[----:B------:R0:W-:Y:S03]  /*22c90*/  STL [R1+0xf0], R27 ;  /* 0x0000f01b01007387 */ /* 0x0001e60000100800 */
[----:B0-----:R0:W3:Y:S01]  /*22ca0*/  LDG.E.U16 R27, [R10.64] ;  /* 0x000000060a1b7981 */ /* 0x0010e2000c1e1500 */
[----:B----4-:R-:W-:-:S04]  /*22cb0*/  IMAD.WIDE R24, R26, 0x2, R24 ;  /* 0x000000021a187825 */ /* 0x010fc800078e0218 */
[----:B------:R-:W-:-:S04]  /*22cc0*/  IMAD.WIDE R16, R26, 0x2, R16 ;  /* 0x000000021a107825 */ /* 0x000fc800078e0210 */
[C---:B------:R-:W-:Y:S02]  /*22cd0*/  IMAD.WIDE R2, R26.reuse, 0x2, R2 ;  /* 0x000000021a027825 */ /* 0x040fe400078e0202 */
[----:B------:R-:W4:Y:S04]  /*22ce0*/  LDG.E.U16 R17, [R16.64] ;  /* 0x0000000610117981 */ /* 0x000f28000c1e1500 */
[----:B0-----:R-:W5:Y:S04]  /*22cf0*/  LDL.LU.64 R10, [R1+0x2520] ;  /* 0x00252000010a7983 */ /* 0x001f680000300a00 */
[----:B--2---:R0:W-:Y:S04]  /*22d00*/  STL [R1+0xe8], R0 ;  /* 0x0000e80001007387 */ /* 0x0041e80000100800 */
[----:B0-----:R0:W2:Y:S04]  /*22d10*/  LDG.E.U16 R0, [R24.64] ;  /* 0x0000000618007981 */ /* 0x0010a8000c1e1500 */
[----:B---3--:R1:W-:Y:S01]  /*22d20*/  STL [R1+0xe4], R27 ;  /* 0x0000e41b01007387 */ /* 0x0083e20000100800 */
[----:B------:R-:W-:-:S04]  /*22d30*/  IMAD.WIDE R28, R26, 0x2, R28 ;  /* 0x000000021a1c7825 */ /* 0x000fc800078e021c */
[----:B0-----:R-:W3:Y:S01]  /*22d40*/  LDL.64 R24, [R1+0x990] ;  /* 0x0009900001187983 */ /* 0x001ee20000100a00 */
[----:B-1----:R0:W3:Y:S01]  /*22d50*/  LDG.E.U16 R27, [R2.64] ;  /* 0x00000006021b7981 */ /* 0x0020e2000c1e1500 */
[----:B-----5:R-:W-:Y:S01]  /*22d60*/  HMMA.16816.F32.BF16 R8, R8, R18, R4 ;  /* 0x000000120808723c */ /* 0x020fe20000041804 */
[C---:B------:R-:W-:Y:S02]  /*22d70*/  IMAD.WIDE R14, R26.reuse, 0x2, R14 ;  /* 0x000000021a0e7825 */ /* 0x040fe400078e020e */
[----:B0-----:R-:W5:Y:S04]  /*22d80*/  LDL.64 R2, [R1+0xa48] ;  /* 0x000a480001027983 */ /* 0x001f680000100a00 */
[----:B--2---:R0:W-:Y:S04]  /*22d90*/  STL [R1+0xe0], R0 ;  /* 0x0000e00001007387 */ /* 0x0041e80000100800 */
[----:B0-----:R0:W2:Y:S04]  /*22da0*/  LDG.E.U16 R0, [R28.64] ;  /* 0x000000061c007981 */ /* 0x0010a8000c1e1500 */
[----:B0-----:R-:W2:Y:S01]  /*22db0*/  LDL.64 R28, [R1+0x9d0] ;  /* 0x0009d000011c7983 */ /* 0x001ea20000100a00 */
[----:B------:R-:W2:Y:S02]  /*22dc0*/  LDL.LU.64 R18, [R1+0x2518] ;  /* 0x0025180001127983 */ /* 0x000ea40000300a00 */
[----:B----4-:R0:W-:Y:S02]  /*22dd0*/  STL [R1+0xcc], R17 ;  /* 0x0000cc1101007387 */ /* 0x0101e40000100800 */
[----:B0-----:R-:W4:Y:S01]  /*22de0*/  LDL.LU.64 R16, [R1+0x2510] ;  /* 0x0025100001107983 */ /* 0x001f220000300a00 */
[----:B------:R-:W4:Y:S02]  /*22df0*/  LDL.64 R4, [R1+0xa10] ;  /* 0x000a100001047983 */ /* 0x000f240000100a00 */
[----:B------:R-:W4:Y:S01]  /*22e00*/  LDL.64 R6, [R1+0xa08] ;  /* 0x000a080001067983 */ /* 0x000f220000100a00 */
[----:B---3--:R0:W-:Y:S04]  /*22e10*/  STL [R1+0xc8], R27 ;  /* 0x0000c81b01007387 */ /* 0x0081e80000100800 */
[----:B0-----:R0:W3:Y:S01]  /*22e20*/  LDG.E.U16 R27, [R14.64] ;  /* 0x000000060e1b7981 */ /* 0x0010e2000c1e1500 */
[----:B-----5:R-:W-:-:S03]  /*22e30*/  IMAD.WIDE R2, R26, 0x2, R2 ;  /* 0x000000021a027825 */ /* 0x020fc600078e0202 */
[----:B0-----:R-:W5:Y:S04]  /*22e40*/  LDL.LU.64 R14, [R1+0x2508] ;  /* 0x00250800010e7983 */ /* 0x001f680000300a00 */
[----:B--2---:R0:W-:Y:S04]  /*22e50*/  STL [R1+0xc4], R0 ;  /* 0x0000c40001007387 */ /* 0x0041e80000100800 */
[----:B0-----:R0:W2:Y:S04]  /*22e60*/  LDG.E.U16 R0, [R2.64] ;  /* 0x0000000602007981 */ /* 0x0010a8000c1e1500 */
[----:B0-----:R-:W5:Y:S01]  /*22e70*/  LDL.64 R2, [R1+0x950] ;  /* 0x0009500001027983 */ /* 0x001f620000100a00 */
[----:B----4-:R-:W-:-:S03]  /*22e80*/  IMAD.WIDE R4, R26, 0x2, R4 ;  /* 0x000000021a047825 */ /* 0x010fc600078e0204 */
[----:B---3--:R0:W-:Y:S04]  /*22e90*/  STL [R1+0xa8], R27 ;  /* 0x0000a81b01007387 */ /* 0x0081e80000100800 */
[----:B0-----:R0:W3:Y:S01]  /*22ea0*/  LDG.E.U16 R27, [R4.64] ;  /* 0x00000006041b7981 */ /* 0x0010e2000c1e1500 */
[----:B------:R-:W-:-:S04]  /*22eb0*/  IMAD.WIDE R6, R26, 0x2, R6 ;  /* 0x000000021a067825 */ /* 0x000fc800078e0206 */
[C---:B------:R-:W-:Y:S01]  /*22ec0*/  IMAD.WIDE R28, R26.reuse, 0x2, R28 ;  /* 0x000000021a1c7825 */ /* 0x040fe200078e021c */
[----:B0-----:R-:W4:Y:S04]  /*22ed0*/  LDL.64 R4, [R1+0x910] ;  /* 0x0009100001047983 */ /* 0x001f280000100a00 */
[----:B--2---:R0:W-:Y:S04]  /*22ee0*/  STL [R1+0xa4], R0 ;  /* 0x0000a40001007387 */ /* 0x0041e80000100800 */
[----:B0-----:R0:W2:Y:S04]  /*22ef0*/  LDG.E.U16 R0, [R6.64] ;  /* 0x0000000606007981 */ /* 0x0010a8000c1e1500 */
[----:B0-----:R-:W2:Y:S04]  /*22f00*/  LDL.64 R6, [R1+0x8d0] ;  /* 0x0008d00001067983 */ /* 0x001ea80000100a00 */
[----:B---3--:R0:W-:Y:S04]  /*22f10*/  STL [R1+0xa0], R27 ;  /* 0x0000a01b01007387 */ /* 0x0081e80000100800 */
[----:B0-----:R0:W3:Y:S01]  /*22f20*/  LDG.E.U16 R27, [R28.64] ;  /* 0x000000061c1b7981 */ /* 0x0010e2000c1e1500 */
[----:B------:R-:W-:-:S04]  /*22f30*/  IMAD.WIDE R24, R26, 0x2, R24 ;  /* 0x000000021a187825 */ /* 0x000fc800078e0218 */
[----:B-----5:R-:W-:-:S04]  /*22f40*/  IMAD.WIDE R2, R26, 0x2, R2 ;  /* 0x000000021a027825 */ /* 0x020fc800078e0202 */
[C---:B----4-:R-:W-:Y:S01]  /*22f50*/  IMAD.WIDE R4, R26.reuse, 0x2, R4 ;  /* 0x000000021a047825 */ /* 0x050fe200078e0204 */
[----:B------:R1:W4:Y:S04]  /*22f60*/  LDG.E.U16 R24, [R24.64] ;  /* 0x0000000618187981 */ /* 0x000328000c1e1500 */
[----:B0-----:R-:W5:Y:S04]  /*22f70*/  LDL.64 R28, [R1+0x890] ;  /* 0x00089000011c7983 */ /* 0x001f680000100a00 */
[----:B-1----:R0:W4:Y:S04]  /*22f80*/  LDG.E.U16 R25, [R2.64] ;  /* 0x0000000602197981 */ /* 0x002128000c1e1500 */
[----:B0-----:R-:W5:Y:S04]  /*22f90*/  LDL.64 R2, [R1+0x9c8] ;  /* 0x0009c80001027983 */ /* 0x001f680000100a00 */
[----:B--2---:R0:W-:Y:S01]  /*22fa0*/  STL [R1+0x98], R0 ;  /* 0x0000980001007387 */ /* 0x0041e20000100800 */
[----:B------:R-:W-:-:S03]  /*22fb0*/  IMAD.WIDE R6, R26, 0x2, R6 ;  /* 0x000000021a067825 */ /* 0x000fc600078e0206 */
[----:B0-----:R0:W2:Y:S04]  /*22fc0*/  LDG.E.U16 R0, [R4.64] ;  /* 0x0000000604007981 */ /* 0x0010a8000c1e1500 */
[----:B0-----:R-:W2:Y:S04]  /*22fd0*/  LDL.64 R4, [R1+0x988] ;  /* 0x0009880001047983 */ /* 0x001ea80000100a00 */
[----:B---3--:R0:W-:Y:S04]  /*22fe0*/  STL [R1+0x7c], R27 ;  /* 0x00007c1b01007387 */ /* 0x0081e80000100800 */
[----:B0-----:R0:W3:Y:S04]  /*22ff0*/  LDG.E.U16 R27, [R6.64] ;  /* 0x00000006061b7981 */ /* 0x0010e8000c1e1500 */
[----:B0-----:R-:W3:Y:S01]  /*23000*/  LDL.64 R6, [R1+0x948] ;  /* 0x0009480001067983 */ /* 0x001ee20000100a00 */
[----:B----4-:R-:W-:Y:S02]  /*23010*/  STL [R1+0x6c], R25 ;  /* 0x00006c1901007387 */ /* 0x010fe40000100800 */
[----:B------:R0:W-:Y:S02]  /*23020*/  STL [R1+0x70], R24 ;  /* 0x0000701801007387 */ /* 0x0001e40000100800 */
[C---:B-----5:R-:W-:Y:S01]  /*23030*/  IMAD.WIDE R28, R26.reuse, 0x2, R28 ;  /* 0x000000021a1c7825 */ /* 0x060fe200078e021c */
[----:B------:R-:W-:Y:S03]  /*23040*/  HMMA.16816.F32.BF16 R8, R12, R20, R8 ;  /* 0x000000140c08723c */ /* 0x000fe60000041808 */
[C---:B------:R-:W-:Y:S01]  /*23050*/  IMAD.WIDE R2, R26.reuse, 0x2, R2 ;  /* 0x000000021a027825 */ /* 0x040fe200078e0202 */
[----:B0-----:R-:W4:Y:S04]  /*23060*/  LDL.64 R24, [R1+0xb00] ;  /* 0x000b000001187983 */ /* 0x001f280000100a00 */
[----:B--2---:R0:W-:Y:S01]  /*23070*/  STL [R1+0x68], R0 ;  /* 0x0000680001007387 */ /* 0x0041e20000100800 */
[----:B------:R-:W2:Y:S02]  /*23080*/  LDL.64 R12, [R1+0x908] ;  /* 0x00090800010c7983 */ /* 0x000ea40000100a00 */
[----:B------:R-:W5:Y:S02]  /*23090*/  LDL.64 R14, [R1+0x8c8] ;  /* 0x0008c800010e7983 */ /* 0x000f640000100a00 */
[----:B------:R-:W4:Y:S01]  /*230a0*/  LDL.64 R20, [R1+0xb70] ;  /* 0x000b700001147983 */ /* 0x000f220000100a00 */
[----:B0-----:R0:W4:Y:S01]  /*230b0*/  LDG.E.U16 R0, [R28.64] ;  /* 0x000000061c007981 */ /* 0x001122000c1e1500 */
[----:B------:R-:W-:-:S06]  /*230c0*/  IMAD.WIDE R4, R26, 0x2, R4 ;  /* 0x000000021a047825 */ /* 0x000fcc00078e0204 */
[----:B------:R-:W4:Y:S04]  /*230d0*/  LDG.E.U16 R5, [R4.64] ;  /* 0x0000000604057981 */ /* 0x000f28000c1e1500 */
[----:B0-----:R-:W4:Y:S04]  /*230e0*/  LDL.64 R28, [R1+0xb40] ;  /* 0x000b4000011c7983 */ /* 0x001f280000100a00 */
[----:B---3--:R0:W-:Y:S01]  /*230f0*/  STL [R1+0x60], R27 ;  /* 0x0000601b01007387 */ /* 0x0081e20000100800 */
[----:B------:R-:W-:-:S03]  /*23100*/  IMAD.WIDE R6, R26, 0x2, R6 ;  /* 0x000000021a067825 */ /* 0x000fc600078e0206 */
[----:B0-----:R0:W3:Y:S04]  /*23110*/  LDG.E.U16 R27, [R2.64] ;  /* 0x00000006021b7981 */ /* 0x0010e8000c1e1500 */
[----:B------:R-:W3:Y:S04]  /*23120*/  LDG.E.U16 R7, [R6.64] ;  /* 0x0000000606077981 */ /* 0x000ee8000c1e1500 */
[----:B0-----:R-:W3:Y:S01]  /*23130*/  LDL.64 R2, [R1+0x888] ;  /* 0x0008880001027983 */ /* 0x001ee20000100a00 */
[----:B--2---:R-:W-:-:S04]  /*23140*/  IMAD.WIDE R12, R26, 0x2, R12 ;  /* 0x000000021a0c7825 */ /* 0x004fc800078e020c */
[C---:B-----5:R-:W-:Y:S01]  /*23150*/  IMAD.WIDE R14, R26.reuse, 0x2, R14 ;  /* 0x000000021a0e7825 */ /* 0x060fe200078e020e */
[----:B----4-:R0:W-:Y:S04]  /*23160*/  STL [R1+0x54], R0 ;  /* 0x0000540001007387 */ /* 0x0101e80000100800 */
[----:B0-----:R0:W2:Y:S04]  /*23170*/  LDG.E.U16 R0, [R12.64] ;  /* 0x000000060c007981 */ /* 0x0010a8000c1e1500 */
[----:B---3--:R1:W-:Y:S01]  /*23180*/  STL [R1+0x40], R27 ;  /* 0x0000401b01007387 */ /* 0x0083e20000100800 */
[----:B------:R-:W-:Y:S03]  /*23190*/  STL [R1+0x3c], R5 ;  /* 0x00003c0501007387 */ /* 0x000fe60000100800 */
[----:B------:R3:W-:Y:S04]  /*231a0*/  STL [R1+0x34], R7 ;  /* 0x0000340701007387 */ /* 0x0007e80000100800 */
[----:B-1----:R1:W4:Y:S01]  /*231b0*/  LDG.E.U16 R27, [R14.64] ;  /* 0x000000060e1b7981 */ /* 0x002322000c1e1500 */
[----:B---3--:R-:W-:-:S05]  /*231c0*/  IMAD.WIDE R6, R26, 0x2, R28 ;  /* 0x000000021a067825 */ /* 0x008fca00078e021c */
[----:B------:R3:W5:Y:S01]  /*231d0*/  LDG.E.U16 R29, [R6.64] ;  /* 0x00000006061d7981 */ /* 0x000762000c1e1500 */
[----:B------:R-:W-:-:S04]  /*231e0*/  IMAD.WIDE R2, R26, 0x2, R2 ;  /* 0x000000021a027825 */ /* 0x000fc800078e0202 */
[C---:B0-----:R-:W-:Y:S01]  /*231f0*/  IMAD.WIDE R12, R26.reuse, 0x2, R24 ;  /* 0x000000021a0c7825 */ /* 0x041fe200078e0218 */
[----:B-1----:R-:W5:Y:S01]  /*23200*/  LDL.64 R14, [R1+0xb30] ;  /* 0x000b3000010e7983 */ /* 0x002f620000100a00 */
[----:B------:R-:W-:Y:S02]  /*23210*/  MOV R24, R18 ;  /* 0x0000001200187202 */ /* 0x000fe40000000f00 */
[----:B------:R-:W5:Y:S02]  /*23220*/  LDL.LU R18, [R1+0x2504] ;  /* 0x0025040001127983 */ /* 0x000f640000300800 */
[----:B------:R-:W-:Y:S02]  /*23230*/  IMAD.MOV.U32 R25, RZ, RZ, R19 ;  /* 0x000000ffff197224 */ /* 0x000fe400078e0013 */
[C---:B------:R-:W-:Y:S01]  /*23240*/  IMAD.WIDE R4, R26.reuse, 0x2, R20 ;  /* 0x000000021a047825 */ /* 0x040fe200078e0214 */
[----:B------:R-:W5:Y:S04]  /*23250*/  LDL.LU R19, [R1+0x2500] ;  /* 0x0025000001137983 */ /* 0x000f680000300800 */
[----:B------:R0:W5:Y:S04]  /*23260*/  LDG.E.U16 R28, [R12.64] ;  /* 0x000000060c1c7981 */ /* 0x000168000c1e1500 */
[----:B--2---:R1:W-:Y:S04]  /*23270*/  STL [R1+0x28], R0 ;  /* 0x0000280001007387 */ /* 0x0043e80000100800 */
[----:B-1----:R1:W2:Y:S04]  /*23280*/  LDG.E.U16 R0, [R2.64] ;  /* 0x0000000602007981 */ /* 0x0022a8000c1e1500 */
[----:B-1----:R-:W2:Y:S04]  /*23290*/  LDL.64 R2, [R1+0xb68] ;  /* 0x000b680001027983 */ /* 0x002ea80000100a00 */
[----:B----4-:R1:W-:Y:S01]  /*232a0*/  STL [R1+0x1c], R27 ;  /* 0x00001c1b01007387 */ /* 0x0103e20000100800 */
[----:B---3--:R-:W3:Y:S03]  /*232b0*/  LDL.64 R6, [R1+0xb58] ;  /* 0x000b580001067983 */ /* 0x008ee60000100a00 */
[----:B-1----:R1:W4:Y:S04]  /*232c0*/  LDG.E.U16 R27, [R4.64] ;  /* 0x00000006041b7981 */ /* 0x002328000c1e1500 */
[----:B-1----:R-:W4:Y:S01]  /*232d0*/  LDL.64 R4, [R1+0xb60] ;  /* 0x000b600001047983 */ /* 0x002f220000100a00 */
[----:B-----5:R-:W-:Y:S02]  /*232e0*/  STL [R1+0x24d0], R29 ;  /* 0x0024d01d01007387 */ /* 0x020fe40000100800 */
[----:B0-----:R-:W5:Y:S02]  /*232f0*/  LDL.64 R12, [R1+0xb38] ;  /* 0x000b3800010c7983 */ /* 0x001f640000100a00 */
[----:B------:R0:W-:Y:S01]  /*23300*/  STL [R1+0x24d4], R28 ;  /* 0x0024d41c01007387 */ /* 0x0001e20000100800 */
[----:B------:R-:W-:Y:S01]  /*23310*/  HMMA.16816.F32.BF16 R8, R16, R22, R8 ;  /* 0x000000161008723c */ /* 0x000fe20000041808 */
[----:B------:R-:W5:Y:S01]  /*23320*/  LDL.LU.64 R22, [R1+0x24f8] ;  /* 0x0024f80001167983 */ /* 0x000f620000300a00 */
[----:B------:R-:W5:Y:S02]  /*23330*/  LDL.LU.64 R20, [R1+0x24f0] ;  /* 0x0024f00001147983 */ /* 0x000f640000300a00 */
[----:B------:R-:W5:Y:S02]  /*23340*/  LDL.64 R18, [R1+0xb20] ;  /* 0x000b200001127983 */ /* 0x000f640000100a00 */
[----:B------:R-:W5:Y:S01]  /*23350*/  LDL.64 R16, [R1+0xb18] ;  /* 0x000b180001107983 */ /* 0x000f620000100a00 */
[----:B--2---:R1:W-:Y:S01]  /*23360*/  STL [R1], R0 ;  /* 0x0000000001007387 */ /* 0x0043e20000100800 */
[----:B0-----:R-:W2:Y:S02]  /*23370*/  LDL.64 R28, [R1+0xae0] ;  /* 0x000ae000011c7983 */ /* 0x001ea40000100a00 */
[----:B------:R-:W-:-:S05]  /*23380*/  IMAD.WIDE R2, R26, 0x2, R2 ;  /* 0x000000021a027825 */ /* 0x000fca00078e0202 */
[----:B-1----:R0:W2:Y:S04]  /*23390*/  LDG.E.U16 R0, [R2.64] ;  /* 0x0000000602007981 */ /* 0x0020a8000c1e1500 */
[----:B0-----:R-:W2:Y:S01]  /*233a0*/  LDL.64 R2, [R1+0xb28] ;  /* 0x000b280001027983 */ /* 0x001ea20000100a00 */
[----:B---3--:R-:W-:-:S06]  /*233b0*/  IMAD.WIDE R6, R26, 0x2, R6 ;  /* 0x000000021a067825 */ /* 0x008fcc00078e0206 */
[----:B------:R-:W3:Y:S04]  /*233c0*/  LDG.E.U16 R7, [R6.64] ;  /* 0x0000000606077981 */ /* 0x000ee8000c1e1500 */
[----:B----4-:R0:W-:Y:S01]  /*233d0*/  STL [R1+0x184], R27 ;  /* 0x0001841b01007387 */ /* 0x0101e20000100800 */
[----:B------:R-:W-:-:S04]  /*233e0*/  IMAD.WIDE R4, R26, 0x2, R4 ;  /* 0x000000021a047825 */ /* 0x000fc800078e0204 */
[C---:B-----5:R-:W-:Y:S02]  /*233f0*/  IMAD.WIDE R12, R26.reuse, 0x2, R12 ;  /* 0x000000021a0c7825 */ /* 0x060fe400078e020c */
[----:B------:R-:W4:Y:S04]  /*23400*/  LDG.E.U16 R5, [R4.64] ;  /* 0x0000000604057981 */ /* 0x000f28000c1e1500 */
[----:B0-----:R0:W5:Y:S01]  /*23410*/  LDG.E.U16 R27, [R12.64] ;  /* 0x000000060c1b7981 */ /* 0x001162000c1e1500 */
[----:B------:R-:W-:-:S03]  /*23420*/  IMAD.WIDE R14, R26, 0x2, R14 ;  /* 0x000000021a0e7825 */ /* 0x000fc600078e020e */
[----:B0-----:R-:W3:Y:S04]  /*23430*/  LDL.64 R12, [R1+0xae8] ;  /* 0x000ae800010c7983 */ /* 0x001ee80000100a00 */
[----:B--2---:R0:W-:Y:S01]  /*23440*/  STL [R1+0x170], R0 ;  /* 0x0001700001007387 */ /* 0x0041e20000100800 */
[----:B------:R-:W-:-:S03]  /*23450*/  IMAD.WIDE R2, R26, 0x2, R2 ;  /* 0x000000021a027825 */ /* 0x000fc600078e0202 */
[----:B0-----:R0:W2:Y:S04]  /*23460*/  LDG.E.U16 R0, [R14.64] ;  /* 0x000000060e007981 */ /* 0x0010a8000c1e1500 */
[----:B----4-:R1:W-:Y:S02]  /*23470*/  STL [R1+0x174], R5 ;  /* 0x0001740501007387 */ /* 0x0103e40000100800 */
[C---:B-1----:R-:W-:Y:S02]  /*23480*/  IMAD.WIDE R4, R26.reuse, 0x2, R18 ;  /* 0x000000021a047825 */ /* 0x042fe400078e0212 */
[----:B------:R-:W4:Y:S02]  /*23490*/  LDL.64 R18, [R1+0xad8] ;  /* 0x000ad80001127983 */ /* 0x000f240000100a00 */
[----:B---3--:R1:W-:Y:S02]  /*234a0*/  STL [R1+0x17c], R7 ;  /* 0x00017c0701007387 */ /* 0x0083e40000100800 */
[----:B-1----:R-:W-:-:S02]  /*234b0*/  IMAD.WIDE R6, R26, 0x2, R16 ;  /* 0x000000021a067825 */ /* 0x002fc400078e0210 */
[----:B------:R1:W3:Y:S04]  /*234c0*/  LDG.E.U16 R26, [R2.64] ;  /* 0x00000006021a7981 */ /* 0x0002e8000c1e1500 */
[----:B------:R-:W3:Y:S04]  /*234d0*/  LDL.64 R16, [R1+0xac0] ;  /* 0x000ac00001107983 */ /* 0x000ee80000100a00 */
[----:B-1----:R-:W3:Y:S01]  /*234e0*/  LDL.64 R2, [R1+0xaf8] ;  /* 0x000af80001027983 */ /* 0x002ee20000100a00 */
[----:B-----5:R1:W-:Y:S02]  /*234f0*/  STL [R1+0x158], R27 ;  /* 0x0001581b01007387 */ /* 0x0203e40000100800 */
[----:B0-----:R-:W5:Y:S01]  /*23500*/  LDL.64 R14, [R1+0xab8] ;  /* 0x000ab800010e7983 */ /* 0x001f620000100a00 */
[----:B-1----:R0:W3:Y:S01]  /*23510*/  LDG.E.U16 R27, [R4.64] ;  /* 0x00000006041b7981 */ /* 0x0020e2000c1e1500 */
[----:B------:R-:W-:Y:S03]  /*23520*/  HMMA.16816.F32.BF16 R8, R20, R24, R8 ;  /* 0x000000181408723c */ /* 0x000fe60000041808 */
[----:B0-----:R-:W4:Y:S04]  /*23530*/  LDL.64 R4, [R1+0xaf0] ;  /* 0x000af00001047983 */ /* 0x001f280000100a00 */
[----:B--2---:R0:W-:Y:S04]  /*23540*/  STL [R1+0x160], R0 ;  /* 0x0001600001007387 */ /* 0x0041e80000100800 */
[----:B0-----:R-:W2:Y:S04]  /*23550*/  LDG.E.U16 R0, [R6.64] ;  /* 0x0000000606007981 */ /* 0x001ea8000c1e1500 */
[----:B---3--:R-:W-:Y:S01]  /*23560*/  STL [R1+0x15c], R27 ;  /* 0x00015c1b01007387 */ /* 0x008fe20000100800 */
[----:B------:R0:W-:Y:S03]  /*23570*/  STL [R1+0x150], R26 ;  /* 0x0001501a01007387 */ /* 0x0001e60000100800 */
[----:B0-----:R-:W3:Y:S01]  /*23580*/  LDL.LU.64 R26, [R1+0x24e8] ;  /* 0x0024e800011a7983 */ /* 0x001ee20000300a00 */
[----:B------:R-:W3:Y:S02]  /*23590*/  LDL.LU.64 R24, [R1+0x24e0] ;  /* 0x0024e00001187983 */ /* 0x000ee40000300a00 */
[----:B------:R-:W3:Y:S01]  /*235a0*/  LDL R22, [R1+0x2e0] ;  /* 0x0002e00001167983 */ /* 0x000ee20000100800 */
[----:B--2---:R0:W-:Y:S01]  /*235b0*/  STL [R1+0x164], R0 ;  /* 0x0001640001007387 */ /* 0x0041e20000100800 */
[----:B---3--:R-:W-:-:S04]  /*235c0*/  IMAD.WIDE R2, R22, 0x2, R2 ;  /* 0x0000000216027825 */ /* 0x008fc800078e0202 */
[C---:B----4-:R-:W-:Y:S01]  /*235d0*/  IMAD.WIDE R4, R22.reuse, 0x2, R4 ;  /* 0x0000000216047825 */ /* 0x050fe200078e0204 */
[----:B0-----:R0:W2:Y:S04]  /*235e0*/  LDG.E.U16 R0, [R2.64] ;  /* 0x0000000602007981 */ /* 0x0010a8000c1e1500 */
[----:B------:R1:W3:Y:S01]  /*235f0*/  LDG.E.U16 R23, [R4.64] ;  /* 0x0000000604177981 */ /* 0x0002e2000c1e1500 */
[----:B------:R-:W-:-:S04]  /*23600*/  IMAD.WIDE R6, R22, 0x2, R12 ;  /* 0x0000000216067825 */ /* 0x000fc800078e020c */
[C---:B------:R-:W-:Y:S02]  /*23610*/  IMAD.WIDE R12, R22.reuse, 0x2, R28 ;  /* 0x00000002160c7825 */ /* 0x040fe400078e021c */
[----:B------:R-:W4:Y:S04]  /*23620*/  LDL.64 R28, [R1+0xaa8] ;  /* 0x000aa800011c7983 */ /* 0x000f280000100a00 */
[----:B------:R5:W4:Y:S04]  /*23630*/  LDG.E.U16 R20, [R6.64] ;  /* 0x0000000606147981 */ /* 0x000b28000c1e1500 */
[----:B------:R1:W4:Y:S01]  /*23640*/  LDG.E.U16 R21, [R12.64] ;  /* 0x000000060c157981 */ /* 0x000322000c1e1500 */
[----:B0-----:R-:W-:-:S03]  /*23650*/  IMAD.WIDE R2, R22, 0x2, R18 ;  /* 0x0000000216027825 */ /* 0x001fc600078e0212 */
[----:B------:R-:W4:Y:S01]  /*23660*/  LDL.64 R18, [R1+0xaa0] ;  /* 0x000aa00001127983 */ /* 0x000f220000100a00 */
[----:B-----5:R-:W-:-:S03]  /*23670*/  IMAD.WIDE R6, R22, 0x2, R14 ;  /* 0x0000000216067825 */ /* 0x020fc600078e020e */
[----:B-1----:R-:W5:Y:S04]  /*23680*/  LDL.64 R12, [R1+0xa98] ;  /* 0x000a9800010c7983 */ /* 0x002f680000100a00 */
[----:B------:R0:W4:Y:S04]  /*23690*/  LDG.E.U16 R15, [R2.64] ;  /* 0x00000006020f7981 */ /* 0x000128000c1e1500 */
[----:B0-----:R-:W5:Y:S01]  /*236a0*/  LDL.64 R2, [R1+0xab0] ;  /* 0x000ab00001027983 */ /* 0x001f620000100a00 */
[----:B------:R-:W-:-:S03]  /*236b0*/  IMAD.WIDE R4, R22, 0x2, R16 ;  /* 0x0000000216047825 */ /* 0x000fc600078e0210 */
[----:B--2---:R0:W-:Y:S01]  /*236c0*/  STL [R1+0x124], R0 ;  /* 0x0001240001007387 */ /* 0x0041e20000100800 */
[----:B---3--:R1:W-:Y:S03]  /*236d0*/  STL [R1+0x130], R23 ;  /* 0x0001301701007387 */ /* 0x0083e60000100800 */
[----:B0-----:R-:W2:Y:S04]  /*236e0*/  LDG.E.U16 R0, [R4.64] ;  /* 0x0000000604007981 */ /* 0x001ea8000c1e1500 */
[----:B-1----:R0:W3:Y:S04]  /*236f0*/  LDG.E.U16 R23, [R6.64] ;  /* 0x0000000606177981 */ /* 0x0020e8000c1e1500 */
[----:B0-----:R-:W2:Y:S01]  /*23700*/  LDL.LU R6, [R1+0xd8] ;  /* 0x0000d80001067983 */ /* 0x001ea20000300800 */
[----:B------:R-:W2:Y:S02]  /*23710*/  LDL.LU R7, [R1+0xdc] ;  /* 0x0000dc0001077983 */ /* 0x000ea40000300800 */
[----:B----4-:R-:W-:Y:S02]  /*23720*/  STL [R1+0x12c], R21 ;  /* 0x00012c1501007387 */ /* 0x010fe40000100800 */
[----:B------:R0:W-:Y:S01]  /*23730*/  STL [R1+0x120], R20 ;  /* 0x0001201401007387 */ /* 0x0001e20000100800 */
[----:B------:R-:W4:Y:S04]  /*23740*/  LDL.64 R16, [R1+0xa78] ;  /* 0x000a780001107983 */ /* 0x000f280000100a00 */
[----:B0-----:R-:W3:Y:S01]  /*23750*/  LDL.64 R20, [R1+0xa80] ;  /* 0x000a800001147983 */ /* 0x001ee20000100a00 */
[----:B------:R0:W-:Y:S03]  /*23760*/  STL [R1+0x134], R15 ;  /* 0x0001340f01007387 */ /* 0x0001e60000100800 */
[----:B0-----:R-:W3:Y:S01]  /*23770*/  LDL.64 R14, [R1+0xa70] ;  /* 0x000a7000010e7983 */ /* 0x001ee20000100a00 */
[----:B--2---:R-:W-:Y:S07]  /*23780*/  HMMA.16816.F32.BF16 R24, R24, R6, R8 ;  /* 0x000000061818723c */ /* 0x004fee0000041808 */
[----:B-----5:R-:W-:-:S04]  /*23790*/  IMAD.WIDE R8, R22, 0x2, R12 ;  /* 0x0000000216087825 */ /* 0x020fc800078e020c */
[C---:B------:R-:W-:Y:S11]  /*237a0*/  IMAD.WIDE R6, R22.reuse, 0x2, R18 ;  /* 0x0000000216067825 */ /* 0x040ff600078e0212 */
[----:B------:R-:W-:Y:S01]  /*237b0*/  @!UPT UIADD3 URZ, URZ, URZ, URZ ;  /* 0x0000003f3f3ff290 */ /* 0x000fe2000fffe03f */
[----:B------:R0:W-:Y:S01]  /*237c0*/  STL [R1+0x24dc], R24 ;  /* 0x0024dc1801007387 */ /* 0x0001e20000100800 */
[----:B------:R1:W-:Y:S02]  /*237d0*/  STL [R1+0x24d8], R25 ;  /* 0x0024d81901007387 */ /* 0x0003e40000100800 */
[----:B------:R-:W-:Y:S02]  /*237e0*/  STL [R1+0x24a4], R26 ;  /* 0x0024a41a01007387 */ /* 0x000fe40000100800 */
[----:B------:R-:W-:Y:S01]  /*237f0*/  STL [R1+0x24a0], R27 ;  /* 0x0024a01b01007387 */ /* 0x000fe20000100800 */
[----:B------:R-:W2:Y:S04]  /*23800*/  LDL.64 R10, [R1+0xa68] ;  /* 0x000a6800010a7983 */ /* 0x000ea80000100a00 */
[----:B------:R-:W5:Y:S01]  /*23810*/  LDL.64 R12, [R1+0xa60] ;  /* 0x000a6000010c7983 */ /* 0x000f620000100a00 */
[----:B------:R3:W-:Y:S02]  /*23820*/  STL [R1+0x110], R0 ;  /* 0x0001100001007387 */ /* 0x0007e40000100800 */
[----:B------:R-:W5:Y:S02]  /*23830*/  LDL.64 R18, [R1+0xa58] ;  /* 0x000a580001127983 */ /* 0x000f640000100a00 */
[----:B------:R-:W-:-:S04]  /*23840*/  IMAD.WIDE R4, R22, 0x2, R28 ;  /* 0x0000000216047825 */ /* 0x000fc800078e021c */
[C---:B------:R-:W-:Y:S01]  /*23850*/  IMAD.WIDE R2, R22.reuse, 0x2, R2 ;  /* 0x0000000216027825 */ /* 0x040fe200078e0202 */
[----:B0-----:R0:W5:Y:S04]  /*23860*/  LDG.E.U16 R24, [R6.64] ;  /* 0x0000000606187981 */ /* 0x001168000c1e1500 */
[----:B-1----:R1:W5:Y:S04]  /*23870*/  LDG.E.U16 R25, [R8.64] ;  /* 0x0000000608197981 */ /* 0x002368000c1e1500 */
[----:B------:R4:W5:Y:S04]  /*23880*/  LDG.E.U16 R29, [R4.64] ;  /* 0x00000006041d7981 */ /* 0x000968000c1e1500 */
[----:B---3--:R3:W5:Y:S04]  /*23890*/  LDG.E.U16 R0, [R2.64] ;  /* 0x0000000602007981 */ /* 0x008768000c1e1500 */
[----:B-1----:R-:W5:Y:S01]  /*238a0*/  LDL.64 R8, [R1+0xa40] ;  /* 0x000a400001087983 */ /* 0x002f620000100a00 */
[----:B----4-:R-:W-:-:S04]  /*238b0*/  IMAD.WIDE R4, R22, 0x2, R16 ;  /* 0x0000000216047825 */ /* 0x010fc800078e0210 */
[----:B------:R-:W4:Y:S02]  /*238c0*/  LDL.64 R16, [R1+0xa38] ;  /* 0x000a380001107983 */ /* 0x000f240000100a00 */
[----:B0-----:R-:W-:-:S04]  /*238d0*/  IMAD.WIDE R6, R22, 0x2, R14 ;  /* 0x0000000216067825 */ /* 0x001fc800078e020e */
[C---:B---3--:R-:W-:Y:S01]  /*238e0*/  IMAD.WIDE R2, R22.reuse, 0x2, R20 ;  /* 0x0000000216027825 */ /* 0x048fe200078e0214 */
[----:B------:R-:W3:Y:S03]  /*238f0*/  LDL.64 R14, [R1+0xa30] ;  /* 0x000a3000010e7983 */ /* 0x000ee60000100a00 */
[----:B------:R0:W-:Y:S01]  /*23900*/  STL [R1+0x118], R23 ;  /* 0x0001181701007387 */ /* 0x0001e20000100800 */
[----:B------:R5:W3:Y:S04]  /*23910*/  LDG.E.U16 R27, [R4.64] ;  /* 0x00000006041b7981 */ /* 0x000ae8000c1e1500 */
[----:B------:R2:W3:Y:S04]  /*23920*/  LDG.E.U16 R28, [R2.64] ;  /* 0x00000006021c7981 */ /* 0x0004e8000c1e1500 */
[----:B------:R1:W3:Y:S01]  /*23930*/  LDG.E.U16 R26, [R6.64] ;  /* 0x00000006061a7981 */ /* 0x0002e2000c1e1500 */
[----:B--2---:R-:W-:-:S03]  /*23940*/  IMAD.WIDE R2, R22, 0x2, R10 ;  /* 0x0000000216027825 */ /* 0x004fc600078e020a */
[----:B------:R-:W2:Y:S01]  /*23950*/  LDL.64 R10, [R1+0xa28] ;  /* 0x000a2800010a7983 */ /* 0x000ea20000100a00 */
[----:B-----5:R-:W-:-:S03]  /*23960*/  IMAD.WIDE R4, R22, 0x2, R12 ;  /* 0x0000000216047825 */ /* 0x020fc600078e020c */
[----:B------:R-:W5:Y:S01]  /*23970*/  LDL.64 R12, [R1+0xa20] ;  /* 0x000a2000010c7983 */ /* 0x000f620000100a00 */
[----:B-1----:R-:W-:-:S03]  /*23980*/  IMAD.WIDE R6, R22, 0x2, R18 ;  /* 0x0000000216067825 */ /* 0x002fc600078e0212 */
[----:B------:R1:W5:Y:S04]  /*23990*/  LDG.E.U16 R20, [R2.64] ;  /* 0x0000000602147981 */ /* 0x000368000c1e1500 */
[----:B------:R-:W5:Y:S04]  /*239a0*/  LDL.64 R18, [R1+0xa18] ;  /* 0x000a180001127983 */ /* 0x000f680000100a00 */
[----:B------:R4:W5:Y:S04]  /*239b0*/  LDG.E.U16 R21, [R4.64] ;  /* 0x0000000604157981 */ /* 0x000968000c1e1500 */
[----:B0-----:R3:W5:Y:S01]  /*239c0*/  LDG.E.U16 R23, [R6.64] ;  /* 0x0000000606177981 */ /* 0x001762000c1e1500 */
[----:B-1----:R-:W-:-:S03]  /*239d0*/  IMAD.WIDE R2, R22, 0x2, R8 ;  /* 0x0000000216027825 */ /* 0x002fc600078e0208 */
[----:B------:R-:W5:Y:S01]  /*239e0*/  LDL.64 R8, [R1+0xa00] ;  /* 0x000a000001087983 */ /* 0x000f620000100a00 */
[----:B----4-:R-:W-:-:S04]  /*239f0*/  IMAD.WIDE R4, R22, 0x2, R16 ;  /* 0x0000000216047825 */ /* 0x010fc800078e0210 */
[----:B------:R-:W4:Y:S02]  /*23a00*/  LDL.64 R16, [R1+0x9f8] ;  /* 0x0009f80001107983 */ /* 0x000f240000100a00 */
[C---:B---3--:R-:W-:Y:S02]  /*23a10*/  IMAD.WIDE R6, R22.reuse, 0x2, R14 ;  /* 0x0000000216067825 */ /* 0x048fe400078e020e */
[----:B------:R-:W3:Y:S02]  /*23a20*/  LDL.64 R14, [R1+0x9f0] ;  /* 0x0009f000010e7983 */ /* 0x000ee40000100a00 */
[----:B------:R0:W-:Y:S02]  /*23a30*/  STL [R1+0x108], R0 ;  /* 0x0001080001007387 */ /* 0x0001e40000100800 */
[----:B------:R1:W-:Y:S02]  /*23a40*/  STL [R1+0x100], R29 ;  /* 0x0001001d01007387 */ /* 0x0003e40000100800 */
[----:B------:R1:W-:Y:S01]  /*23a50*/  STL [R1+0x104], R24 ;  /* 0x0001041801007387 */ /* 0x0003e20000100800 */
[----:B0-----:R2:W3:Y:S04]  /*23a60*/  LDG.E.U16 R0, [R2.64] ;  /* 0x0000000602007981 */ /* 0x0014e8000c1e1500 */
[----:B-1----:R5:W3:Y:S04]  /*23a70*/  LDG.E.U16 R29, [R4.64] ;  /* 0x00000006041d7981 */ /* 0x002ae8000c1e1500 */
[----:B------:R0:W3:Y:S01]  /*23a80*/  LDG.E.U16 R24, [R6.64] ;  /* 0x0000000606187981 */ /* 0x0000e2000c1e1500 */
[----:B--2---:R-:W-:-:S03]  /*23a90*/  IMAD.WIDE R2, R22, 0x2, R10 ;  /* 0x0000000216027825 */ /* 0x004fc600078e020a */
[----:B------:R-:W2:Y:S01]  /*23aa0*/  LDL.64 R10, [R1+0x9e8] ;  /* 0x0009e800010a7983 */ /* 0x000ea20000100a00 */
[----:B-----5:R-:W-:-:S03]  /*23ab0*/  IMAD.WIDE R4, R22, 0x2, R12 ;  /* 0x0000000216047825 */ /* 0x020fc600078e020c */
[----:B------:R1:W-:Y:S01]  /*23ac0*/  STL [R1+0x10c], R25 ;  /* 0x00010c1901007387 */ /* 0x0003e20000100800 */
[----:B------:R-:W5:Y:S02]  /*23ad0*/  LDL.64 R12, [R1+0x9e0] ;  /* 0x0009e000010c7983 */ /* 0x000f640000100a00 */
[C---:B0-----:R-:W-:Y:S02]  /*23ae0*/  IMAD.WIDE R6, R22.reuse, 0x2, R18 ;  /* 0x0000000216067825 */ /* 0x041fe400078e0212 */
[----:B------:R-:W5:Y:S02]  /*23af0*/  LDL.64 R18, [R1+0x9d8] ;  /* 0x0009d80001127983 */ /* 0x000f640000100a00 */
[----:B------:R0:W-:Y:S02]  /*23b00*/  STL [R1+0xdc], R28 ;  /* 0x0000dc1c01007387 */ /* 0x0001e40000100800 */
[----:B------:R4:W-:Y:S01]  /*23b10*/  STL [R1+0xf4], R27 ;  /* 0x0000f41b01007387 */ /* 0x0009e20000100800 */
[----:B-1----:R1:W5:Y:S04]  /*23b20*/  LDG.E.U16 R25, [R2.64] ;  /* 0x0000000602197981 */ /* 0x002368000c1e1500 */
[----:B0-----:R0:W5:Y:S04]  /*23b30*/  LDG.E.U16 R28, [R4.64] ;  /* 0x00000006041c7981 */ /* 0x001168000c1e1500 */
[----:B----4-:R4:W5:Y:S01]  /*23b40*/  LDG.E.U16 R27, [R6.64] ;  /* 0x00000006061b7981 */ /* 0x010962000c1e1500 */
[----:B-1----:R-:W-:-:S03]  /*23b50*/  IMAD.WIDE R2, R22, 0x2, R8 ;  /* 0x0000000216027825 */ /* 0x002fc600078e0208 */
[----:B------:R-:W5:Y:S01]  /*23b60*/  LDL.64 R8, [R1+0x9c0] ;  /* 0x0009c00001087983 */ /* 0x000f620000100a00 */
[----:B------:R1:W-:Y:S02]  /*23b70*/  STL [R1+0xd8], R26 ;  /* 0x0000d81a01007387 */ /* 0x0003e40000100800 */
[C---:B0-----:R-:W-:Y:S02]  /*23b80*/  IMAD.WIDE R4, R22.reuse, 0x2, R16 ;  /* 0x0000000216047825 */ /* 0x041fe400078e0210 */
[----:B------:R-:W5:Y:S02]  /*23b90*/  LDL.64 R16, [R1+0x9b8] ;  /* 0x0009b80001107983 */ /* 0x000f640000100a00 */
[----:B------:R-:W-:Y:S02]  /*23ba0*/  STL [R1+0xd4], R21 ;  /* 0x0000d41501007387 */ /* 0x000fe40000100800 */
[----:B------:R0:W-:Y:S01]  /*23bb0*/  STL [R1+0xd0], R20 ;  /* 0x0000d01401007387 */ /* 0x0001e20000100800 */
[----:B-1----:R2:W5:Y:S04]  /*23bc0*/  LDG.E.U16 R26, [R2.64] ;  /* 0x00000006021a7981 */ /* 0x002568000c1e1500 */
[----:B0-----:R-:W5:Y:S01]  /*23bd0*/  LDL.64 R20, [R1+0x9b0] ;  /* 0x0009b00001147983 */ /* 0x001f620000100a00 */
[----:B------:R0:W-:Y:S02]  /*23be0*/  STL [R1+0xec], R23 ;  /* 0x0000ec1701007387 */ /* 0x0001e40000100800 */
[----:B---3--:R1:W-:Y:S02]  /*23bf0*/  STL [R1+0xb8], R0 ;  /* 0x0000b80001007387 */ /* 0x0083e40000100800 */
[----:B----4-:R-:W-:-:S02]  /*23c00*/  IMAD.WIDE R6, R22, 0x2, R14 ;  /* 0x0000000216067825 */ /* 0x010fc400078e020e */
[----:B------:R-:W3:Y:S04]  /*23c10*/  LDL.64 R14, [R1+0x980] ;  /* 0x00098000010e7983 */ /* 0x000ee80000100a00 */
[----:B0-----:R5:W4:Y:S04]  /*23c20*/  LDG.E.U16 R23, [R4.64] ;  /* 0x0000000604177981 */ /* 0x001b28000c1e1500 */
[----:B-1----:R0:W4:Y:S01]  /*23c30*/  LDG.E.U16 R0, [R6.64] ;  /* 0x0000000606007981 */ /* 0x002122000c1e1500 */
[----:B--2---:R-:W-:-:S03]  /*23c40*/  IMAD.WIDE R2, R22, 0x2, R10 ;  /* 0x0000000216027825 */ /* 0x004fc600078e020a */
[----:B------:R-:W2:Y:S01]  /*23c50*/  LDL.64 R10, [R1+0x9a8] ;  /* 0x0009a800010a7983 */ /* 0x000ea20000100a00 */
[----:B-----5:R-:W-:-:S03]  /*23c60*/  IMAD.WIDE R4, R22, 0x2, R12 ;  /* 0x0000000216047825 */ /* 0x020fc600078e020c */
[----:B------:R-:W5:Y:S01]  /*23c70*/  LDL.64 R12, [R1+0x978] ;  /* 0x00097800010c7983 */ /* 0x000f620000100a00 */
[----:B------:R1:W-:Y:S03]  /*23c80*/  STL [R1+0xc0], R29 ;  /* 0x0000c01d01007387 */ /* 0x0003e60000100800 */
[----:B------:R1:W-:Y:S04]  /*23c90*/  STL [R1+0xb4], R24 ;  /* 0x0000b41801007387 */ /* 0x0003e80000100800 */
[----:B------:R1:W-:Y:S04]  /*23ca0*/  STL [R1+0xb0], R25 ;  /* 0x0000b01901007387 */ /* 0x0003e80000100800 */
[----:B-1----:R1:W4:Y:S01]  /*23cb0*/  LDG.E.U16 R29, [R2.64] ;  /* 0x00000006021d7981 */ /* 0x002322000c1e1500 */
[----:B0-----:R-:W-:-:S03]  /*23cc0*/  IMAD.WIDE R6, R22, 0x2, R18 ;  /* 0x0000000216067825 */ /* 0x001fc600078e0212 */
[----:B------:R0:W4:Y:S01]  /*23cd0*/  LDG.E.U16 R24, [R4.64] ;  /* 0x0000000604187981 */ /* 0x000122000c1e1500 */
[----:B------:R-:W4:Y:S03]  /*23ce0*/  LDL.64 R18, [R1+0x940] ;  /* 0x0009400001127983 */ /* 0x000f260000100a00 */
[----:B------:R0:W4:Y:S01]  /*23cf0*/  LDG.E.U16 R25, [R6.64] ;  /* 0x0000000606197981 */ /* 0x000122000c1e1500 */
[----:B-1----:R-:W-:-:S03]  /*23d00*/  IMAD.WIDE R2, R22, 0x2, R8 ;  /* 0x0000000216027825 */ /* 0x002fc600078e0208 */
[----:B------:R-:W4:Y:S01]  /*23d10*/  LDL.64 R8, [R1+0x970] ;  /* 0x0009700001087983 */ /* 0x000f220000100a00 */
[----:B0-----:R-:W-:-:S03]  /*23d20*/  IMAD.WIDE R4, R22, 0x2, R16 ;  /* 0x0000000216047825 */ /* 0x001fc600078e0210 */
[----:B------:R-:W4:Y:S01]  /*23d30*/  LDL.64 R16, [R1+0x900] ;  /* 0x0009000001107983 */ /* 0x000f220000100a00 */
[----:B------:R0:W-:Y:S02]  /*23d40*/  STL [R1+0xbc], R28 ;  /* 0x0000bc1c01007387 */ /* 0x0001e40000100800 */
[----:B------:R1:W-:Y:S02]  /*23d50*/  STL [R1+0xac], R27 ;  /* 0x0000ac1b01007387 */ /* 0x0003e40000100800 */
[C---:B------:R-:W-:Y:S01]  /*23d60*/  IMAD.WIDE R6, R22.reuse, 0x2, R20 ;  /* 0x0000000216067825 */ /* 0x040fe200078e0214 */
[----:B0-----:R3:W4:Y:S04]  /*23d70*/  LDG.E.U16 R28, [R4.64] ;  /* 0x00000006041c7981 */ /* 0x001728000c1e1500 */
[----:B------:R2:W4:Y:S04]  /*23d80*/  LDG.E.U16 R21, [R2.64] ;  /* 0x0000000602157981 */ /* 0x000528000c1e1500 */
[----:B-1----:R5:W4:Y:S01]  /*23d90*/  LDG.E.U16 R27, [R6.64] ;  /* 0x00000006061b7981 */ /* 0x002b22000c1e1500 */
[----:B---3--:R-:W-:-:S04]  /*23da0*/  IMAD.WIDE R4, R22, 0x2, R14 ;  /* 0x0000000216047825 */ /* 0x008fc800078e020e */
[C---:B--2---:R-:W-:Y:S02]  /*23db0*/  IMAD.WIDE R2, R22.reuse, 0x2, R10 ;  /* 0x0000000216027825 */ /* 0x044fe400078e020a */
[----:B------:R-:W2:Y:S02]  /*23dc0*/  LDL.64 R10, [R1+0x8c0] ;  /* 0x0008c000010a7983 */ /* 0x000ea40000100a00 */
[----:B------:R0:W-:Y:S02]  /*23dd0*/  STL [R1+0x94], R26 ;  /* 0x0000941a01007387 */ /* 0x0001e40000100800 */
[C---:B-----5:R-:W-:Y:S01]  /*23de0*/  IMAD.WIDE R6, R22.reuse, 0x2, R12 ;  /* 0x0000000216067825 */ /* 0x060fe200078e020c */
[----:B------:R-:W3:Y:S04]  /*23df0*/  LDL.64 R14, [R1+0x880] ;  /* 0x00088000010e7983 */ /* 0x000ee80000100a00 */
[----:B------:R-:W5:Y:S01]  /*23e00*/  LDL.64 R12, [R1+0x938] ;  /* 0x00093800010c7983 */ /* 0x000f620000100a00 */
[----:B----4-:R1:W-:Y:S03]  /*23e10*/  STL [R1+0x9c], R23 ;  /* 0x00009c1701007387 */ /* 0x0103e60000100800 */
[----:B------:R4:W-:Y:S04]  /*23e20*/  STL [R1+0x90], R0 ;  /* 0x0000900001007387 */ /* 0x0009e80000100800 */
[----:B0-----:R0:W5:Y:S04]  /*23e30*/  LDG.E.U16 R26, [R2.64] ;  /* 0x00000006021a7981 */ /* 0x001168000c1e1500 */
[----:B-1----:R1:W5:Y:S04]  /*23e40*/  LDG.E.U16 R23, [R4.64] ;  /* 0x0000000604177981 */ /* 0x002368000c1e1500 */
[----:B----4-:R4:W5:Y:S01]  /*23e50*/  LDG.E.U16 R0, [R6.64] ;  /* 0x0000000606007981 */ /* 0x010962000c1e1500 */
[----:B0-----:R-:W-:-:S03]  /*23e60*/  IMAD.WIDE R2, R22, 0x2, R8 ;  /* 0x0000000216027825 */ /* 0x001fc600078e0208 */
[----:B------:R-:W5:Y:S01]  /*23e70*/  LDL.64 R8, [R1+0x8f8] ;  /* 0x0008f80001087983 */ /* 0x000f620000100a00 */
[----:B------:R0:W-:Y:S02]  /*23e80*/  STL [R1+0x80], R29 ;  /* 0x0000801d01007387 */ /* 0x0001e40000100800 */
[----:B------:R-:W-:Y:S02]  /*23e90*/  STL [R1+0x74], R25 ;  /* 0x0000741901007387 */ /* 0x000fe40000100800 */
[C---:B-1----:R-:W-:Y:S01]  /*23ea0*/  IMAD.WIDE R4, R22.reuse, 0x2, R18 ;  /* 0x0000000216047825 */ /* 0x042fe200078e0212 */
[----:B------:R1:W-:Y:S03]  /*23eb0*/  STL [R1+0x78], R24 ;  /* 0x0000781801007387 */ /* 0x0003e60000100800 */
[C---:B----4-:R-:W-:Y:S01]  /*23ec0*/  IMAD.WIDE R6, R22.reuse, 0x2, R16 ;  /* 0x0000000216067825 */ /* 0x050fe200078e0210 */
[----:B0-----:R5:W4:Y:S04]  /*23ed0*/  LDG.E.U16 R29, [R2.64] ;  /* 0x00000006021d7981 */ /* 0x001b28000c1e1500 */
[----:B-1----:R-:W4:Y:S01]  /*23ee0*/  LDL.64 R24, [R1+0x8b8] ;  /* 0x0008b80001187983 */ /* 0x002f220000100a00 */
[----:B------:R0:W-:Y:S03]  /*23ef0*/  STL [R1+0x5c], R21 ;  /* 0x00005c1501007387 */ /* 0x0001e60000100800 */
[----:B0-----:R-:W4:Y:S01]  /*23f00*/  LDL.64 R20, [R1+0x878] ;  /* 0x0008780001147983 */ /* 0x001f220000100a00 */
[----:B------:R0:W-:Y:S02]  /*23f10*/  STL [R1+0x64], R28 ;  /* 0x0000641c01007387 */ /* 0x0001e40000100800 */
[----:B------:R1:W-:Y:S02]  /*23f20*/  STL [R1+0x58], R27 ;  /* 0x0000581b01007387 */ /* 0x0003e40000100800 */
[----:B------:R-:W4:Y:S01]  /*23f30*/  LDL.64 R18, [R1+0x968] ;  /* 0x0009680001127983 */ /* 0x000f220000100a00 */
[----:B------:R-:W4:Y:S04]  /*23f40*/  LDL.64 R16, [R1+0x930] ;  /* 0x0009300001107983 */ /* 0x000f280000100a00 */
[----:B0-----:R2:W4:Y:S04]  /*23f50*/  LDG.E.U16 R28, [R4.64] ;  /* 0x00000006041c7981 */ /* 0x001528000c1e1500 */
[----:B-1----:R3:W4:Y:S01]  /*23f60*/  LDG.E.U16 R27, [R6.64] ;  /* 0x00000006061b7981 */ /* 0x002722000c1e1500 */
[----:B--2---:R-:W-:-:S04]  /*23f70*/  IMAD.WIDE R4, R22, 0x2, R10 ;  /* 0x0000000216047825 */ /* 0x004fc800078e020a */
[C---:B---3--:R-:W-:Y:S01]  /*23f80*/  IMAD.WIDE R6, R22.reuse, 0x2, R14 ;  /* 0x0000000216067825 */ /* 0x048fe200078e020e */
[----:B------:R-:W2:Y:S03]  /*23f90*/  LDL.64 R10, [R1+0x928] ;  /* 0x00092800010a7983 */ /* 0x000ea60000100a00 */
[C---:B-----5:R-:W-:Y:S01]  /*23fa0*/  IMAD.WIDE R2, R22.reuse, 0x2, R12 ;  /* 0x0000000216027825 */ /* 0x060fe200078e020c */
[----:B------:R0:W-:Y:S04]  /*23fb0*/  STL [R1+0x50], R26 ;  /* 0x0000501a01007387 */ /* 0x0001e80000100800 */
[----:B------:R1:W-:Y:S01]  /*23fc0*/  STL [R1+0x48], R23 ;  /* 0x0000481701007387 */ /* 0x0003e20000100800 */
[----:B------:R3:W-:Y:S02]  /*23fd0*/  STL [R1+0x4c], R0 ;  /* 0x00004c0001007387 */ /* 0x0007e40000100800 */
[----:B------:R-:W5:Y:S02]  /*23fe0*/  LDL.64 R14, [R1+0x8f0] ;  /* 0x0008f000010e7983 */ /* 0x000f640000100a00 */
[----:B------:R-:W5:Y:S01]  /*23ff0*/  LDL.64 R12, [R1+0x8b0] ;  /* 0x0008b000010c7983 */ /* 0x000f620000100a00 */
[----:B0-----:R4:W5:Y:S04]  /*24000*/  LDG.E.U16 R26, [R4.64] ;  /* 0x00000006041a7981 */ /* 0x001968000c1e1500 */
[----:B-1----:R0:W5:Y:S04]  /*24010*/  LDG.E.U16 R23, [R6.64] ;  /* 0x0000000606177981 */ /* 0x002168000c1e1500 */
[----:B---3--:R1:W3:Y:S02]  /*24020*/  LDG.E.U16 R0, [R2.64] ;  /* 0x0000000602007981 */ /* 0x0082e4000c1e1500 */
[----:B-1----:R-:W-:-:S02]  /*24030*/  IMAD.WIDE R2, R22, 0x2, R8 ;  /* 0x0000000216027825 */ /* 0x002fc400078e0208 */
[----:B------:R-:W3:Y:S02]  /*24040*/  LDL.64 R8, [R1+0x870] ;  /* 0x0008700001087983 */ /* 0x000ee40000100a00 */
[C---:B----4-:R-:W-:Y:S02]  /*24050*/  IMAD.WIDE R4, R22.reuse, 0x2, R24 ;  /* 0x0000000216047825 */ /* 0x050fe400078e0218 */
[----:B------:R1:W-:Y:S02]  /*24060*/  STL [R1+0x44], R29 ;  /* 0x0000441d01007387 */ /* 0x0003e40000100800 */
[C---:B0-----:R-:W-:Y:S02]  /*24070*/  IMAD.WIDE R6, R22.reuse, 0x2, R20 ;  /* 0x0000000216067825 */ /* 0x041fe400078e0214 */
[----:B-1----:R2:W4:Y:S04]  /*24080*/  LDG.E.U16 R29, [R2.64] ;  /* 0x00000006021d7981 */ /* 0x002528000c1e1500 */
[----:B------:R0:W-:Y:S01]  /*24090*/  STL [R1+0x38], R28 ;  /* 0x0000381c01007387 */ /* 0x0001e20000100800 */
[----:B------:R1:W-:Y:S02]  /*240a0*/  STL [R1+0x30], R27 ;  /* 0x0000301b01007387 */ /* 0x0003e40000100800 */
[----:B------:R-:W4:Y:S01]  /*240b0*/  LDL.64 R20, [R1+0x8e8] ;  /* 0x0008e80001147983 */ /* 0x000f220000100a00 */
[----:B0-----:R0:W4:Y:S04]  /*240c0*/  LDG.E.U16 R28, [R4.64] ;  /* 0x00000006041c7981 */ /* 0x001128000c1e1500 */
[----:B-1----:R1:W4:Y:S01]  /*240d0*/  LDG.E.U16 R27, [R6.64] ;  /* 0x00000006061b7981 */ /* 0x002322000c1e1500 */
[----:B0-----:R-:W-:-:S04]  /*240e0*/  IMAD.WIDE R4, R22, 0x2, R16 ;  /* 0x0000000216047825 */ /* 0x001fc800078e0210 */
[----:B-1----:R-:W-:-:S04]  /*240f0*/  IMAD.WIDE R6, R22, 0x2, R18 ;  /* 0x0000000216067825 */ /* 0x002fc800078e0212 */
[C---:B--2---:R-:W-:Y:S02]  /*24100*/  IMAD.WIDE R2, R22.reuse, 0x2, R10 ;  /* 0x0000000216027825 */ /* 0x044fe400078e020a */
[----:B------:R-:W2:Y:S04]  /*24110*/  LDL.64 R10, [R1+0x8a8] ;  /* 0x0008a800010a7983 */ /* 0x000ea80000100a00 */
[----:B-----5:R0:W-:Y:S01]  /*24120*/  STL [R1+0x24], R26 ;  /* 0x0000241a01007387 */ /* 0x0201e20000100800 */
[----:B------:R-:W5:Y:S03]  /*24130*/  LDL.64 R16, [R1+0x868] ;  /* 0x0008680001107983 */ /* 0x000f660000100a00 */
[----:B------:R1:W-:Y:S01]  /*24140*/  STL [R1+0x14], R23 ;  /* 0x0000141701007387 */ /* 0x0003e20000100800 */
[----:B---3--:R3:W-:Y:S03]  /*24150*/  STL [R1+0x2c], R0 ;  /* 0x00002c0001007387 */ /* 0x0087e60000100800 */
[----:B------:R-:W5:Y:S04]  /*24160*/  LDL.64 R18, [R1+0x960] ;  /* 0x0009600001127983 */ /* 0x000f680000100a00 */
[----:B0-----:R0:W5:Y:S04]  /*24170*/  LDG.E.U16 R26, [R6.64] ;  /* 0x00000006061a7981 */ /* 0x001168000c1e1500 */
[----:B-1----:R1:W5:Y:S04]  /*24180*/  LDG.E.U16 R23, [R4.64] ;  /* 0x0000000604177981 */ /* 0x002368000c1e1500 */
[----:B---3--:R3:W5:Y:S01]  /*24190*/  LDG.E.U16 R0, [R2.64] ;  /* 0x0000000602007981 */ /* 0x008762000c1e1500 */
[----:B0-----:R-:W-:-:S03]  /*241a0*/  IMAD.WIDE R6, R22, 0x2, R14 ;  /* 0x0000000216067825 */ /* 0x001fc600078e020e */
[----:B------:R-:W5:Y:S01]  /*241b0*/  LDL.64 R14, [R1+0x9a0] ;  /* 0x0009a000010e7983 */ /* 0x000f620000100a00 */
[----:B-1----:R-:W-:-:S04]  /*241c0*/  IMAD.WIDE R4, R22, 0x2, R12 ;  /* 0x0000000216047825 */ /* 0x002fc800078e020c */
[C---:B---3--:R-:W-:Y:S01]  /*241d0*/  IMAD.WIDE R2, R22.reuse, 0x2, R8 ;  /* 0x0000000216027825 */ /* 0x048fe200078e0208 */
[----:B------:R-:W3:Y:S04]  /*241e0*/  LDL.64 R12, [R1+0x998] ;  /* 0x00099800010c7983 */ /* 0x000ee80000100a00 */
[----:B------:R0:W3:Y:S04]  /*241f0*/  LDG.E.U16 R8, [R6.64] ;  /* 0x0000000606087981 */ /* 0x0000e8000c1e1500 */
[----:B0-----:R4:W3:Y:S04]  /*24200*/  LDG.E.U16 R7, [R4.64] ;  /* 0x0000000604077981 */ /* 0x0018e8000c1e1500 */
[----:B------:R5:W3:Y:S01]  /*24210*/  LDG.E.U16 R6, [R2.64] ;  /* 0x0000000602067981 */ /* 0x000ae2000c1e1500 */
[----:B----4-:R-:W-:-:S06]  /*24220*/  IMAD.WIDE R4, R22, 0x2, R20 ;  /* 0x0000000216047825 */ /* 0x010fcc00078e0214 */
[----:B------:R0:W4:Y:S01]  /*24230*/  LDG.E.U16 R5, [R4.64] ;  /* 0x0000000604057981 */ /* 0x000122000c1e1500 */
[----:B--2---:R-:W-:-:S05]  /*24240*/  IMAD.WIDE R10, R22, 0x2, R10 ;  /* 0x00000002160a7825 */ /* 0x004fca00078e020a */
[----:B0-----:R0:W2:Y:S01]  /*24250*/  LDG.E.U16 R4, [R10.64] ;  /* 0x000000060a047981 */ /* 0x0010a2000c1e1500 */
[----:B-----5:R-:W-:-:S06]  /*24260*/  IMAD.WIDE R2, R22, 0x2, R16 ;  /* 0x0000000216027825 */ /* 0x020fcc00078e0210 */
[----:B------:R1:W5:Y:S04]  /*24270*/  LDG.E.U16 R3, [R2.64] ;  /* 0x0000000602037981 */ /* 0x000368000c1e1500 */
[----:B---3--:R3:W-:Y:S04]  /*24280*/  STL [R1+0x2484], R8 ;  /* 0x0024840801007387 */ /* 0x0087e80000100800 */
[----:B------:R-:W-:Y:S01]  /*24290*/  STL [R1+0x2480], R7 ;  /* 0x0024800701007387 */ /* 0x000fe20000100800 */
[----:B------:R1:W-:Y:S02]  /*242a0*/  STL [R1+0x2488], R6 ;  /* 0x0024880601007387 */ /* 0x0003e40000100800 */
[----:B------:R-:W5:Y:S02]  /*242b0*/  LDL.64 R24, [R1+0x958] ;  /* 0x0009580001187983 */ /* 0x000f640000100a00 */
[----:B------:R-:W5:Y:S01]  /*242c0*/  LDL.64 R16, [R1+0x920] ;  /* 0x0009200001107983 */ /* 0x000f620000100a00 */
[----:B---3--:R-:W3:Y:S01]  /*242d0*/  LDL.64 R8, [R1+0x8e0] ;  /* 0x0008e00001087983 */ /* 0x008ee20000100a00 */
[----:B------:R-:W-:Y:S02]  /*242e0*/  STL [R1+0x20], R29 ;  /* 0x0000201d01007387 */ /* 0x000fe40000100800 */
[----:B------:R-:W-:-:S04]  /*242f0*/  IMAD.WIDE R14, R22, 0x2, R14 ;  /* 0x00000002160e7825 */ /* 0x000fc800078e020e */
[----:B------:R-:W-:-:S04]  /*24300*/  IMAD.WIDE R12, R22, 0x2, R12 ;  /* 0x00000002160c7825 */ /* 0x000fc800078e020c */
[C---:B0-----:R-:W-:Y:S01]  /*24310*/  IMAD.WIDE R10, R22.reuse, 0x2, R18 ;  /* 0x00000002160a7825 */ /* 0x041fe200078e0212 */
[----:B------:R0:W3:Y:S04]  /*24320*/  LDG.E.U16 R20, [R14.64] ;  /* 0x000000060e147981 */ /* 0x0000e8000c1e1500 */
[----:B-1----:R3:W3:Y:S04]  /*24330*/  LDG.E.U16 R2, [R10.64] ;  /* 0x000000060a027981 */ /* 0x0026e8000c1e1500 */
[----:B----4-:R-:W-:Y:S01]  /*24340*/  STL [R1+0x2468], R5 ;  /* 0x0024680501007387 */ /* 0x010fe20000100800 */
[----:B------:R-:W-:Y:S02]  /*24350*/  STL [R1+0x18], R28 ;  /* 0x0000181c01007387 */ /* 0x000fe40000100800 */
[----:B------:R-:W-:Y:S01]  /*24360*/  STL [R1+0x10], R27 ;  /* 0x0000101b01007387 */ /* 0x000fe20000100800 */
[----:B--2---:R1:W-:Y:S04]  /*24370*/  STL [R1+0x246c], R4 ;  /* 0x00246c0401007387 */ /* 0x0043e80000100800 */
[----:B-----5:R-:W-:Y:S01]  /*24380*/  STL [R1+0x2464], R3 ;  /* 0x0024640301007387 */ /* 0x020fe20000100800 */
[----:B------:R-:W-:Y:S02]  /*24390*/  STL [R1+0x8], R26 ;  /* 0x0000081a01007387 */ /* 0x000fe40000100800 */
[----:B------:R-:W2:Y:S02]  /*243a0*/  LDL.64 R18, [R1+0x918] ;  /* 0x0009180001127983 */ /* 0x000ea40000100a00 */
[----:B------:R-:W4:Y:S01]  /*243b0*/  LDL.64 R6, [R1+0x8a0] ;  /* 0x0008a00001067983 */ /* 0x000f220000100a00 */
[----:B------:R-:W-:Y:S01]  /*243c0*/  STL [R1+0x4], R23 ;  /* 0x0000041701007387 */ /* 0x000fe20000100800 */
[----:B-1----:R-:W5:Y:S02]  /*243d0*/  LDL.64 R4, [R1+0x860] ;  /* 0x0008600001047983 */ /* 0x002f640000100a00 */
[----:B------:R1:W-:Y:S02]  /*243e0*/  STL [R1+0xc], R0 ;  /* 0x00000c0001007387 */ /* 0x0003e40000100800 */
[----:B-1----:R1:W2:Y:S01]  /*243f0*/  LDG.E.U16 R0, [R12.64] ;  /* 0x000000060c007981 */ /* 0x0022a2000c1e1500 */
[----:B0-----:R-:W-:-:S04]  /*24400*/  IMAD.WIDE R14, R22, 0x2, R24 ;  /* 0x00000002160e7825 */ /* 0x001fc800078e0218 */
[----:B-1----:R-:W-:-:S04]  /*24410*/  IMAD.WIDE R12, R22, 0x2, R16 ;  /* 0x00000002160c7825 */ /* 0x002fc800078e0210 */
[C---:B---3--:R-:W-:Y:S02]  /*24420*/  IMAD.WIDE R10, R22.reuse, 0x2, R8 ;  /* 0x00000002160a7825 */ /* 0x048fe400078e0208 */
[----:B------:R5:W3:Y:S04]  /*24430*/  LDG.E.U16 R9, [R14.64] ;  /* 0x000000060e097981 */ /* 0x000ae8000c1e1500 */
[----:B------:R4:W3:Y:S04]  /*24440*/  LDG.E.U16 R16, [R12.64] ;  /* 0x000000060c107981 */ /* 0x0008e8000c1e1500 */
[----:B------:R2:W3:Y:S04]  /*24450*/  LDG.E.U16 R17, [R10.64] ;  /* 0x000000060a117981 */ /* 0x0004e8000c1e1500 */
[----:B------:R-:W-:Y:S01]  /*24460*/  STL [R1+0x245c], R20 ;  /* 0x00245c1401007387 */ /* 0x000fe20000100800 */
[----:B----4-:R-:W-:-:S04]  /*24470*/  IMAD.WIDE R12, R22, 0x2, R6 ;  /* 0x00000002160c7825 */ /* 0x010fc800078e0206 */
[----:B-----5:R-:W-:-:S04]  /*24480*/  IMAD.WIDE R14, R22, 0x2, R4 ;  /* 0x00000002160e7825 */ /* 0x020fc800078e0204 */
[C---:B--2---:R-:W-:Y:S02]  /*24490*/  IMAD.WIDE R10, R22.reuse, 0x2, R18 ;  /* 0x00000002160a7825 */ /* 0x044fe400078e0212 */
[----:B------:R0:W2:Y:S04]  /*244a0*/  LDG.E.U16 R18, [R12.64] ;  /* 0x000000060c127981 */ /* 0x0000a8000c1e1500 */
[----:B------:R1:W4:Y:S04]  /*244b0*/  LDG.E.U16 R19, [R10.64] ;  /* 0x000000060a137981 */ /* 0x000328000c1e1500 */
[----:B------:R5:W2:Y:S04]  /*244c0*/  LDG.E.U16 R21, [R14.64] ;  /* 0x000000060e157981 */ /* 0x000aa8000c1e1500 */
[----:B------:R-:W-:Y:S01]  /*244d0*/  STL [R1+0x244c], R0 ;  /* 0x00244c0001007387 */ /* 0x000fe20000100800 */
[----:B------:R0:W-:Y:S03]  /*244e0*/  STL [R1+0x2460], R2 ;  /* 0x0024600201007387 */ /* 0x0001e60000100800 */
[----:B---3--:R-:W-:Y:S01]  /*244f0*/  STL [R1+0x2450], R9 ;  /* 0x0024500901007387 */ /* 0x008fe20000100800 */
[----:B------:R-:W-:Y:S02]  /*24500*/  STL [R1+0x2470], R16 ;  /* 0x0024701001007387 */ /* 0x000fe40000100800 */
[----:B------:R3:W-:Y:S02]  /*24510*/  STL [R1+0x2458], R17 ;  /* 0x0024581101007387 */ /* 0x0007e40000100800 */
[----:B0-----:R-:W2:Y:S01]  /*24520*/  LDL.64 R2, [R1+0x898] ;  /* 0x0008980001027983 */ /* 0x001ea20000100a00 */
[----:B---3--:R-:W5:Y:S01]  /*24530*/  LDL.64 R16, [R1+0x858] ;  /* 0x0008580001107983 */ /* 0x008f620000100a00 */
[----:B------:R-:W3:Y:S02]  /*24540*/  LDL.LU R4, [R1+0x190] ;  /* 0x0001900001047983 */ /* 0x000ee40000300800 */
[----:B------:R-:W2:Y:S02]  /*24550*/  LDL.LU R5, [R1+0x178] ;  /* 0x0001780001057983 */ /* 0x000ea40000300800 */
[----:B------:R-:W2:Y:S01]  /*24560*/  LDL.LU R6, [R1+0x13c] ;  /* 0x00013c0001067983 */ /* 0x000ea20000300800 */
[----:B------:R-:W2:Y:S01]  /*24570*/  LDL.LU R8, [R1+0x11c] ;  /* 0x00011c0001087983 */ /* 0x000ea20000300800 */
[----:B------:R-:W2:Y:S02]  /*24580*/  LDL.LU R27, [R1+0xf8] ;  /* 0x0000f800011b7983 */ /* 0x000ea40000300800 */
[----:B------:R-:W2:Y:S02]  /*24590*/  LDL.LU R26, [R1+0xe8] ;  /* 0x0000e800011a7983 */ /* 0x000ea40000300800 */
[----:B------:R-:W2:Y:S01]  /*245a0*/  LDL.LU R25, [R1+0xe0] ;  /* 0x0000e00001197983 */ /* 0x000ea20000300800 */
[----:B------:R-:W2:Y:S01]  /*245b0*/  LDL.LU R24, [R1+0xc8] ;  /* 0x0000c80001187983 */ /* 0x000ea20000300800 */
[----:B------:R-:W2:Y:S02]  /*245c0*/  LDL.LU R28, [R1+0xa8] ;  /* 0x0000a800011c7983 */ /* 0x000ea40000300800 */
[----:B------:R-:W2:Y:S02]  /*245d0*/  LDL.LU R29, [R1+0xa0] ;  /* 0x0000a000011d7983 */ /* 0x000ea40000300800 */
[----:B------:R-:W1:Y:S01]  /*245e0*/  LDL.64 R12, [R1+0x8d8] ;  /* 0x0008d800010c7983 */ /* 0x000e620000100a00 */
[----:B------:R-:W0:Y:S01]  /*245f0*/  S2R R7, SR_TID.X ;  /* 0x0000000000077919 */ /* 0x000e220000002100 */
[----:B-----5:R-:W-:-:S06]  /*24600*/  IMAD.WIDE R14, R22, 0x2, R16 ;  /* 0x00000002160e7825 */ /* 0x020fcc00078e0210 */
[----:B------:R-:W5:Y:S01]  /*24610*/  LDG.E.U16 R14, [R14.64] ;  /* 0x000000060e0e7981 */ /* 0x000f62000c1e1500 */
[----:B-1----:R-:W-:-:S04]  /*24620*/  IMAD.WIDE R10, R22, 0x2, R12 ;  /* 0x00000002160a7825 */ /* 0x002fc800078e020c */
[----:B--2---:R-:W-:Y:S02]  /*24630*/  IMAD.WIDE R12, R22, 0x2, R2 ;  /* 0x00000002160c7825 */ /* 0x004fe400078e0202 */
[----:B------:R-:W2:Y:S04]  /*24640*/  LDG.E.U16 R22, [R10.64] ;  /* 0x000000060a167981 */ /* 0x000ea8000c1e1500 */
[----:B------:R-:W5:Y:S01]  /*24650*/  LDG.E.U16 R12, [R12.64] ;  /* 0x000000060c0c7981 */ /* 0x000f62000c1e1500 */
[----:B------:R-:W-:Y:S01]  /*24660*/  BAR.SYNC.DEFER_BLOCKING 0x0 ;  /* 0x0000000000007b1d */ /* 0x000fe20000010000 */
[----:B0-----:R-:W-:-:S05]  /*24670*/  LOP3.LUT R3, R7, 0x7f, RZ, 0xc0, !PT ;  /* 0x0000007f07037812 */ /* 0x001fca00078ec0ff */
[----:B------:R-:W-:Y:S01]  /*24680*/  STL [R1+0x2474], R18 ;  /* 0x0024741201007387 */ /* 0x000fe20000100800 */
[----:B----4-:R0:W-:Y:S01]  /*24690*/  STL [R1+0x2454], R19 ;  /* 0x0024541301007387 */ /* 0x0101e20000100800 */
[----:B------:R-:W-:Y:S02]  /*246a0*/  SHF.L.U32 R9, R3, 0x1, RZ ;  /* 0x0000000103097819 */ /* 0x000fe400000006ff */
[----:B------:R-:W-:Y:S01]  /*246b0*/  STL [R1+0x2478], R21 ;  /* 0x0024781501007387 */ /* 0x000fe20000100800 */
[----:B------:R-:W4:Y:S02]  /*246c0*/  LDL.LU R23, [R1+0x7c] ;  /* 0x00007c0001177983 */ /* 0x000f240000300800 */
[----:B------:R-:W-:Y:S01]  /*246d0*/  STL [R1+0x2498], R7 ;  /* 0x0024980701007387 */ /* 0x000fe20000100800 */
[----:B---3--:R-:W-:Y:S01]  /*246e0*/  STS.U16 [R9+0x8000], R4 ;  /* 0x0080000409007388 */ /* 0x008fe20000000400 */
[----:B------:R-:W-:Y:S02]  /*246f0*/  STS.U16 [R9+0x8800], R5 ;  /* 0x0088000509007388 */ /* 0x000fe40000000400 */
[----:B------:R-:W-:Y:S02]  /*24700*/  STS.U16 [R9+0x9000], R6 ;  /* 0x0090000609007388 */ /* 0x000fe40000000400 */
[----:B------:R-:W-:Y:S01]  /*24710*/  STS.U16 [R9+0x9800], R8 ;  /* 0x0098000809007388 */ /* 0x000fe20000000400 */
[----:B------:R-:W-:Y:S01]  /*24720*/  STS.U16 [R9+0xa000], R27 ;  /* 0x00a0001b09007388 */ /* 0x000fe20000000400 */
[----:B------:R-:W-:Y:S02]  /*24730*/  STS.U16 [R9+0xa800], R26 ;  /* 0x00a8001a09007388 */ /* 0x000fe40000000400 */
[----:B------:R-:W-:Y:S02]  /*24740*/  STS.U16 [R9+0xb000], R25 ;  /* 0x00b0001909007388 */ /* 0x000fe40000000400 */
[----:B------:R1:W-:Y:S01]  /*24750*/  STS.U16 [R9+0xb800], R24 ;  /* 0x00b8001809007388 */ /* 0x0003e20000000400 */
[----:B------:R3:W-:Y:S04]  /*24760*/  STS.U16 [R9+0xc000], R28 ;  /* 0x00c0001c09007388 */ /* 0x0007e80000000400 */
[----:B--2---:R-:W-:Y:S01]  /*24770*/  STL [R1+0x247c], R22 ;  /* 0x00247c1601007387 */ /* 0x004fe20000100800 */
[----:B------:R-:W-:Y:S02]  /*24780*/  STL [R1+0x248c], R3 ;  /* 0x00248c0301007387 */ /* 0x000fe40000100800 */
[----:B-----5:R-:W-:Y:S02]  /*24790*/  STL [R1+0x2490], R12 ;  /* 0x0024900c01007387 */ /* 0x020fe40000100800 */
[----:B------:R-:W-:Y:S01]  /*247a0*/  STL [R1+0x2494], R14 ;  /* 0x0024940e01007387 */ /* 0x000fe20000100800 */
[----:B0-----:R-:W2:Y:S01]  /*247b0*/  LDL.LU R19, [R1+0x70] ;  /* 0x0000700001137983 */ /* 0x001ea20000300800 */
[----:B-1----:R-:W5:Y:S02]  /*247c0*/  LDL.LU R24, [R1+0x6c] ;  /* 0x00006c0001187983 */ /* 0x002f640000300800 */
[----:B------:R-:W5:Y:S02]  /*247d0*/  LDL.LU R18, [R1+0x68] ;  /* 0x0000680001127983 */ /* 0x000f640000300800 */
[----:B------:R-:W5:Y:S01]  /*247e0*/  LDL.LU R25, [R1+0x60] ;  /* 0x0000600001197983 */ /* 0x000f620000300800 */
[----:B---3--:R-:W3:Y:S04]  /*247f0*/  LDL.LU R28, [R1+0x54] ;  /* 0x00005400011c7983 */ /* 0x008ee80000300800 */
[----:B------:R-:W0:Y:S04]  /*24800*/  S2R R26, SR_TID.X ;  /* 0x00000000001a7919 */ /* 0x000e280000002100 */
[----:B------:R1:W-:Y:S04]  /*24810*/  STS.U16 [R9+0xc800], R29 ;  /* 0x00c8001d09007388 */ /* 0x0003e80000000400 */
[----:B-1----:R-:W3:Y:S01]  /*24820*/  LDL.LU R29, [R1+0x18c] ;  /* 0x00018c00011d7983 */ /* 0x002ee20000300800 */
[----:B------:R-:W3:Y:S02]  /*24830*/  LDL.LU R8, [R1+0x16c] ;  /* 0x00016c0001087983 */ /* 0x000ee40000300800 */
[----:B------:R-:W3:Y:S02]  /*24840*/  LDL.LU R27, [R1+0x138] ;  /* 0x00013800011b7983 */ /* 0x000ee40000300800 */
[----:B------:R-:W3:Y:S01]  /*24850*/  LDL.LU R2, [R1+0x140] ;  /* 0x0001400001027983 */ /* 0x000ee20000300800 */
[----:B------:R-:W3:Y:S01]  /*24860*/  LDL.LU R20, [R1+0x144] ;  /* 0x0001440001147983 */ /* 0x000ee20000300800 */
[----:B------:R-:W3:Y:S02]  /*24870*/  LDL.LU R14, [R1+0xf0] ;  /* 0x0000f000010e7983 */ /* 0x000ee40000300800 */
[----:B------:R-:W3:Y:S02]  /*24880*/  LDL.LU R15, [R1+0xe4] ;  /* 0x0000e400010f7983 */ /* 0x000ee40000300800 */
[----:B------:R-:W3:Y:S01]  /*24890*/  LDL.LU R12, [R1+0xcc] ;  /* 0x0000cc00010c7983 */ /* 0x000ee20000300800 */
[----:B------:R-:W3:Y:S01]  /*248a0*/  LDL.LU R13, [R1+0xc4] ;  /* 0x0000c400010d7983 */ /* 0x000ee20000300800 */
[----:B------:R-:W3:Y:S02]  /*248b0*/  LDL.LU R3, [R1+0xa4] ;  /* 0x0000a40001037983 */ /* 0x000ee40000300800 */
[----:B------:R-:W3:Y:S02]  /*248c0*/  LDL.LU R22, [R1+0x98] ;  /* 0x0000980001167983 */ /* 0x000ee40000300800 */
[----:B------:R-:W3:Y:S01]  /*248d0*/  LDL.LU R10, [R1+0x40] ;  /* 0x00004000010a7983 */ /* 0x000ee20000300800 */
[----:B----4-:R1:W-:Y:S04]  /*248e0*/  STS.U16 [R9+0xd000], R23 ;  /* 0x00d0001709007388 */ /* 0x0103e80000000400 */
[----:B------:R-:W4:Y:S01]  /*248f0*/  LDL.LU R11, [R1+0x3c] ;  /* 0x00003c00010b7983 */ /* 0x000f220000300800 */
[----:B0-----:R-:W-:-:S03]  /*24900*/  LOP3.LUT R16, R26, 0x7f, RZ, 0xc0, !PT ;  /* 0x0000007f1a107812 */ /* 0x001fc600078ec0ff */
[----:B-1----:R-:W4:Y:S01]  /*24910*/  LDL.LU R23, [R1+0x34] ;  /* 0x0000340001177983 */ /* 0x002f220000300800 */
[----:B------:R-:W4:Y:S02]  /*24920*/  LDL.LU R7, [R1+0x28] ;  /* 0x0000280001077983 */ /* 0x000f240000300800 */
[----:B------:R-:W4:Y:S02]  /*24930*/  LDL.LU R21, [R1+0x1c] ;  /* 0x00001c0001157983 */ /* 0x000f240000300800 */
[----:B------:R-:W4:Y:S01]  /*24940*/  LDL.LU R0, [R1] ;  /* 0x0000000001007983 */ /* 0x000f220000300800 */
[----:B------:R-:W4:Y:S01]  /*24950*/  LDL.LU R4, [R1+0x188] ;  /* 0x0001880001047983 */ /* 0x000f220000300800 */
[----:B------:R-:W4:Y:S02]  /*24960*/  LDL.LU R5, [R1+0x168] ;  /* 0x0001680001057983 */ /* 0x000f240000300800 */
[----:B------:R-:W4:Y:S02]  /*24970*/  LDL.LU R6, [R1+0x128] ;  /* 0x0001280001067983 */ /* 0x000f240000300800 */
[----:B------:R-:W4:Y:S01]  /*24980*/  LDL.LU R26, [R1+0xfc] ;  /* 0x0000fc00011a7983 */ /* 0x000f220000300800 */
[----:B------:R-:W4:Y:S04]  /*24990*/  LDL.LU R17, [R1+0x14c] ;  /* 0x00014c0001117983 */ /* 0x000f280000300800 */
[----:B--2---:R0:W-:Y:S01]  /*249a0*/  STS.U16 [R9+0xd800], R19 ;  /* 0x00d8001309007388 */ /* 0x0041e20000000400 */
[----:B-----5:R1:W-:Y:S02]  /*249b0*/  STS.U16 [R9+0xe000], R24 ;  /* 0x00e0001809007388 */ /* 0x0203e40000000400 */
[----:B------:R-:W-:Y:S02]  /*249c0*/  STS.U16 [R9+0xe800], R18 ;  /* 0x00e8001209007388 */ /* 0x000fe40000000400 */
[----:B------:R2:W-:Y:S01]  /*249d0*/  STS.U16 [R9+0xf000], R25 ;  /* 0x00f0001909007388 */ /* 0x0005e20000000400 */
[----:B---3--:R3:W-:Y:S04]  /*249e0*/  STS.U16 [R9+0xf800], R28 ;  /* 0x00f8001c09007388 */ /* 0x0087e80000000400 */
[----:B0-----:R-:W5:Y:S01]  /*249f0*/  LDL.LU R19, [R1+0x234] ;  /* 0x0002340001137983 */ /* 0x001f620000300800 */
[----:B-1----:R-:W4:Y:S02]  /*24a00*/  LDL.LU R24, [R1+0x24dc] ;  /* 0x0024dc0001187983 */ /* 0x002f240000300800 */
[----:B--2---:R-:W2:Y:S01]  /*24a10*/  LDL.LU R25, [R1+0x24d8] ;  /* 0x0024d80001197983 */ /* 0x004ea20000300800 */
[----:B---3--:R-:W3:Y:S01]  /*24a20*/  LDL.LU R28, [R1+0x24d4] ;  /* 0x0024d400011c7983 */ /* 0x008ee20000300800 */
[----:B------:R0:W-:Y:S03]  /*24a30*/  STL [R1+0x249c], R9 ;  /* 0x00249c0901007387 */ /* 0x0001e60000100800 */
[----:B0-----:R-:W2:Y:S01]  /*24a40*/  LDL.LU R9, [R1+0x114] ;  /* 0x0001140001097983 */ /* 0x001ea20000300800 */
[----:B------:R-:W-:-:S04]  /*24a50*/  SHF.L.U32 R16, R16, 0x1, RZ ;  /* 0x0000000110107819 */ /* 0x000fc800000006ff */
[----:B------:R-:W-:-:S05]  /*24a60*/  LOP3.LUT R18, R16, 0x10, RZ, 0x3c, !PT ;  /* 0x0000001010127812 */ /* 0x000fca00078e3cff */
[----:B------:R0:W-:Y:S01]  /*24a70*/  STS.U16 [R18+0x8100], R29 ;  /* 0x0081001d12007388 */ /* 0x0001e20000000400 */
[----:B------:R1:W-:Y:S03]  /*24a80*/  STS.U16 [R18+0x8900], R8 ;  /* 0x0089000812007388 */ /* 0x0003e60000000400 */
[----:B0-----:R-:W3:Y:S01]  /*24a90*/  LDL.LU R29, [R1+0x24d0] ;  /* 0x0024d000011d7983 */ /* 0x001ee20000300800 */
[----:B------:R0:W-:Y:S02]  /*24aa0*/  STS.U16 [R18+0x9100], R27 ;  /* 0x0091001b12007388 */ /* 0x0001e40000000400 */
[----:B-1----:R-:W3:Y:S01]  /*24ab0*/  LDL R8, [R1+0x148] ;  /* 0x0001480001087983 */ /* 0x002ee20000100800 */
[----:B0-----:R-:W3:Y:S01]  /*24ac0*/  LDL R27, [R1+0x154] ;  /* 0x00015400011b7983 */ /* 0x001ee20000100800 */
[----:B------:R-:W-:-:S03]  /*24ad0*/  LOP3.LUT R16, R16, 0x20, RZ, 0x3c, !PT ;  /* 0x0000002010107812 */ /* 0x000fc600078e3cff */
[----:B--2---:R-:W-:Y:S01]  /*24ae0*/  STS.U16 [R18+0x9900], R9 ;  /* 0x0099000912007388 */ /* 0x004fe20000000400 */
[----:B------:R-:W-:Y:S02]  /*24af0*/  STS.U16 [R18+0xa100], R14 ;  /* 0x00a1000e12007388 */ /* 0x000fe40000000400 */
[----:B------:R-:W-:Y:S02]  /*24b00*/  STS.U16 [R18+0xa900], R15 ;  /* 0x00a9000f12007388 */ /* 0x000fe40000000400 */
[----:B------:R-:W-:Y:S01]  /*24b10*/  STS.U16 [R18+0xb100], R12 ;  /* 0x00b1000c12007388 */ /* 0x000fe20000000400 */
[----:B------:R-:W-:Y:S01]  /*24b20*/  STS.U16 [R18+0xb900], R13 ;  /* 0x00b9000d12007388 */ /* 0x000fe20000000400 */
[----:B------:R-:W-:Y:S02]  /*24b30*/  STS.U16 [R18+0xc100], R3 ;  /* 0x00c1000312007388 */ /* 0x000fe40000000400 */
[----:B------:R-:W-:Y:S02]  /*24b40*/  STS.U16 [R18+0xc900], R22 ;  /* 0x00c9001612007388 */ /* 0x000fe40000000400 */
[----:B------:R-:W-:Y:S01]  /*24b50*/  STS.U16 [R18+0xd100], R10 ;  /* 0x00d1000a12007388 */ /* 0x000fe20000000400 */
[----:B----4-:R-:W-:Y:S01]  /*24b60*/  STS.U16 [R18+0xd900], R11 ;  /* 0x00d9000b12007388 */ /* 0x010fe20000000400 */
[----:B------:R0:W-:Y:S02]  /*24b70*/  STS.U16 [R18+0xe100], R23 ;  /* 0x00e1001712007388 */ /* 0x0001e40000000400 */
[----:B------:R-:W-:Y:S02]  /*24b80*/  STS.U16 [R18+0xe900], R7 ;  /* 0x00e9000712007388 */ /* 0x000fe40000000400 */
[----:B------:R-:W-:Y:S01]  /*24b90*/  STS.U16 [R18+0xf100], R21 ;  /* 0x00f1001512007388 */ /* 0x000fe20000000400 */
[----:B------:R1:W-:Y:S01]  /*24ba0*/  STS.U16 [R18+0xf900], R0 ;  /* 0x00f9000012007388 */ /* 0x0003e20000000400 */
[----:B------:R-:W-:Y:S02]  /*24bb0*/  STS.U16 [R16+0x8200], R4 ;  /* 0x0082000410007388 */ /* 0x000fe40000000400 */
[----:B------:R2:W-:Y:S01]  /*24bc0*/  STS.U16 [R16+0x8a00], R5 ;  /* 0x008a000510007388 */ /* 0x0005e20000000400 */
[----:B0-----:R-:W4:Y:S01]  /*24bd0*/  LDL R23, [R1+0x180] ;  /* 0x0001800001177983 */ /* 0x001f220000100800 */
[----:B------:R-:W-:Y:S02]  /*24be0*/  STS.U16 [R16+0x9200], R6 ;  /* 0x0092000610007388 */ /* 0x000fe40000000400 */
[----:B------:R0:W-:Y:S01]  /*24bf0*/  STS.U16 [R16+0x9a00], R26 ;  /* 0x009a001a10007388 */ /* 0x0001e20000000400 */
[----:B-1----:R-:W5:Y:S04]  /*24c00*/  LDL R18, [R1+0x2c8] ;  /* 0x0002c80001127983 */ /* 0x002f680000100800 */
[----:B--2---:R-:W2:Y:S04]  /*24c10*/  LDL R5, [R1+0x2d0] ;  /* 0x0002d00001057983 */ /* 0x004ea80000100800 */
[----:B0-----:R-:W2:Y:S01]  /*24c20*/  LDL R26, [R1+0x254] ;  /* 0x00025400011a7983 */ /* 0x001ea20000100800 */
[----:B------:R-:W2:Y:S02]  /*24c30*/  LDL.LU R4, [R1+0x84] ;  /* 0x0000840001047983 */ /* 0x000ea40000300800 */
[----:B------:R-:W2:Y:S02]  /*24c40*/  LDL.LU R3, [R1+0x88] ;  /* 0x0000880001037983 */ /* 0x000ea40000300800 */
[----:B------:R-:W-:Y:S01]  /*24c50*/  STL [R1+0x24a8], R16 ;  /* 0x0024a81001007387 */ /* 0x000fe20000100800 */
[----:B---3--:R0:W-:Y:S04]  /*24c60*/  STS.U16 [R16+0xa200], R29 ;  /* 0x00a2001d10007388 */ /* 0x0081e80000000400 */
[----:B------:R-:W-:Y:S01]  /*24c70*/  STL [R1+0x24b0], R2 ;  /* 0x0024b00201007387 */ /* 0x000fe20000100800 */
[----:B------:R1:W-:Y:S02]  /*24c80*/  STS.U16 [R16+0xaa00], R28 ;  /* 0x00aa001c10007388 */ /* 0x0003e40000000400 */
[----:B------:R-:W-:Y:S01]  /*24c90*/  STL [R1+0x24ac], R20 ;  /* 0x0024ac1401007387 */ /* 0x000fe20000100800 */
[----:B0-----:R-:W3:Y:S04]  /*24ca0*/  LDL R29, [R1+0x2cc] ;  /* 0x0002cc00011d7983 */ /* 0x001ee80000100800 */
[----:B-1----:R-:W3:Y:S01]  /*24cb0*/  LDL R16, [R1+0x2b8] ;  /* 0x0002b80001107983 */ /* 0x002ee20000100800 */
[----:B------:R-:W3:Y:S02]  /*24cc0*/  LDL.LU R0, [R1+0x8c] ;  /* 0x00008c0001007983 */ /* 0x000ee40000300800 */
[----:B------:R-:W3:Y:S02]  /*24cd0*/  LDL R28, [R1+0x2b4] ;  /* 0x0002b400011c7983 */ /* 0x000ee40000100800 */
[----:B------:R-:W3:Y:S01]  /*24ce0*/  LDL R9, [R1+0x2c4] ;  /* 0x0002c40001097983 */ /* 0x000ee20000100800 */
[----:B------:R-:W3:Y:S04]  /*24cf0*/  LDL R14, [R1+0x1b4] ;  /* 0x0001b400010e7983 */ /* 0x000ee80000100800 */
[----:B------:R-:W3:Y:S04]  /*24d00*/  LDL R15, [R1+0x1b0] ;  /* 0x0001b000010f7983 */ /* 0x000ee80000100800 */
[----:B------:R-:W3:Y:S01]  /*24d10*/  LDL R12, [R1+0x2c0] ;  /* 0x0002c000010c7983 */ /* 0x000ee20000100800 */
[----:B------:R-:W-:Y:S01]  /*24d20*/  STL [R1+0x24b4], R17 ;  /* 0x0024b41101007387 */ /* 0x000fe20000100800 */
[----:B------:R-:W-:Y:S01]  /*24d30*/  FMNMX R10, R27, R8, !PT ;  /* 0x000000081b0a7209 */ /* 0x000fe20007800000 */
[----:B------:R-:W3:Y:S01]  /*24d40*/  LDL R13, [R1+0x2bc] ;  /* 0x0002bc00010d7983 */ /* 0x000ee20000100800 */
[----:B------:R-:W3:Y:S04]  /*24d50*/  LDL R22, [R1+0x1bc] ;  /* 0x0001bc0001167983 */ /* 0x000ee80000100800 */
[----:B------:R-:W3:Y:S04]  /*24d60*/  LDL R8, [R1+0x1b8] ;  /* 0x0001b80001087983 */ /* 0x000ee80000100800 */
[----:B------:R-:W3:Y:S04]  /*24d70*/  LDL R6, [R1+0x1c0] ;  /* 0x0001c00001067983 */ /* 0x000ee80000100800 */
[----:B------:R-:W3:Y:S04]  /*24d80*/  LDL R7, [R1+0x3e0] ;  /* 0x0003e00001077983 */ /* 0x000ee80000100800 */
[----:B------:R-:W3:Y:S01]  /*24d90*/  LDL R27, [R1+0x3c8] ;  /* 0x0003c800011b7983 */ /* 0x000ee20000100800 */
[----:B------:R-:W-:-:S02]  /*24da0*/  FMNMX R11, R2, R20, !PT ;  /* 0x00000014020b7209 */ /* 0x000fc40007800000 */
[----:B----4-:R-:W-:Y:S02]  /*24db0*/  FMNMX R10, R23, R10, !PT ;  /* 0x0000000a170a7209 */ /* 0x010fe40007800000 */
[----:B------:R-:W4:Y:S01]  /*24dc0*/  LDL R23, [R1+0x3d8] ;  /* 0x0003d80001177983 */ /* 0x000f220000100800 */
[----:B-----5:R-:W-:Y:S01]  /*24dd0*/  STL [R1+0x24b8], R19 ;  /* 0x0024b81301007387 */ /* 0x020fe20000100800 */
[----:B------:R-:W-:Y:S01]  /*24de0*/  FMNMX R11, R17, R11, !PT ;  /* 0x0000000b110b7209 */ /* 0x000fe20007800000 */
[----:B------:R-:W5:Y:S01]  /*24df0*/  LDL R21, [R1+0x23c] ;  /* 0x00023c0001157983 */ /* 0x000f620000100800 */
[----:B--2---:R-:W-:Y:S02]  /*24e00*/  FMNMX R10, R26, R10, !PT ;  /* 0x0000000a1a0a7209 */ /* 0x004fe40007800000 */
[----:B------:R-:W2:Y:S01]  /*24e10*/  LDL R26, [R1+0x1c4] ;  /* 0x0001c400011a7983 */ /* 0x000ea20000100800 */
[----:B------:R-:W-:Y:S02]  /*24e20*/  FMNMX R11, R19, R11, !PT ;  /* 0x0000000b130b7209 */ /* 0x000fe40007800000 */
[----:B------:R-:W-:Y:S01]  /*24e30*/  FMNMX R10, R5, R10, !PT ;  /* 0x0000000a050a7209 */ /* 0x000fe20007800000 */
[----:B------:R-:W-:-:S02]  /*24e40*/  FMUL R4, R4, c[0x0][0x188] ;  /* 0x0000620004047a20 */ /* 0x000fc40000400000 */
[----:B------:R-:W-:Y:S01]  /*24e50*/  FMUL R3, R3, c[0x0][0x188] ;  /* 0x0000620003037a20 */ /* 0x000fe20000400000 */
[----:B------:R-:W-:Y:S01]  /*24e60*/  FMNMX R11, R18, R11, !PT ;  /* 0x0000000b120b7209 */ /* 0x000fe20007800000 */
[----:B------:R-:W5:Y:S04]  /*24e70*/  LDL R5, [R1+0x3c4] ;  /* 0x0003c40001057983 */ /* 0x000f680000100800 */
[----:B------:R-:W5:Y:S01]  /*24e80*/  LDL R18, [R1+0x3dc] ;  /* 0x0003dc0001127983 */ /* 0x000f620000100800 */
[----:B---3--:R-:W-:Y:S02]  /*24e90*/  FMNMX R10, R29, R10, !PT ;  /* 0x0000000a1d0a7209 */ /* 0x008fe40007800000 */
[----:B------:R-:W-:Y:S01]  /*24ea0*/  FMNMX R11, R16, R11, !PT ;  /* 0x0000000b100b7209 */ /* 0x000fe20007800000 */
[----:B------:R-:W-:-:S02]  /*24eb0*/  FMUL R29, R0, c[0x0][0x188] ;  /* 0x00006200001d7a20 */ /* 0x000fc40000400000 */
[----:B------:R-:W-:Y:S01]  /*24ec0*/  FMUL R0, R24, c[0x0][0x188] ;  /* 0x0000620018007a20 */ /* 0x000fe20000400000 */
[----:B------:R-:W-:Y:S02]  /*24ed0*/  FMNMX R10, R9, R10, !PT ;  /* 0x0000000a090a7209 */ /* 0x000fe40007800000 */
[----:B------:R-:W-:Y:S01]  /*24ee0*/  FMNMX R11, R28, R11, !PT ;  /* 0x0000000b1c0b7209 */ /* 0x000fe20007800000 */
[----:B------:R-:W-:Y:S01]  /*24ef0*/  FMUL R28, R25, c[0x0][0x188] ;  /* 0x00006200191c7a20 */ /* 0x000fe20000400000 */
[----:B------:R-:W-:Y:S01]  /*24f00*/  STL [R1+0x24bc], R4 ;  /* 0x0024bc0401007387 */ /* 0x000fe20000100800 */
[----:B------:R-:W-:Y:S02]  /*24f10*/  STL [R1+0x24c0], R3 ;  /* 0x0024c00301007387 */ /* 0x000fe40000100800 */
[----:B------:R-:W-:Y:S02]  /*24f20*/  STL [R1+0x24c4], R29 ;  /* 0x0024c41d01007387 */ /* 0x000fe40000100800 */
[----:B------:R0:W-:Y:S01]  /*24f30*/  STL [R1+0x24c8], R0 ;  /* 0x0024c80001007387 */ /* 0x0001e20000100800 */
[----:B------:R-:W-:-:S02]  /*24f40*/  FMNMX R10, R13, R10, !PT ;  /* 0x0000000a0d0a7209 */ /* 0x000fc40007800000 */
[----:B------:R-:W-:Y:S01]  /*24f50*/  FMNMX R15, R15, R14, !PT ;  /* 0x0000000e0f0f7209 */ /* 0x000fe20007800000 */
[----:B------:R1:W-:Y:S01]  /*24f60*/  STL [R1+0x24cc], R28 ;  /* 0x0024cc1c01007387 */ /* 0x0003e20000100800 */
[----:B------:R-:W-:Y:S02]  /*24f70*/  FMNMX R13, R8, R22, !PT ;  /* 0x00000016080d7209 */ /* 0x000fe40007800000 */
[----:B------:R-:W3:Y:S01]  /*24f80*/  LDL R8, [R1+0x2f8] ;  /* 0x0002f80001087983 */ /* 0x000ee20000100800 */
[----:B------:R-:W-:Y:S02]  /*24f90*/  FMNMX R15, R6, R15, !PT ;  /* 0x0000000f060f7209 */ /* 0x000fe40007800000 */
[----:B------:R-:W-:Y:S01]  /*24fa0*/  FMNMX R11, R12, R11, !PT ;  /* 0x0000000b0c0b7209 */ /* 0x000fe20007800000 */
[----:B------:R-:W3:Y:S04]  /*24fb0*/  LDL R6, [R1+0x2b0] ;  /* 0x0002b00001067983 */ /* 0x000ee80000100800 */
[----:B------:R-:W3:Y:S04]  /*24fc0*/  LDL R24, [R1+0x4f0] ;  /* 0x0004f00001187983 */ /* 0x000ee80000100800 */
[----:B0-----:R-:W3:Y:S04]  /*24fd0*/  LDL R0, [R1+0x2d8] ;  /* 0x0002d80001007983 */ /* 0x001ee80000100800 */
[----:B-1----:R-:W3:Y:S04]  /*24fe0*/  LDL R28, [R1+0x3cc] ;  /* 0x0003cc00011c7983 */ /* 0x002ee80000100800 */
[----:B------:R-:W3:Y:S04]  /*24ff0*/  LDL R3, [R1+0x2f4] ;  /* 0x0002f40001037983 */ /* 0x000ee80000100800 */
        /* <DEDUP_REMOVED lines=11> */
[----:B------:R-:W3:Y:S01]  /*250b0*/  LDL R22, [R1+0x4a8] ;  /* 0x0004a80001167983 */ /* 0x000ee20000100800 */
[----:B----4-:R-:W-:Y:S01]  /*250c0*/  FMNMX R23, R23, R11, !PT ;  /* 0x0000000b17177209 */ /* 0x010fe20007800000 */
[----:B------:R-:W-:Y:S01]  /*250d0*/  FMNMX R11, R7, R10, !PT ;  /* 0x0000000a070b7209 */ /* 0x000fe20007800000 */
[----:B--2---:R-:W-:-:S02]  /*250e0*/  FMNMX R13, R26, R13, !PT ;  /* 0x0000000d1a0d7209 */ /* 0x004fc40007800000 */
[----:B------:R-:W-:Y:S01]  /*250f0*/  FMNMX R10, R27, R23, !PT ;  /* 0x000000171b0a7209 */ /* 0x000fe20007800000 */
[----:B------:R-:W2:Y:S04]  /*25100*/  LDL R26, [R1+0x310] ;  /* 0x00031000011a7983 */ /* 0x000ea80000100800 */
[----:B------:R-:W4:Y:S01]  /*25110*/  LDL R27, [R1+0x3d4] ;  /* 0x0003d400011b7983 */ /* 0x000f220000100800 */
[----:B-----5:R-:W-:-:S03]  /*25120*/  FMNMX R15, R21, R15, !PT ;  /* 0x0000000f150f7209 */ /* 0x020fc60007800000 */
[----:B------:R-:W5:Y:S01]  /*25130*/  LDL R23, [R1+0x2f0] ;  /* 0x0002f00001177983 */ /* 0x000f620000100800 */
[----:B------:R-:W2:Y:S03]  /*25140*/  LDL R21, [R1+0x2fc] ;  /* 0x0002fc0001157983 */ /* 0x000ea60000100800 */
[----:B------:R-:W5:Y:S01]  /*25150*/  LDL R7, [R1+0x3d0] ;  /* 0x0003d00001077983 */ /* 0x000f620000100800 */
[----:B------:R-:W-:Y:S02]  /*25160*/  FMNMX R11, R18, R11, !PT ;  /* 0x0000000b120b7209 */ /* 0x000fe40007800000 */
[----:B------:R-:W-:Y:S01]  /*25170*/  FMNMX R10, R5, R10, !PT ;  /* 0x0000000a050a7209 */ /* 0x000fe20007800000 */
[----:B------:R-:W5:Y:S01]  /*25180*/  LDL R18, [R1+0x3ec] ;  /* 0x0003ec0001127983 */ /* 0x000f620000100800 */
[----:B------:R-:W5:Y:S01]  /*25190*/  LDL R5, [R1+0x404] ;  /* 0x0004040001057983 */ /* 0x000f620000100800 */
[----:B---3--:R-:W-:-:S03]  /*251a0*/  FMNMX R15, R8, R15, !PT ;  /* 0x0000000f080f7209 */ /* 0x008fc60007800000 */
[----:B------:R-:W3:Y:S01]  /*251b0*/  LDL R8, [R1+0x4b8] ;  /* 0x0004b80001087983 */ /* 0x000ee20000100800 */
[----:B------:R-:W-:Y:S02]  /*251c0*/  FMNMX R13, R6, R13, !PT ;  /* 0x0000000d060d7209 */ /* 0x000fe40007800000 */
[----:B------:R-:W3:Y:S01]  /*251d0*/  LDL R6, [R1+0x3e4] ;  /* 0x0003e40001067983 */ /* 0x000ee20000100800 */
[----:B----4-:R-:W-:Y:S02]  /*251e0*/  FMNMX R11, R27, R11, !PT ;  /* 0x0000000b1b0b7209 */ /* 0x010fe40007800000 */
[----:B------:R-:W4:Y:S01]  /*251f0*/  LDL R27, [R1+0x768] ;  /* 0x00076800011b7983 */ /* 0x000f220000100800 */
[----:B--2---:R-:W-:Y:S02]  /*25200*/  FMNMX R13, R26, R13, !PT ;  /* 0x0000000d1a0d7209 */ /* 0x004fe40007800000 */
[----:B------:R-:W2:Y:S01]  /*25210*/  LDL R26, [R1+0x3e8] ;  /* 0x0003e800011a7983 */ /* 0x000ea20000100800 */
[----:B------:R-:W-:-:S02]  /*25220*/  FMNMX R11, R28, R11, !PT ;  /* 0x0000000b1c0b7209 */ /* 0x000fc40007800000 */
[----:B-----5:R-:W-:Y:S02]  /*25230*/  FMNMX R15, R23, R15, !PT ;  /* 0x0000000f170f7209 */ /* 0x020fe40007800000 */
[----:B------:R-:W-:Y:S02]  /*25240*/  FMNMX R13, R21, R13, !PT ;  /* 0x0000000d150d7209 */ /* 0x000fe40007800000 */
[----:B------:R-:W-:Y:S02]  /*25250*/  FMNMX R10, R7, R10, !PT ;  /* 0x0000000a070a7209 */ /* 0x000fe40007800000 */
[----:B------:R-:W-:Y:S02]  /*25260*/  FMNMX R11, R24, R11, !PT ;  /* 0x0000000b180b7209 */ /* 0x000fe40007800000 */
[----:B------:R-:W-:Y:S02]  /*25270*/  FMNMX R15, R0, R15, !PT ;  /* 0x0000000f000f7209 */ /* 0x000fe40007800000 */
[----:B------:R-:W-:Y:S01]  /*25280*/  FMNMX R13, R3, R13, !PT ;  /* 0x0000000d030d7209 */ /* 0x000fe20007800000 */
[----:B------:R-:W5:Y:S01]  /*25290*/  LDL R7, [R1+0x3f8] ;  /* 0x0003f80001077983 */ /* 0x000f620000100800 */
[----:B------:R-:W-:-:S02]  /*252a0*/  FMNMX R11, R19, R11, !PT ;  /* 0x0000000b130b7209 */ /* 0x000fc40007800000 */
[----:B------:R-:W-:Y:S02]  /*252b0*/  FMNMX R15, R4, R15, !PT ;  /* 0x0000000f040f7209 */ /* 0x000fe40007800000 */
[----:B------:R-:W-:Y:S01]  /*252c0*/  FMNMX R13, R20, R13, !PT ;  /* 0x0000000d140d7209 */ /* 0x000fe20007800000 */
[----:B------:R-:W5:Y:S01]  /*252d0*/  LDL R21, [R1+0x76c] ;  /* 0x00076c0001157983 */ /* 0x000f620000100800 */
[----:B------:R-:W-:Y:S02]  /*252e0*/  FMNMX R11, R16, R11, !PT ;  /* 0x0000000b100b7209 */ /* 0x000fe40007800000 */
[----:B------:R-:W-:Y:S02]  /*252f0*/  FMNMX R15, R2, R15, !PT ;  /* 0x0000000f020f7209 */ /* 0x000fe40007800000 */
[----:B------:R-:W-:Y:S02]  /*25300*/  FMNMX R13, R14, R13, !PT ;  /* 0x0000000d0e0d7209 */ /* 0x000fe40007800000 */
[----:B------:R-:W-:-:S02]  /*25310*/  FMNMX R10, R25, R10, !PT ;  /* 0x0000000a190a7209 */ /* 0x000fc40007800000 */
[----:B------:R-:W-:Y:S02]  /*25320*/  FMNMX R11, R12, R11, !PT ;  /* 0x0000000b0c0b7209 */ /* 0x000fe40007800000 */
[----:B------:R-:W-:Y:S02]  /*25330*/  FMNMX R15, R18, R15, !PT ;  /* 0x0000000f120f7209 */ /* 0x000fe40007800000 */
[----:B------:R-:W-:Y:S01]  /*25340*/  FMNMX R13, R5, R13, !PT ;  /* 0x0000000d050d7209 */ /* 0x000fe20007800000 */
[----:B------:R-:W5:Y:S04]  /*25350*/  LDL R18, [R1+0x4a4] ;  /* 0x0004a40001127983 */ /* 0x000f680000100800 */
[----:B------:R-:W5:Y:S01]  /*25360*/  LDL R5, [R1+0x3f4] ;  /* 0x0003f40001057983 */ /* 0x000f620000100800 */
[----:B---3--:R-:W-:-:S03]  /*25370*/  FMNMX R11, R8, R11, !PT ;  /* 0x0000000b080b7209 */ /* 0x008fc60007800000 */
[----:B------:R-:W3:Y:S01]  /*25380*/  LDL R8, [R1+0x75c] ;  /* 0x00075c0001087983 */ /* 0x000ee20000100800 */
[----:B------:R-:W-:Y:S02]  /*25390*/  FMNMX R15, R6, R15, !PT ;  /* 0x0000000f060f7209 */ /* 0x000fe40007800000 */
[----:B------:R-:W-:Y:S01]  /*253a0*/  FMNMX R10, R29, R10, !PT ;  /* 0x0000000a1d0a7209 */ /* 0x000fe20007800000 */
[----:B------:R-:W3:Y:S04]  /*253b0*/  LDL R6, [R1+0x4ac] ;  /* 0x0004ac0001067983 */ /* 0x000ee80000100800 */
[----:B------:R-:W3:Y:S04]  /*253c0*/  LDL R23, [R1+0x764] ;  /* 0x0007640001177983 */ /* 0x000ee80000100800 */
[----:B------:R-:W3:Y:S01]  /*253d0*/  LDL R28, [R1+0x754] ;  /* 0x00075400011c7983 */ /* 0x000ee20000100800 */
[----:B------:R-:W-:-:S03]  /*253e0*/  FMNMX R10, R17, R10, !PT ;  /* 0x0000000a110a7209 */ /* 0x000fc60007800000 */
        /* <DEDUP_REMOVED lines=8> */
[----:B------:R-:W3:Y:S01]  /*25470*/  LDL R19, [R1+0x4f4] ;  /* 0x0004f40001137983 */ /* 0x000ee20000100800 */
[----:B------:R-:W3:Y:S03]  /*25480*/  LDL R17, [R1+0x7a0] ;  /* 0x0007a00001117983 */ /* 0x000ee60000100800 */
[----:B------:R-:W3:Y:S04]  /*25490*/  LDL R20, [R1+0x788] ;  /* 0x0007880001147983 */ /* 0x000ee80000100800 */
[----:B------:R-:W3:Y:S04]  /*254a0*/  LDL R2, [R1+0x750] ;  /* 0x0007500001027983 */ /* 0x000ee80000100800 */
[----:B------:R-:W3:Y:S01]  /*254b0*/  LDL R16, [R1+0x4d8] ;  /* 0x0004d80001107983 */ /* 0x000ee20000100800 */
[----:B------:R-:W3:Y:S03]  /*254c0*/  LDL R9, [R1+0x798] ;  /* 0x0007980001097983 */ /* 0x000ee60000100800 */
[----:B------:R-:W3:Y:S04]  /*254d0*/  LDL R14, [R1+0x794] ;  /* 0x00079400010e7983 */ /* 0x000ee80000100800 */
[----:B------:R-:W3:Y:S01]  /*254e0*/  LDL R12, [R1+0x778] ;  /* 0x00077800010c7983 */ /* 0x000ee20000100800 */
[----:B------:R-:W3:Y:S01]  /*254f0*/  LDL R22, [R1+0x790] ;  /* 0x0007900001167983 */ /* 0x000ee20000100800 */
[----:B----4-:R-:W-:-:S02]  /*25500*/  FMNMX R10, R27, R10, !PT ;  /* 0x0000000a1b0a7209 */ /* 0x010fc40007800000 */
[----:B------:R-:W4:Y:S01]  /*25510*/  LDL R27, [R1+0x774] ;  /* 0x00077400011b7983 */ /* 0x000f220000100800 */
[----:B--2---:R-:W-:Y:S02]  /*25520*/  FMNMX R15, R26, R15, !PT ;  /* 0x0000000f1a0f7209 */ /* 0x004fe40007800000 */
[----:B------:R-:W2:Y:S01]  /*25530*/  LDL R26, [R1+0x79c] ;  /* 0x00079c00011a7983 */ /* 0x000ea20000100800 */
[----:B-----5:R-:W-:Y:S02]  /*25540*/  FMNMX R13, R7, R13, !PT ;  /* 0x0000000d070d7209 */ /* 0x020fe40007800000 */
[----:B------:R-:W5:Y:S01]  /*25550*/  LDL R7, [R1+0x4f8] ;  /* 0x0004f80001077983 */ /* 0x000f620000100800 */
[----:B------:R-:W-:-:S03]  /*25560*/  FMNMX R11, R21, R11, !PT ;  /* 0x0000000b150b7209 */ /* 0x000fc60007800000 */
[----:B------:R-:W5:Y:S01]  /*25570*/  LDL R21, [R1+0x7d8] ;  /* 0x0007d80001157983 */ /* 0x000f620000100800 */
[----:B------:R-:W-:Y:S02]  /*25580*/  FMNMX R10, R18, R10, !PT ;  /* 0x0000000a120a7209 */ /* 0x000fe40007800000 */
[----:B------:R-:W-:Y:S01]  /*25590*/  FMNMX R13, R5, R13, !PT ;  /* 0x0000000d050d7209 */ /* 0x000fe20007800000 */
[----:B------:R-:W5:Y:S04]  /*255a0*/  LDL R18, [R1+0x784] ;  /* 0x0007840001127983 */ /* 0x000f680000100800 */
[----:B------:R-:W5:Y:S01]  /*255b0*/  LDL R5, [R1+0x4e8] ;  /* 0x0004e80001057983 */ /* 0x000f620000100800 */
[----:B---3--:R-:W-:-:S03]  /*255c0*/  FMNMX R15, R8, R15, !PT ;  /* 0x0000000f080f7209 */ /* 0x008fc60007800000 */
[----:B------:R-:W3:Y:S01]  /*255d0*/  LDL R8, [R1+0x7e4] ;  /* 0x0007e40001087983 */ /* 0x000ee20000100800 */
[----:B------:R-:W-:-:S03]  /*255e0*/  FMNMX R11, R6, R11, !PT ;  /* 0x0000000b060b7209 */ /* 0x000fc60007800000 */
[----:B------:R-:W3:Y:S01]  /*255f0*/  LDL R6, [R1+0x7cc] ;  /* 0x0007cc0001067983 */ /* 0x000ee20000100800 */
[----:B------:R-:W-:Y:S02]  /*25600*/  FMNMX R13, R23, R13, !PT ;  /* 0x0000000d170d7209 */ /* 0x000fe40007800000 */
[----:B------:R-:W-:Y:S02]  /*25610*/  FMNMX R15, R28, R15, !PT ;  /* 0x0000000f1c0f7209 */ /* 0x000fe40007800000 */
[----:B------:R-:W-:Y:S01]  /*25620*/  FMNMX R11, R25, R11, !PT ;  /* 0x0000000b190b7209 */ /* 0x000fe20007800000 */
[----:B------:R-:W3:Y:S01]  /*25630*/  LDL R28, [R1+0x7dc] ;  /* 0x0007dc00011c7983 */ /* 0x000ee20000100800 */
[----:B------:R-:W-:Y:S02]  /*25640*/  FMNMX R13, R0, R13, !PT ;  /* 0x0000000d000d7209 */ /* 0x000fe40007800000 */
[----:B------:R-:W-:Y:S02]  /*25650*/  FMNMX R15, R24, R15, !PT ;  /* 0x0000000f180f7209 */ /* 0x000fe40007800000 */
[----:B------:R-:W-:Y:S01]  /*25660*/  FMNMX R11, R29, R11, !PT ;  /* 0x0000000b1d0b7209 */ /* 0x000fe20007800000 */
[----:B------:R-:W3:Y:S01]  /*25670*/  LDL R0, [R1+0x7c4] ;  /* 0x0007c40001007983 */ /* 0x000ee20000100800 */
[----:B----4-:R-:W-:-:S02]  /*25680*/  FMNMX R10, R27, R10, !PT ;  /* 0x0000000a1b0a7209 */ /* 0x010fc40007800000 */
[----:B------:R-:W-:Y:S01]  /*25690*/  FMNMX R13, R4, R13, !PT ;  /* 0x0000000d040d7209 */ /* 0x000fe20007800000 */
[----:B------:R-:W4:Y:S01]  /*256a0*/  LDL R27, [R1+0x54c] ;  /* 0x00054c00011b7983 */ /* 0x000f220000100800 */
[----:B------:R-:W-:Y:S02]  /*256b0*/  FMNMX R15, R19, R15, !PT ;  /* 0x0000000f130f7209 */ /* 0x000fe40007800000 */
[----:B--2---:R-:W-:Y:S02]  /*256c0*/  FMNMX R10, R26, R10, !PT ;  /* 0x0000000a1a0a7209 */ /* 0x004fe40007800000 */
[----:B------:R-:W-:Y:S01]  /*256d0*/  FMNMX R11, R17, R11, !PT ;  /* 0x0000000b110b7209 */ /* 0x000fe20007800000 */
[----:B------:R-:W2:Y:S01]  /*256e0*/  LDL R26, [R1+0x77c] ;  /* 0x00077c00011a7983 */ /* 0x000ea20000100800 */
[----:B------:R-:W-:Y:S02]  /*256f0*/  FMNMX R13, R2, R13, !PT ;  /* 0x0000000d020d7209 */ /* 0x000fe40007800000 */
[----:B------:R-:W-:-:S02]  /*25700*/  FMNMX R10, R3, R10, !PT ;  /* 0x0000000a030a7209 */ /* 0x000fc40007800000 */
[----:B------:R-:W-:Y:S02]  /*25710*/  FMNMX R15, R16, R15, !PT ;  /* 0x0000000f100f7209 */ /* 0x000fe40007800000 */
[----:B------:R-:W-:Y:S02]  /*25720*/  FMNMX R11, R9, R11, !PT ;  /* 0x0000000b090b7209 */ /* 0x000fe40007800000 */
[----:B-----5:R-:W-:Y:S02]  /*25730*/  FMNMX R13, R7, R13, !PT ;  /* 0x0000000d070d7209 */ /* 0x020fe40007800000 */
[----:B------:R-:W-:Y:S02]  /*25740*/  FMNMX R10, R20, R10, !PT ;  /* 0x0000000a140a7209 */ /* 0x000fe40007800000 */
[----:B------:R-:W-:Y:S02]  /*25750*/  FMNMX R15, R12, R15, !PT ;  /* 0x0000000f0c0f7209 */ /* 0x000fe40007800000 */
[----:B------:R-:W-:Y:S01]  /*25760*/  FMNMX R11, R22, R11, !PT ;  /* 0x0000000b160b7209 */ /* 0x000fe20007800000 */
[----:B------:R-:W5:Y:S01]  /*25770*/  LDL R7, [R1+0x7e0] ;  /* 0x0007e00001077983 */ /* 0x000f620000100800 */
[----:B------:R-:W-:-:S03]  /*25780*/  FMNMX R10, R14, R10, !PT ;  /* 0x0000000a0e0a7209 */ /* 0x000fc60007800000 */
[----:B------:R-:W5:Y:S04]  /*25790*/  LDL R29, [R1+0x7b4] ;  /* 0x0007b400011d7983 */ /* 0x000f680000100800 */
[----:B------:R-:W5:Y:S04]  /*257a0*/  LDL R3, [R1+0x814] ;  /* 0x0008140001037983 */ /* 0x000f680000100800 */
[----:B------:R-:W5:Y:S01]  /*257b0*/  LDL R4, [R1+0x7c0] ;  /* 0x0007c00001047983 */ /* 0x000f620000100800 */
[----:B------:R-:W-:Y:S02]  /*257c0*/  FMNMX R10, R21, R10, !PT ;  /* 0x0000000a150a7209 */ /* 0x000fe40007800000 */
[----:B------:R-:W5:Y:S01]  /*257d0*/  LDL R21, [R1+0x7c8] ;  /* 0x0007c80001157983 */ /* 0x000f620000100800 */
[----:B------:R-:W-:-:S02]  /*257e0*/  FMNMX R13, R18, R13, !PT ;  /* 0x0000000d120d7209 */ /* 0x000fc40007800000 */
[----:B------:R-:W-:Y:S01]  /*257f0*/  FMNMX R15, R5, R15, !PT ;  /* 0x0000000f050f7209 */ /* 0x000fe20007800000 */
[----:B------:R-:W5:Y:S01]  /*25800*/  LDL R18, [R1+0x780] ;  /* 0x0007800001127983 */ /* 0x000f620000100800 */
[----:B---3--:R-:W-:-:S03]  /*25810*/  FMNMX R11, R8, R11, !PT ;  /* 0x0000000b080b7209 */ /* 0x008fc60007800000 */
[----:B------:R-:W3:Y:S01]  /*25820*/  LDL R5, [R1+0x7b8] ;  /* 0x0007b80001057983 */ /* 0x000ee20000100800 */
[----:B------:R-:W3:Y:S01]  /*25830*/  LDL R8, [R1+0x7d4] ;  /* 0x0007d40001087983 */ /* 0x000ee20000100800 */
[----:B------:R-:W-:Y:S02]  /*25840*/  FMNMX R10, R6, R10, !PT ;  /* 0x0000000a060a7209 */ /* 0x000fe40007800000 */
        /* <DEDUP_REMOVED lines=13> */
[----:B--2---:R-:W-:-:S03]  /*25920*/  FMNMX R15, R26, R15, !PT ;  /* 0x0000000f1a0f7209 */ /* 0x004fc60007800000 */
[----:B------:R-:W2:Y:S01]  /*25930*/  LDL R26, [R1+0x81c] ;  /* 0x00081c00011a7983 */ /* 0x000ea20000100800 */
[----:B----4-:R-:W-:Y:S02]  /*25940*/  FMNMX R13, R27, R13, !PT ;  /* 0x0000000d1b0d7209 */ /* 0x010fe40007800000 */
[----:B------:R-:W4:Y:S01]  /*25950*/  LDL R27, [R1+0x818] ;  /* 0x00081800011b7983 */ /* 0x000f220000100800 */
[----:B-----5:R-:W-:Y:S02]  /*25960*/  FMNMX R11, R7, R11, !PT ;  /* 0x0000000b070b7209 */ /* 0x020fe40007800000 */
[----:B------:R-:W5:Y:S01]  /*25970*/  LDL R7, [R1+0x800] ;  /* 0x0008000001077983 */ /* 0x000f620000100800 */
[----:B------:R-:W-:-:S03]  /*25980*/  FMNMX R10, R21, R10, !PT ;  /* 0x0000000a150a7209 */ /* 0x000fc60007800000 */
[----:B------:R-:W5:Y:S01]  /*25990*/  LDL R21, [R1+0x7e8] ;  /* 0x0007e80001157983 */ /* 0x000f620000100800 */
[----:B------:R-:W-:Y:S02]  /*259a0*/  FMNMX R13, R18, R13, !PT ;  /* 0x0000000d120d7209 */ /* 0x000fe40007800000 */
[----:B------:R-:W5:Y:S01]  /*259b0*/  LDL R18, [R1+0x7fc] ;  /* 0x0007fc0001127983 */ /* 0x000f620000100800 */
[----:B---3--:R-:W-:Y:S02]  /*259c0*/  FMNMX R15, R5, R15, !PT ;  /* 0x0000000f050f7209 */ /* 0x008fe40007800000 */
[----:B------:R-:W-:Y:S01]  /*259d0*/  FMNMX R11, R8, R11, !PT ;  /* 0x0000000b080b7209 */ /* 0x000fe20007800000 */
[----:B------:R-:W3:Y:S04]  /*259e0*/  LDL R5, [R1+0x7ec] ;  /* 0x0007ec0001057983 */ /* 0x000ee80000100800 */
[----:B------:R-:W3:Y:S01]  /*259f0*/  LDL R8, [R1+0x7f8] ;  /* 0x0007f80001087983 */ /* 0x000ee20000100800 */
[----:B------:R-:W-:-:S02]  /*25a00*/  FMNMX R10, R28, R10, !PT ;  /* 0x0000000a1c0a7209 */ /* 0x000fc40007800000 */
[----:B------:R-:W3:Y:S01]  /*25a10*/  LDL.LU R28, [R1+0x24cc] ;  /* 0x0024cc00011c7983 */ /* 0x000ee20000300800 */
[----:B------:R-:W-:Y:S02]  /*25a20*/  FMNMX R13, R0, R13, !PT ;  /* 0x0000000d000d7209 */ /* 0x000fe40007800000 */
[----:B------:R-:W-:Y:S01]  /*25a30*/  FMNMX R15, R29, R15, !PT ;  /* 0x0000000f1d0f7209 */ /* 0x000fe20007800000 */
[----:B------:R-:W3:Y:S01]  /*25a40*/  LDL.LU R0, [R1+0x24c8] ;  /* 0x0024c80001007983 */ /* 0x000ee20000300800 */
[----:B------:R-:W3:Y:S01]  /*25a50*/  LDL.LU R29, [R1+0x24c4] ;  /* 0x0024c400011d7983 */ /* 0x000ee20000300800 */
[----:B------:R-:W-:Y:S02]  /*25a60*/  FMNMX R11, R6, R11, !PT ;  /* 0x0000000b060b7209 */ /* 0x000fe40007800000 */
[----:B------:R-:W-:Y:S01]  /*25a70*/  FMNMX R10, R3, R10, !PT ;  /* 0x0000000a030a7209 */ /* 0x000fe20007800000 */
[----:B------:R-:W3:Y:S01]  /*25a80*/  LDL R6, [R1+0x830] ;  /* 0x0008300001067983 */ /* 0x000ee20000100800 */
[----:B------:R-:W3:Y:S01]  /*25a90*/  LDL.LU R3, [R1+0x24c0] ;  /* 0x0024c00001037983 */ /* 0x000ee20000300800 */
[----:B------:R-:W-:-:S02]  /*25aa0*/  FMNMX R13, R4, R13, !PT ;  /* 0x0000000d040d7209 */ /* 0x000fc40007800000 */
[----:B------:R-:W3:Y:S01]  /*25ab0*/  LDL.LU R4, [R1+0x24bc] ;  /* 0x0024bc0001047983 */ /* 0x000ee20000300800 */
[----:B------:R-:W-:Y:S02]  /*25ac0*/  FMNMX R15, R19, R15, !PT ;  /* 0x0000000f130f7209 */ /* 0x000fe40007800000 */
[----:B------:R-:W3:Y:S01]  /*25ad0*/  LDL.LU R19, [R1+0x24b8] ;  /* 0x0024b80001137983 */ /* 0x000ee20000300800 */
[----:B------:R-:W-:Y:S02]  /*25ae0*/  FMNMX R11, R17, R11, !PT ;  /* 0x0000000b110b7209 */ /* 0x000fe40007800000 */
[----:B------:R-:W-:Y:S01]  /*25af0*/  FMNMX R10, R2, R10, !PT ;  /* 0x0000000a020a7209 */ /* 0x000fe20007800000 */
[----:B------:R-:W3:Y:S01]  /*25b00*/  LDL.LU R17, [R1+0x24b4] ;  /* 0x0024b40001117983 */ /* 0x000ee20000300800 */
[----:B------:R-:W3:Y:S01]  /*25b10*/  LDL.LU R2, [R1+0x24b0] ;  /* 0x0024b00001027983 */ /* 0x000ee20000300800 */
[----:B------:R-:W-:Y:S02]  /*25b20*/  FMNMX R13, R20, R13, !PT ;  /* 0x0000000d140d7209 */ /* 0x000fe40007800000 */
[----:B------:R-:W-:Y:S01]  /*25b30*/  FMNMX R15, R16, R15, !PT ;  /* 0x0000000f100f7209 */ /* 0x000fe20007800000 */
[----:B------:R-:W3:Y:S01]  /*25b40*/  LDL.LU R20, [R1+0x24ac] ;  /* 0x0024ac0001147983 */ /* 0x000ee20000300800 */
[----:B------:R-:W3:Y:S01]  /*25b50*/  LDL.LU R16, [R1+0x24a8] ;  /* 0x0024a80001107983 */ /* 0x000ee20000300800 */
[----:B--2---:R-:W-:-:S02]  /*25b60*/  FMNMX R11, R26, R11, !PT ;  /* 0x0000000b1a0b7209 */ /* 0x004fc40007800000 */
[----:B------:R-:W2:Y:S01]  /*25b70*/  LDL.LU R26, [R1+0x24a4] ;  /* 0x0024a400011a7983 */ /* 0x000ea20000300800 */
[----:B----4-:R-:W-:Y:S02]  /*25b80*/  FMNMX R10, R27, R10, !PT ;  /* 0x0000000a1b0a7209 */ /* 0x010fe40007800000 */
[----:B------:R-:W4:Y:S01]  /*25b90*/  LDL.LU R27, [R1+0x24a0] ;  /* 0x0024a000011b7983 */ /* 0x000f220000300800 */
[----:B------:R-:W-:Y:S02]  /*25ba0*/  FMNMX R13, R23, R13, !PT ;  /* 0x0000000d170d7209 */ /* 0x000fe40007800000 */
[----:B------:R-:W-:Y:S02]  /*25bb0*/  FMNMX R15, R25, R15, !PT ;  /* 0x0000000f190f7209 */ /* 0x000fe40007800000 */
[----:B------:R-:W-:Y:S02]  /*25bc0*/  FMNMX R13, R14, R13, !PT ;  /* 0x0000000d0e0d7209 */ /* 0x000fe40007800000 */
[----:B------:R-:W-:-:S02]  /*25bd0*/  FMNMX R15, R12, R15, !PT ;  /* 0x0000000f0c0f7209 */ /* 0x000fc40007800000 */
[----:B-----5:R-:W-:Y:S02]  /*25be0*/  FMNMX R13, R7, R13, !PT ;  /* 0x0000000d070d7209 */ /* 0x020fe40007800000 */
[----:B------:R-:W-:Y:S02]  /*25bf0*/  FMNMX R15, R21, R15, !PT ;  /* 0x0000000f150f7209 */ /* 0x000fe40007800000 */
[----:B------:R-:W-:Y:S02]  /*25c00*/  FMNMX R13, R18, R13, !PT ;  /* 0x0000000d120d7209 */ /* 0x000fe40007800000 */
[----:B---3--:R-:W-:Y:S02]  /*25c10*/  FMNMX R15, R5, R15, !PT ;  /* 0x0000000f050f7209 */ /* 0x008fe40007800000 */
[----:B------:R-:W-:Y:S02]  /*25c20*/  FMNMX R13, R8, R13, !PT ;  /* 0x0000000d080d7209 */ /* 0x000fe40007800000 */
[----:B------:R-:W-:-:S02]  /*25c30*/  FSEL R8, R29, -INF , !P2 ;  /* 0xff8000001d087808 */ /* 0x000fc40005000000 */
[----:B------:R-:W-:Y:S02]  /*25c40*/  FSEL R3, R3, -INF , !P4 ;  /* 0xff80000003037808 */ /* 0x000fe40006000000 */
[----:B------:R-:W-:-:S03]  /*25c50*/  FSEL R5, R4, -INF , !P1 ;  /* 0xff80000004057808 */ /* 0x000fc60004800000 */
[----:B------:R0:W-:Y:S01]  /*25c60*/  STL [R1+0x51c], R3 ;  /* 0x00051c0301007387 */ /* 0x0001e20000100800 */
[----:B------:R-:W3:Y:S02]  /*25c70*/  LDL.LU R4, [R1+0x110] ;  /* 0x0001100001047983 */ /* 0x000ee40000300800 */
[----:B------:R1:W-:Y:S01]  /*25c80*/  STL [R1+0x510], R5 ;  /* 0x0005100501007387 */ /* 0x0003e20000100800 */
[----:B------:R-:W-:Y:S01]  /*25c90*/  FMNMX R15, R6, R15, !PT ;  /* 0x0000000f060f7209 */ /* 0x000fe20007800000 */
[----:B------:R-:W-:Y:S01]  /*25ca0*/  STL [R1+0x520], R8 ;  /* 0x0005200801007387 */ /* 0x000fe20000100800 */
[----:B------:R-:W5:Y:S01]  /*25cb0*/  LDL.LU R6, [R1+0xdc] ;  /* 0x0000dc0001067983 */ /* 0x000f620000300800 */
[----:B------:R-:W-:Y:S02]  /*25cc0*/  FMNMX R23, R24, R11, !PT ;  /* 0x0000000b18177209 */ /* 0x000fe40007800000 */
[----:B------:R-:W-:Y:S02]  /*25cd0*/  FMNMX R13, R3, R13, !PT ;  /* 0x0000000d030d7209 */ /* 0x000fe40007800000 */
[----:B0-----:R-:W-:-:S02]  /*25ce0*/  FSEL R3, R0, -INF , !P3 ;  /* 0xff80000000037808 */ /* 0x001fc40005800000 */
[----:B------:R-:W-:-:S03]  /*25cf0*/  FMNMX R10, R9, R10, !PT ;  /* 0x0000000a090a7209 */ /* 0x000fc60007800000 */
[----:B------:R0:W-:Y:S01]  /*25d00*/  STL [R1+0x514], R3 ;  /* 0x0005140301007387 */ /* 0x0001e20000100800 */
[----:B------:R-:W5:Y:S02]  /*25d10*/  LDL.LU R9, [R1+0xb8] ;  /* 0x0000b80001097983 */ /* 0x000f640000300800 */
[----:B------:R-:W5:Y:S01]  /*25d20*/  LDL.LU R7, [R1+0x94] ;  /* 0x0000940001077983 */ /* 0x000f620000300800 */
[----:B------:R-:W-:Y:S02]  /*25d30*/  FSEL R21, R28, -INF , !P5 ;  /* 0xff8000001c157808 */ /* 0x000fe40006800000 */
[----:B------:R-:W-:Y:S01]  /*25d40*/  FMNMX R13, R8, R13, !PT ;  /* 0x0000000d080d7209 */ /* 0x000fe20007800000 */
[----:B--2---:R-:W-:-:S05]  /*25d50*/  FMUL R11, R26, c[0x0][0x188] ;  /* 0x000062001a0b7a20 */ /* 0x004fca0000400000 */
[----:B------:R-:W-:Y:S01]  /*25d60*/  FSEL R0, R11, -INF , !P0 ;  /* 0xff8000000b007808 */ /* 0x000fe20004000000 */
[----:B----4-:R-:W-:Y:S01]  /*25d70*/  FMUL R27, R27, c[0x0][0x188] ;  /* 0x000062001b1b7a20 */ /* 0x010fe20000400000 */
[----:B------:R-:W-:-:S03]  /*25d80*/  FMNMX R11, R5, R15, !PT ;  /* 0x0000000f050b7209 */ /* 0x000fc60007800000 */
[----:B------:R-:W-:Y:S01]  /*25d90*/  STL [R1+0x524], R0 ;  /* 0x0005240001007387 */ /* 0x000fe20000100800 */
[----:B------:R-:W2:Y:S02]  /*25da0*/  LDL.LU R29, [R1+0x38] ;  /* 0x00003800011d7983 */ /* 0x000ea40000300800 */
[----:B------:R-:W4:Y:S02]  /*25db0*/  LDL.LU R14, [R1+0x30] ;  /* 0x00003000010e7983 */ /* 0x000f240000300800 */
[----:B------:R-:W2:Y:S01]  /*25dc0*/  LDL.LU R12, [R1+0x24] ;  /* 0x00002400010c7983 */ /* 0x000ea20000300800 */
[----:B-1----:R-:W2:Y:S01]  /*25dd0*/  LDL.LU R5, [R1+0x14] ;  /* 0x0000140001057983 */ /* 0x002ea20000300800 */
[----:B------:R-:W2:Y:S01]  /*25de0*/  LDL.LU R28, [R1+0x48] ;  /* 0x00004800011c7983 */ /* 0x000ea20000300800 */
[----:B------:R-:W-:Y:S02]  /*25df0*/  FSEL R18, R27, -INF , !P6 ;  /* 0xff8000001b127808 */ /* 0x000fe40007000000 */
[----:B------:R-:W2:Y:S01]  /*25e00*/  LDL.LU R27, [R1+0x5c] ;  /* 0x00005c00011b7983 */ /* 0x000ea20000300800 */
[----:B------:R-:W-:Y:S01]  /*25e10*/  STL [R1+0x518], R21 ;  /* 0x0005181501007387 */ /* 0x000fe20000100800 */
[----:B------:R-:W-:-:S02]  /*25e20*/  FMNMX R11, R3, R11, !PT ;  /* 0x0000000b030b7209 */ /* 0x000fc40007800000 */
[----:B0-----:R-:W4:Y:S01]  /*25e30*/  LDL.LU R3, [R1+0x1e4] ;  /* 0x0001e40001037983 */ /* 0x001f220000300800 */
[----:B------:R-:W-:Y:S02]  /*25e40*/  STL [R1+0x528], R18 ;  /* 0x0005281201007387 */ /* 0x000fe40000100800 */
[----:B------:R-:W4:Y:S01]  /*25e50*/  LDL.LU R8, [R1+0x1cc] ;  /* 0x0001cc0001087983 */ /* 0x000f220000300800 */
[----:B------:R-:W0:Y:S04]  /*25e60*/  SHFL.BFLY PT, R24, R10, 0x2, 0x1f ;  /* 0x0c401f000a187f89 */ /* 0x000e2800000e0000 */
[----:B---3--:R-:W-:Y:S04]  /*25e70*/  STS.U16 [R16+0xb200], R4 ;  /* 0x00b2000410007388 */ /* 0x008fe80000000400 */
[----:B-----5:R1:W-:Y:S04]  /*25e80*/  STS.U16 [R16+0xba00], R6 ;  /* 0x00ba000610007388 */ /* 0x0203e80000000400 */
[----:B-1----:R-:W1:Y:S01]  /*25e90*/  S2R R6, SR_TID.X ;  /* 0x0000000000067919 */ /* 0x002e620000002100 */
[----:B------:R-:W-:-:S02]  /*25ea0*/  FMNMX R15, R0, R13, !PT ;  /* 0x0000000d000f7209 */ /* 0x000fc40007800000 */
[----:B------:R-:W3:Y:S01]  /*25eb0*/  LDL.LU R0, [R1+0x1a0] ;  /* 0x0001a00001007983 */ /* 0x000ee20000300800 */
[----:B------:R-:W-:Y:S02]  /*25ec0*/  FMNMX R25, R22, R23, !PT ;  /* 0x0000001716197209 */ /* 0x000fe40007800000 */
[----:B0-----:R-:W-:Y:S01]  /*25ed0*/  FMNMX R13, R10, R24, !PT ;  /* 0x000000180a0d7209 */ /* 0x001fe20007800000 */
[----:B------:R-:W5:Y:S01]  /*25ee0*/  LDL.LU R22, [R1+0x194] ;  /* 0x0001940001167983 */ /* 0x000f620000300800 */
[----:B------:R-:W-:Y:S01]  /*25ef0*/  FMNMX R10, R21, R11, !PT ;  /* 0x0000000b150a7209 */ /* 0x000fe20007800000 */
[----:B------:R-:W-:Y:S02]  /*25f00*/  FMNMX R11, R18, R15, !PT ;  /* 0x0000000f120b7209 */ /* 0x000fe40007800000 */
[----:B------:R-:W5:Y:S01]  /*25f10*/  LDL.LU R21, [R1+0x158] ;  /* 0x0001580001157983 */ /* 0x000f620000300800 */
[----:B------:R-:W5:Y:S01]  /*25f20*/  LDL.LU R18, [R1+0x124] ;  /* 0x0001240001127983 */ /* 0x000f620000300800 */
[----:B------:R-:W5:Y:S03]  /*25f30*/  LDL.LU R4, [R1+0x118] ;  /* 0x0001180001047983 */ /* 0x000f660000300800 */
[----:B------:R0:W-:Y:S01]  /*25f40*/  STS.U16 [R16+0xc200], R9 ;  /* 0x00c2000910007388 */ /* 0x0001e20000000400 */
[----:B------:R0:W-:Y:S03]  /*25f50*/  STS.U16 [R16+0xca00], R7 ;  /* 0x00ca000710007388 */ /* 0x0001e60000000400 */
[----:B0-----:R-:W5:Y:S01]  /*25f60*/  LDL.LU R9, [R1+0x249c] ;  /* 0x00249c0001097983 */ /* 0x001f620000300800 */
[----:B------:R-:W5:Y:S01]  /*25f70*/  LDL.LU R7, [R1+0x2498] ;  /* 0x0024980001077983 */ /* 0x000f620000300800 */
[----:B-1----:R-:W-:-:S05]  /*25f80*/  LOP3.LUT R6, R6, 0x7f, RZ, 0xc0, !PT ;  /* 0x0000007f06067812 */ /* 0x002fca00078ec0ff */
[----:B------:R-:W-:Y:S01]  /*25f90*/  IMAD.SHL.U32 R6, R6, 0x2, RZ ;  /* 0x0000000206067824 */ /* 0x000fe200078e00ff */
[----:B--2---:R-:W-:Y:S01]  /*25fa0*/  STS.U16 [R16+0xd200], R27 ;  /* 0x00d2001b10007388 */ /* 0x004fe20000000400 */
[----:B------:R-:W-:Y:S02]  /*25fb0*/  STS.U16 [R16+0xda00], R28 ;  /* 0x00da001c10007388 */ /* 0x000fe40000000400 */
[----:B------:R-:W-:Y:S02]  /*25fc0*/  STS.U16 [R16+0xe200], R29 ;  /* 0x00e2001d10007388 */ /* 0x000fe40000000400 */
[----:B----4-:R0:W-:Y:S01]  /*25fd0*/  STS.U16 [R16+0xea00], R14 ;  /* 0x00ea000e10007388 */ /* 0x0101e20000000400 */
[----:B------:R1:W-:Y:S01]  /*25fe0*/  STS.U16 [R16+0xf200], R12 ;  /* 0x00f2000c10007388 */ /* 0x0003e20000000400 */
[----:B------:R2:W-:Y:S03]  /*25ff0*/  STS.U16 [R16+0xfa00], R5 ;  /* 0x00fa000510007388 */ /* 0x0005e60000000400 */
[----:B0-----:R-:W4:Y:S01]  /*26000*/  LDL.LU R14, [R1+0xf4] ;  /* 0x0000f400010e7983 */ /* 0x001f220000300800 */
[----:B-1----:R-:W4:Y:S01]  /*26010*/  LDL.LU R12, [R1+0xc0] ;  /* 0x0000c000010c7983 */ /* 0x002f220000300800 */
[----:B--2---:R-:W-:Y:S01]  /*26020*/  LOP3.LUT R16, R6, 0x30, RZ, 0x3c, !PT ;  /* 0x0000003006107812 */ /* 0x004fe200078e3cff */
[----:B------:R-:W2:Y:S01]  /*26030*/  LDL.LU R5, [R1+0x9c] ;  /* 0x00009c0001057983 */ /* 0x000ea20000300800 */
[----:B------:R-:W2:Y:S04]  /*26040*/  LDL.LU R6, [R1+0x64] ;  /* 0x0000640001067983 */ /* 0x000ea80000300800 */
[----:B------:R-:W-:Y:S01]  /*26050*/  STS.U16 [R16+0x8300], R3 ;  /* 0x0083000310007388 */ /* 0x000fe20000000400 */
[----:B------:R0:W-:Y:S03]  /*26060*/  STS.U16 [R16+0x8b00], R8 ;  /* 0x008b000810007388 */ /* 0x0001e60000000400 */
[----:B0-----:R-:W2:Y:S04]  /*26070*/  LDL.LU R8, [R1+0x4c] ;  /* 0x00004c0001087983 */ /* 0x001ea80000300800 */
[----:B------:R-:W0:Y:S04]  /*26080*/  SHFL.BFLY PT, R23, R25, 0x2, 0x1f ;  /* 0x0c401f0019177f89 */ /* 0x000e2800000e0000 */
[----:B------:R-:W1:Y:S04]  /*26090*/  SHFL.BFLY PT, R26, R10, 0x2, 0x1f ;  /* 0x0c401f000a1a7f89 */ /* 0x000e6800000e0000 */
[----:B---3--:R3:W-:Y:S01]  /*260a0*/  STS.U16 [R16+0x9300], R0 ;  /* 0x0093000010007388 */ /* 0x0087e20000000400 */
[----:B0-----:R-:W-:-:S03]  /*260b0*/  FMNMX R15, R25, R23, !PT ;  /* 0x00000017190f7209 */ /* 0x001fc60007800000 */
[----:B---3--:R-:W3:Y:S04]  /*260c0*/  LDL.LU R0, [R1+0x2c] ;  /* 0x00002c0001007983 */ /* 0x008ee80000300800 */
[----:B------:R-:W0:Y:S04]  /*260d0*/  SHFL.BFLY PT, R25, R11, 0x2, 0x1f ;  /* 0x0c401f000b197f89 */ /* 0x000e2800000e0000 */
[----:B------:R-:W0:Y:S04]  /*260e0*/  SHFL.BFLY PT, R24, R15, 0x1, 0x1f ;  /* 0x0c201f000f187f89 */ /* 0x000e2800000e0000 */
[----:B------:R-:W0:Y:S01]  /*260f0*/  SHFL.BFLY PT, R23, R13, 0x1, 0x1f ;  /* 0x0c201f000d177f89 */ /* 0x000e2200000e0000 */
[----:B------:R-:W3:Y:S02]  /*26100*/  LDL.LU R3, [R1+0x20] ;  /* 0x0000200001037983 */ /* 0x000ee40000300800 */
[----:B------:R-:W3:Y:S02]  /*26110*/  LDL.LU R27, [R1+0x1d0] ;  /* 0x0001d000011b7983 */ /* 0x000ee40000300800 */
[----:B------:R-:W3:Y:S01]  /*26120*/  LDL.LU R28, [R1+0x1a4] ;  /* 0x0001a400011c7983 */ /* 0x000ee20000300800 */
[----:B-----5:R5:W-:Y:S04]  /*26130*/  STS.U16 [R16+0x9b00], R22 ;  /* 0x009b001610007388 */ /* 0x020be80000000400 */
[----:B------:R-:W3:Y:S01]  /*26140*/  LDL.LU R29, [R1+0x184] ;  /* 0x00018400011d7983 */ /* 0x000ee20000300800 */
[----:B------:R5:W-:Y:S02]  /*26150*/  STS.U16 [R16+0xa300], R21 ;  /* 0x00a3001510007388 */ /* 0x000be40000000400 */
[----:B------:R5:W-:Y:S02]  /*26160*/  STS.U16 [R16+0xab00], R18 ;  /* 0x00ab001210007388 */ /* 0x000be40000000400 */
[----:B------:R5:W-:Y:S01]  /*26170*/  STS.U16 [R16+0xb300], R4 ;  /* 0x00b3000410007388 */ /* 0x000be20000000400 */
[----:B-1----:R-:W-:Y:S01]  /*26180*/  FMNMX R10, R10, R26, !PT ;  /* 0x0000001a0a0a7209 */ /* 0x002fe20007800000 */
[----:B-----5:R-:W5:Y:S01]  /*26190*/  LDL.LU R22, [R1+0x160] ;  /* 0x0001600001167983 */ /* 0x020f620000300800 */
[----:B------:R-:W5:Y:S02]  /*261a0*/  LDL.LU R21, [R1+0x130] ;  /* 0x0001300001157983 */ /* 0x000f640000300800 */
[----:B------:R-:W5:Y:S01]  /*261b0*/  LDL.LU R18, [R1+0x108] ;  /* 0x0001080001127983 */ /* 0x000f620000300800 */
[----:B------:R-:W5:Y:S01]  /*261c0*/  LDL.LU R16, [R1+0xd8] ;  /* 0x0000d80001107983 */ /* 0x000f620000300800 */
[----:B------:R-:W5:Y:S01]  /*261d0*/  LDL.LU R4, [R1+0xb4] ;  /* 0x0000b40001047983 */ /* 0x000f620000300800 */
[----:B------:R-:W-:Y:S01]  /*261e0*/  LOP3.LUT R7, R7, 0x7f, RZ, 0xc0, !PT ;  /* 0x0000007f07077812 */ /* 0x000fe200078ec0ff */
[----:B------:R-:W5:Y:S01]  /*261f0*/  LDL.LU R26, [R1+0x1e8] ;  /* 0x0001e800011a7983 */ /* 0x000f620000300800 */
[----:B0-----:R-:W-:-:S02]  /*26200*/  FMNMX R11, R11, R25, !PT ;  /* 0x000000190b0b7209 */ /* 0x001fc40007800000 */
[----:B------:R-:W-:Y:S01]  /*26210*/  FMNMX R15, R15, R24, !PT ;  /* 0x000000180f0f7209 */ /* 0x000fe20007800000 */
[----:B------:R-:W5:Y:S01]  /*26220*/  LDL.LU R25, [R1+0x10] ;  /* 0x0000100001197983 */ /* 0x000f620000300800 */
[----:B------:R-:W5:Y:S01]  /*26230*/  LDL.LU R24, [R1+0x18] ;  /* 0x0000180001187983 */ /* 0x000f620000300800 */
[----:B------:R-:W-:Y:S02]  /*26240*/  SHF.L.U32 R7, R7, 0x1, RZ ;  /* 0x0000000107077819 */ /* 0x000fe400000006ff */
[----:B------:R-:W-:Y:S02]  /*26250*/  FMNMX R13, R13, R23, !PT ;  /* 0x000000170d0d7209 */ /* 0x000fe40007800000 */
[----:B------:R-:W-:-:S05]  /*26260*/  LOP3.LUT R23, R7, 0x30, RZ, 0x3c, !PT ;  /* 0x0000003007177812 */ /* 0x000fca00078e3cff */
[----:B----4-:R0:W-:Y:S01]  /*26270*/  STS.U16 [R23+0xbb00], R14 ;  /* 0x00bb000e17007388 */ /* 0x0101e20000000400 */
[----:B------:R1:W-:Y:S02]  /*26280*/  STS.U16 [R23+0xc300], R12 ;  /* 0x00c3000c17007388 */ /* 0x0003e40000000400 */
[----:B--2---:R-:W-:Y:S01]  /*26290*/  STS.U16 [R23+0xcb00], R5 ;  /* 0x00cb000517007388 */ /* 0x004fe20000000400 */
[----:B------:R2:W-:Y:S04]  /*262a0*/  STS.U16 [R23+0xd300], R6 ;  /* 0x00d3000617007388 */ /* 0x0005e80000000400 */
[----:B0-----:R-:W4:Y:S01]  /*262b0*/  LDL.LU R14, [R1+0x2494] ;  /* 0x00249400010e7983 */ /* 0x001f220000300800 */
[----:B-1----:R-:W4:Y:S03]  /*262c0*/  LDL.LU R12, [R1+0x2490] ;  /* 0x00249000010c7983 */ /* 0x002f260000300800 */
[----:B--2---:R-:W2:Y:S01]  /*262d0*/  LDL.LU R6, [R1+0x90] ;  /* 0x0000900001067983 */ /* 0x004ea20000300800 */
[----:B------:R-:W4:Y:S03]  /*262e0*/  LDL.LU R5, [R1+0x58] ;  /* 0x0000580001057983 */ /* 0x000f260000300800 */
[----:B------:R0:W-:Y:S04]  /*262f0*/  STS.U16 [R23+0xdb00], R8 ;  /* 0x00db000817007388 */ /* 0x0001e80000000400 */
[----:B0-----:R-:W4:Y:S01]  /*26300*/  LDL.LU R8, [R1+0x44] ;  /* 0x0000440001087983 */ /* 0x001f220000300800 */
[----:B------:R-:W-:-:S03]  /*26310*/  LOP3.LUT R7, R7, 0x40, RZ, 0x3c, !PT ;  /* 0x0000004007077812 */ /* 0x000fc600078e3cff */
[----:B---3--:R0:W-:Y:S04]  /*26320*/  STS.U16 [R23+0xe300], R0 ;  /* 0x00e3000017007388 */ /* 0x0081e80000000400 */
[----:B------:R1:W-:Y:S04]  /*26330*/  STS.U16 [R23+0xeb00], R3 ;  /* 0x00eb000317007388 */ /* 0x0003e80000000400 */
[----:B0-----:R-:W3:Y:S04]  /*26340*/  LDL.LU R0, [R1+0x4] ;  /* 0x0000040001007983 */ /* 0x001ee80000300800 */
[----:B-1----:R-:W3:Y:S04]  /*26350*/  LDL.LU R3, [R1+0x248c] ;  /* 0x00248c0001037983 */ /* 0x002ee80000300800 */
[----:B-----5:R-:W-:Y:S01]  /*26360*/  STS.U16 [R23+0xf300], R24 ;  /* 0x00f3001817007388 */ /* 0x020fe20000000400 */
[----:B------:R0:W-:Y:S02]  /*26370*/  STS.U16 [R23+0xfb00], R25 ;  /* 0x00fb001917007388 */ /* 0x0001e40000000400 */
[----:B------:R1:W-:Y:S02]  /*26380*/  STS.U16 [R7+0x8400], R26 ;  /* 0x0084001a07007388 */ /* 0x0003e40000000400 */
[----:B------:R-:W-:Y:S01]  /*26390*/  STS.U16 [R7+0x8c00], R27 ;  /* 0x008c001b07007388 */ /* 0x000fe20000000400 */
[----:B------:R-:W-:Y:S01]  /*263a0*/  STS.U16 [R7+0x9400], R28 ;  /* 0x0094001c07007388 */ /* 0x000fe20000000400 */
[----:B------:R-:W-:Y:S02]  /*263b0*/  STS.U16 [R7+0x9c00], R29 ;  /* 0x009c001d07007388 */ /* 0x000fe40000000400 */
[----:B------:R5:W-:Y:S02]  /*263c0*/  STS.U16 [R7+0xa400], R22 ;  /* 0x00a4001607007388 */ /* 0x000be40000000400 */
[----:B------:R5:W-:Y:S01]  /*263d0*/  STS.U16 [R7+0xac00], R21 ;  /* 0x00ac001507007388 */ /* 0x000be20000000400 */
[----:B0-----:R-:W3:Y:S01]  /*263e0*/  LDL.LU R25, [R1+0x1e0] ;  /* 0x0001e00001197983 */ /* 0x001ee20000300800 */
[----:B------:R-:W3:Y:S02]  /*263f0*/  LDL.LU R23, [R1+0x1c8] ;  /* 0x0001c80001177983 */ /* 0x000ee40000300800 */
[----:B-1----:R-:W3:Y:S01]  /*26400*/  LDL.LU R26, [R1+0x19c] ;  /* 0x00019c00011a7983 */ /* 0x002ee20000300800 */
[----:B-----5:R-:W5:Y:S01]  /*26410*/  LDL.LU R22, [R1+0x170] ;  /* 0x0001700001167983 */ /* 0x020f620000300800 */
[----:B------:R-:W5:Y:S02]  /*26420*/  LDL.LU R21, [R1+0x150] ;  /* 0x0001500001157983 */ /* 0x000f640000300800 */
[----:B------:R-:W5:Y:S02]  /*26430*/  LDL.LU R27, [R1+0x120] ;  /* 0x00012000011b7983 */ /* 0x000f640000300800 */
[----:B------:R-:W5:Y:S01]  /*26440*/  LDL.LU R28, [R1+0x100] ;  /* 0x00010000011c7983 */ /* 0x000f620000300800 */
[----:B------:R0:W-:Y:S04]  /*26450*/  STS.U16 [R7+0xb400], R18 ;  /* 0x00b4001207007388 */ /* 0x0001e80000000400 */
[----:B------:R-:W5:Y:S01]  /*26460*/  LDL.LU R29, [R1+0xd0] ;  /* 0x0000d000011d7983 */ /* 0x000f620000300800 */
[----:B------:R1:W-:Y:S02]  /*26470*/  STS.U16 [R7+0xbc00], R16 ;  /* 0x00bc001007007388 */ /* 0x0003e40000000400 */
[----:B------:R1:W-:Y:S01]  /*26480*/  STS.U16 [R7+0xc400], R4 ;  /* 0x00c4000407007388 */ /* 0x0003e20000000400 */
[----:B0-----:R-:W5:Y:S01]  /*26490*/  LDL.LU R18, [R1+0xb0] ;  /* 0x0000b00001127983 */ /* 0x001f620000300800 */
[----:B-1----:R-:W5:Y:S02]  /*264a0*/  LDL.LU R16, [R1+0x80] ;  /* 0x0000800001107983 */ /* 0x002f640000300800 */
[----:B------:R-:W5:Y:S02]  /*264b0*/  LDL.LU R4, [R1+0x50] ;  /* 0x0000500001047983 */ /* 0x000f640000300800 */
[----:B------:R-:W5:Y:S01]  /*264c0*/  LDL.LU R24, [R1+0x8] ;  /* 0x0000080001187983 */ /* 0x000f620000300800 */
[----:B--2---:R0:W-:Y:S01]  /*264d0*/  STS.U16 [R7+0xcc00], R6 ;  /* 0x00cc000607007388 */ /* 0x0041e20000000400 */
[----:B----4-:R1:W-:Y:S03]  /*264e0*/  STS.U16 [R7+0xd400], R5 ;  /* 0x00d4000507007388 */ /* 0x0103e60000000400 */
[----:B0-----:R-:W2:Y:S04]  /*264f0*/  LDL.LU R6, [R1+0x2488] ;  /* 0x0024880001067983 */ /* 0x001ea80000300800 */
[----:B-1----:R-:W2:Y:S04]  /*26500*/  LDL.LU R5, [R1+0xc] ;  /* 0x00000c0001057983 */ /* 0x002ea80000300800 */
[----:B------:R0:W-:Y:S04]  /*26510*/  STS.U16 [R7+0xdc00], R8 ;  /* 0x00dc000807007388 */ /* 0x0001e80000000400 */
[----:B0-----:R-:W2:Y:S04]  /*26520*/  LDL.LU R8, [R1+0x2484] ;  /* 0x0024840001087983 */ /* 0x001ea80000300800 */
[----:B---3--:R0:W-:Y:S04]  /*26530*/  STS.U16 [R7+0xe400], R0 ;  /* 0x00e4000007007388 */ /* 0x0081e80000000400 */
[----:B0-----:R-:W3:Y:S04]  /*26540*/  LDL.LU R0, [R1+0x828] ;  /* 0x0008280001007983 */ /* 0x001ee80000300800 */
[----:B--2---:R0:W-:Y:S04]  /*26550*/  STS.U16 [R7+0xec00], R8 ;  /* 0x00ec000807007388 */ /* 0x0041e80000000400 */
[----:B0-----:R-:W2:Y:S01]  /*26560*/  LDL.LU R7, [R1+0x2480] ;  /* 0x0024800001077983 */ /* 0x001ea20000300800 */
[----:B------:R-:W-:-:S04]  /*26570*/  SHF.L.U32 R3, R3, 0x1, RZ ;  /* 0x0000000103037819 */ /* 0x000fc800000006ff */
[C---:B------:R-:W-:Y:S01]  /*26580*/  LOP3.LUT R8, R3.reuse, 0x40, RZ, 0x3c, !PT ;  /* 0x0000004003087812 */ /* 0x040fe200078e3cff */
[----:B------:R-:W-:-:S04]  /*26590*/  LOP3.LUT R3, R3, 0x50, RZ, 0x3c, !PT ;  /* 0x0000005003037812 */ /* 0x000fc800078e3cff */
[----:B--2---:R-:W-:Y:S01]  /*265a0*/  STS.U16 [R8+0xf400], R7 ;  /* 0x00f4000708007388 */ /* 0x004fe20000000400 */
[----:B------:R0:W-:Y:S02]  /*265b0*/  STS.U16 [R8+0xfc00], R6 ;  /* 0x00fc000608007388 */ /* 0x0001e40000000400 */
[----:B------:R1:W-:Y:S02]  /*265c0*/  STS.U16 [R3+0x8500], R25 ;  /* 0x0085001903007388 */ /* 0x0003e40000000400 */
[----:B------:R2:W-:Y:S01]  /*265d0*/  STS.U16 [R3+0x8d00], R23 ;  /* 0x008d001703007388 */ /* 0x0005e20000000400 */
[----:B------:R2:W-:Y:S01]  /*265e0*/  STS.U16 [R3+0x9500], R26 ;  /* 0x0095001a03007388 */ /* 0x0005e20000000400 */
[----:B-----5:R5:W-:Y:S02]  /*265f0*/  STS.U16 [R3+0x9d00], R22 ;  /* 0x009d001603007388 */ /* 0x020be40000000400 */
[----:B------:R3:W-:Y:S01]  /*26600*/  STS.U16 [R3+0xa500], R21 ;  /* 0x00a5001503007388 */ /* 0x0007e20000000400 */
[----:B0-----:R-:W4:Y:S01]  /*26610*/  LDL.LU R6, [R1+0x198] ;  /* 0x0001980001067983 */ /* 0x001f220000300800 */
[----:B------:R-:W4:Y:S02]  /*26620*/  LDL.LU R7, [R1+0x174] ;  /* 0x0001740001077983 */ /* 0x000f240000300800 */
[----:B-1----:R-:W4:Y:S02]  /*26630*/  LDL.LU R25, [R1+0x15c] ;  /* 0x00015c0001197983 */ /* 0x002f240000300800 */
[----:B------:R-:W4:Y:S01]  /*26640*/  LDL.LU R8, [R1+0x12c] ;  /* 0x00012c0001087983 */ /* 0x000f220000300800 */
[----:B--2---:R-:W2:Y:S01]  /*26650*/  LDL.LU R23, [R1+0x104] ;  /* 0x0001040001177983 */ /* 0x004ea20000300800 */
[----:B------:R-:W2:Y:S03]  /*26660*/  LDL.LU R26, [R1+0xd4] ;  /* 0x0000d400011a7983 */ /* 0x000ea60000300800 */
[----:B------:R0:W-:Y:S01]  /*26670*/  STS.U16 [R3+0xad00], R27 ;  /* 0x00ad001b03007388 */ /* 0x0001e20000000400 */
[----:B-----5:R-:W5:Y:S02]  /*26680*/  LDL.LU R22, [R1+0x247c] ;  /* 0x00247c0001167983 */ /* 0x020f640000300800 */
[----:B------:R1:W-:Y:S02]  /*26690*/  STS.U16 [R3+0xb500], R28 ;  /* 0x00b5001c03007388 */ /* 0x0003e40000000400 */
[----:B---3--:R-:W3:Y:S01]  /*266a0*/  LDL.LU R21, [R1+0x2478] ;  /* 0x0024780001157983 */ /* 0x008ee20000300800 */
[----:B------:R-:W-:Y:S01]  /*266b0*/  STS.U16 [R3+0xbd00], R29 ;  /* 0x00bd001d03007388 */ /* 0x000fe20000000400 */
[----:B------:R1:W-:Y:S02]  /*266c0*/  STS.U16 [R3+0xc500], R18 ;  /* 0x00c5001203007388 */ /* 0x0003e40000000400 */
[----:B------:R1:W-:Y:S02]  /*266d0*/  STS.U16 [R3+0xcd00], R16 ;  /* 0x00cd001003007388 */ /* 0x0003e40000000400 */
[----:B------:R1:W-:Y:S01]  /*266e0*/  STS.U16 [R3+0xd500], R4 ;  /* 0x00d5000403007388 */ /* 0x0003e20000000400 */
[----:B0-----:R-:W2:Y:S01]  /*266f0*/  LDL.LU R27, [R1+0xbc] ;  /* 0x0000bc00011b7983 */ /* 0x001ea20000300800 */
[----:B-1----:R-:W2:Y:S03]  /*26700*/  LDL.LU R28, [R1+0x78] ;  /* 0x00007800011c7983 */ /* 0x002ea60000300800 */
[----:B------:R0:W-:Y:S04]  /*26710*/  STS.U16 [R3+0xdd00], R24 ;  /* 0x00dd001803007388 */ /* 0x0001e80000000400 */
[----:B------:R-:W2:Y:S01]  /*26720*/  LDL.LU R18, [R1+0x2474] ;  /* 0x0024740001127983 */ /* 0x000ea20000300800 */
[----:B------:R-:W2:Y:S02]  /*26730*/  LDL.LU R16, [R1+0x2470] ;  /* 0x0024700001107983 */ /* 0x000ea40000300800 */
[----:B------:R1:W-:Y:S01]  /*26740*/  STS.U16 [R3+0xe500], R5 ;  /* 0x00e5000503007388 */ /* 0x0003e20000000400 */
[----:B------:R-:W2:Y:S01]  /*26750*/  LDL.LU R4, [R1+0x246c] ;  /* 0x00246c0001047983 */ /* 0x000ea20000300800 */
[----:B0-----:R-:W-:-:S03]  /*26760*/  FMNMX R24, R13, R0, !PT ;  /* 0x000000000d187209 */ /* 0x001fc60007800000 */
[----:B------:R-:W2:Y:S01]  /*26770*/  LDL.LU R13, [R1+0x1ac] ;  /* 0x0001ac00010d7983 */ /* 0x000ea20000300800 */
[----:B-1----:R-:W2:Y:S03]  /*26780*/  LDL.LU R5, [R1+0x2468] ;  /* 0x0024680001057983 */ /* 0x002ea60000300800 */
[----:B------:R-:W0:Y:S04]  /*26790*/  S2R R29, SR_TID.X ;  /* 0x00000000001d7919 */ /* 0x000e280000002100 */
[----:B--2---:R1:W-:Y:S01]  /*267a0*/  STS.U16 [R3+0xed00], R5 ;  /* 0x00ed000503007388 */ /* 0x0043e20000000400 */
[----:B------:R2:W-:Y:S03]  /*267b0*/  STS.U16 [R3+0xf500], R4 ;  /* 0x00f5000403007388 */ /* 0x0005e60000000400 */
[----:B-1----:R-:W3:Y:S01]  /*267c0*/  LDL.LU R5, [R1+0x1d8] ;  /* 0x0001d80001057983 */ /* 0x002ee20000300800 */
[----:B--2---:R-:W2:Y:S01]  /*267d0*/  LDL.LU R3, [R1+0x2464] ;  /* 0x0024640001037983 */ /* 0x004ea20000300800 */
[----:B0-----:R-:W-:-:S02]  /*267e0*/  LOP3.LUT R29, R29, 0x7f, RZ, 0xc0, !PT ;  /* 0x0000007f1d1d7812 */ /* 0x001fc400078ec0ff */
[----:B------:R-:W-:-:S03]  /*267f0*/  LOP3.LUT R4, R9, 0x50, RZ, 0x3c, !PT ;  /* 0x0000005009047812 */ /* 0x000fc600078e3cff */
[----:B------:R-:W-:-:S05]  /*26800*/  IMAD.SHL.U32 R29, R29, 0x2, RZ ;  /* 0x000000021d1d7824 */ /* 0x000fca00078e00ff */
[----:B------:R-:W-:Y:S01]  /*26810*/  LOP3.LUT R9, R29, 0x60, RZ, 0x3c, !PT ;  /* 0x000000601d097812 */ /* 0x000fe200078e3cff */
[----:B------:R-:W-:Y:S04]  /*26820*/  STL [R1+0x3b0], R24 ;  /* 0x0003b01801007387 */ /* 0x000fe80000100800 */
[----:B--2---:R0:W-:Y:S01]  /*26830*/  STS.U16 [R4+0xfd00], R3 ;  /* 0x00fd000304007388 */ /* 0x0041e20000000400 */
[----:B---3--:R-:W-:Y:S02]  /*26840*/  STS.U16 [R9+0x8600], R5 ;  /* 0x0086000509007388 */ /* 0x008fe40000000400 */
[----:B------:R-:W-:Y:S02]  /*26850*/  STS.U16 [R9+0x8e00], R13 ;  /* 0x008e000d09007388 */ /* 0x000fe40000000400 */
[----:B----4-:R-:W-:Y:S01]  /*26860*/  STS.U16 [R9+0x9600], R6 ;  /* 0x0096000609007388 */ /* 0x010fe20000000400 */
[----:B------:R-:W-:Y:S01]  /*26870*/  STS.U16 [R9+0x9e00], R7 ;  /* 0x009e000709007388 */ /* 0x000fe20000000400 */
[----:B0-----:R-:W-:-:S03]  /*26880*/  FADD R3, R2, -R24 ;  /* 0x8000001802037221 */ /* 0x001fc60000000000 */
[----:B------:R0:W-:Y:S04]  /*26890*/  STS.U16 [R9+0xa600], R25 ;  /* 0x00a6001909007388 */ /* 0x0001e80000000400 */
[----:B------:R-:W2:Y:S01]  /*268a0*/  LDL.LU R2, [R1+0x2460] ;  /* 0x0024600001027983 */ /* 0x000ea20000300800 */
[----:B------:R-:W-:-:S04]  /*268b0*/  FMUL R3, R3, 1.4426950216293334961 ;  /* 0x3fb8aa3b03037820 */ /* 0x000fc80000400000 */
[----:B0-----:R0:W1:Y:S01]  /*268c0*/  MUFU.EX2 R25, R3 ;  /* 0x0000000300197308 */ /* 0x0010620000000800 */
[----:B------:R-:W-:Y:S01]  /*268d0*/  FADD R4, R20, -R24 ;  /* 0x8000001814047221 */ /* 0x000fe20000000000 */
[----:B------:R-:W-:Y:S04]  /*268e0*/  STS.U16 [R9+0xae00], R8 ;  /* 0x00ae000809007388 */ /* 0x000fe80000000400 */
[----:B------:R-:W3:Y:S01]  /*268f0*/  LDL.LU R20, [R1+0x245c] ;  /* 0x00245c0001147983 */ /* 0x000ee20000300800 */
[----:B------:R-:W-:Y:S02]  /*26900*/  STS.U16 [R9+0xb600], R23 ;  /* 0x00b6001709007388 */ /* 0x000fe40000000400 */
[----:B------:R-:W-:Y:S02]  /*26910*/  STS.U16 [R9+0xbe00], R26 ;  /* 0x00be001a09007388 */ /* 0x000fe40000000400 */
[----:B------:R-:W4:Y:S01]  /*26920*/  LDL.LU R5, [R1+0x17c] ;  /* 0x00017c0001057983 */ /* 0x000f220000300800 */
[----:B------:R5:W-:Y:S01]  /*26930*/  STS.U16 [R9+0xc600], R27 ;  /* 0x00c6001b09007388 */ /* 0x000be20000000400 */
[----:B0-----:R-:W-:-:S02]  /*26940*/  FMUL R3, R4, 1.4426950216293334961 ;  /* 0x3fb8aa3b04037820 */ /* 0x001fc40000400000 */
[--C-:B------:R-:W-:Y:S01]  /*26950*/  FADD R4, R17, -R24.reuse ;  /* 0x8000001811047221 */ /* 0x100fe20000000000 */
[----:B-1----:R-:W-:Y:S01]  /*26960*/  STL [R1+0x4d0], R25 ;  /* 0x0004d01901007387 */ /* 0x002fe20000100800 */
[----:B-----5:R-:W5:Y:S02]  /*26970*/  LDL.LU R27, [R1+0x164] ;  /* 0x00016400011b7983 */ /* 0x020f640000300800 */
[----:B------:R-:W4:Y:S01]  /*26980*/  LDL.LU R17, [R1+0x2458] ;  /* 0x0024580001117983 */ /* 0x000f220000300800 */
[----:B------:R0:W1:Y:S01]  /*26990*/  MUFU.EX2 R26, R3 ;  /* 0x00000003001a7308 */ /* 0x0000620000000800 */
[----:B------:R-:W5:Y:S04]  /*269a0*/  LDL.LU R13, [R1+0x154] ;  /* 0x00015400010d7983 */ /* 0x000f680000300800 */
[----:B------:R0:W-:Y:S01]  /*269b0*/  STS.U16 [R9+0xce00], R28 ;  /* 0x00ce001c09007388 */ /* 0x0001e20000000400 */
[----:B------:R-:W5:Y:S03]  /*269c0*/  LDL.LU R7, [R1+0xac] ;  /* 0x0000ac0001077983 */ /* 0x000f660000300800 */
[----:B0-----:R-:W5:Y:S01]  /*269d0*/  LDL.LU R28, [R1+0x74] ;  /* 0x00007400011c7983 */ /* 0x001f620000300800 */
[----:B------:R-:W5:Y:S02]  /*269e0*/  LDL.LU R6, [R1+0x82c] ;  /* 0x00082c0001067983 */ /* 0x000f640000300800 */
[----:B------:R-:W-:Y:S01]  /*269f0*/  FADD R3, R19, -R24 ;  /* 0x8000001813037221 */ /* 0x000fe20000000000 */
[----:B---3--:R0:W-:Y:S01]  /*26a00*/  STS.U16 [R9+0xd600], R20 ;  /* 0x00d6001409007388 */ /* 0x0081e20000000400 */
[----:B--2---:R-:W-:Y:S02]  /*26a10*/  STS.U16 [R9+0xde00], R2 ;  /* 0x00de000209007388 */ /* 0x004fe40000000400 */
[----:B------:R2:W-:Y:S01]  /*26a20*/  STS.U16 [R9+0xe600], R16 ;  /* 0x00e6001009007388 */ /* 0x0005e20000000400 */
[----:B0-----:R-:W3:Y:S01]  /*26a30*/  LDL.LU R20, [R1+0xec] ;  /* 0x0000ec0001147983 */ /* 0x001ee20000300800 */
[----:B--2---:R-:W2:Y:S02]  /*26a40*/  LDL.LU R16, [R1+0x10c] ;  /* 0x00010c0001107983 */ /* 0x004ea40000300800 */
[----:B-1----:R-:W-:Y:S02]  /*26a50*/  STL [R1+0x4c4], R26 ;  /* 0x0004c41a01007387 */ /* 0x002fe40000100800 */
[----:B------:R-:W-:-:S02]  /*26a60*/  FMUL R2, R4, 1.4426950216293334961 ;  /* 0x3fb8aa3b04027820 */ /* 0x000fc40000400000 */
[----:B------:R-:W2:Y:S04]  /*26a70*/  LDL.LU R4, [R1+0x134] ;  /* 0x0001340001047983 */ /* 0x000ea80000300800 */
[----:B----4-:R0:W-:Y:S01]  /*26a80*/  STS.U16 [R9+0xee00], R17 ;  /* 0x00ee001109007388 */ /* 0x0101e20000000400 */
[----:B------:R1:W-:Y:S01]  /*26a90*/  STS.U16 [R9+0xf600], R18 ;  /* 0x00f6001209007388 */ /* 0x0003e20000000400 */
[----:B------:R4:W5:Y:S02]  /*26aa0*/  MUFU.EX2 R23, R2 ;  /* 0x0000000200177308 */ /* 0x0009640000000800 */
[----:B0-----:R-:W2:Y:S01]  /*26ab0*/  LDL.LU R17, [R1+0x1a8] ;  /* 0x0001a80001117983 */ /* 0x001ea20000300800 */
[----:B-1----:R-:W2:Y:S02]  /*26ac0*/  LDL.LU R18, [R1+0x1d4] ;  /* 0x0001d40001127983 */ /* 0x002ea40000300800 */
[----:B------:R-:W2:Y:S02]  /*26ad0*/  LDL.LU R19, [R1+0x2454] ;  /* 0x0024540001137983 */ /* 0x000ea40000300800 */
[----:B------:R-:W2:Y:S01]  /*26ae0*/  LDL.LU R8, [R1+0x148] ;  /* 0x0001480001087983 */ /* 0x000ea20000300800 */
[----:B----4-:R-:W4:Y:S01]  /*26af0*/  LDL.LU R2, [R1+0x1dc] ;  /* 0x0001dc0001027983 */ /* 0x010f220000300800 */
[----:B------:R-:W-:-:S03]  /*26b00*/  LOP3.LUT R29, R29, 0x70, RZ, 0x3c, !PT ;  /* 0x000000701d1d7812 */ /* 0x000fc600078e3cff */
[----:B------:R0:W-:Y:S04]  /*26b10*/  STS.U16 [R9+0xfe00], R21 ;  /* 0x00fe001509007388 */ /* 0x0001e80000000400 */
[----:B0-----:R-:W2:Y:S01]  /*26b20*/  LDL.LU R9, [R1+0x2450] ;  /* 0x0024500001097983 */ /* 0x001ea20000300800 */
[----:B-----5:R-:W-:Y:S02]  /*26b30*/  STL [R1+0x4c8], R23 ;  /* 0x0004c81701007387 */ /* 0x020fe40000100800 */
[----:B------:R-:W-:Y:S01]  /*26b40*/  FMUL R3, R3, 1.4426950216293334961 ;  /* 0x3fb8aa3b03037820 */ /* 0x000fe20000400000 */
[----:B----4-:R0:W-:Y:S02]  /*26b50*/  STS.U16 [R29+0x8700], R2 ;  /* 0x008700021d007388 */ /* 0x0101e40000000400 */
[----:B0-----:R-:W-:-:S02]  /*26b60*/  FADD R2, -R24, R0 ;  /* 0x0000000018027221 */ /* 0x001fc40000000100 */
[----:B------:R-:W4:Y:S01]  /*26b70*/  LDL.LU R0, [R1+0x244c] ;  /* 0x00244c0001007983 */ /* 0x000f220000300800 */
[----:B------:R-:W0:Y:S03]  /*26b80*/  MUFU.EX2 R24, R3 ;  /* 0x0000000300187308 */ /* 0x000e260000000800 */
[----:B--2---:R-:W-:Y:S01]  /*26b90*/  STS.U16 [R29+0x8f00], R18 ;  /* 0x008f00121d007388 */ /* 0x004fe20000000400 */
[----:B------:R-:W-:Y:S02]  /*26ba0*/  STS.U16 [R29+0x9700], R17 ;  /* 0x009700111d007388 */ /* 0x000fe40000000400 */
[----:B------:R-:W-:Y:S02]  /*26bb0*/  STS.U16 [R29+0x9f00], R5 ;  /* 0x009f00051d007388 */ /* 0x000fe40000000400 */
[----:B------:R1:W-:Y:S01]  /*26bc0*/  STS.U16 [R29+0xa700], R27 ;  /* 0x00a7001b1d007388 */ /* 0x0003e20000000400 */
[----:B------:R-:W-:Y:S01]  /*26bd0*/  STS.U16 [R29+0xaf00], R4 ;  /* 0x00af00041d007388 */ /* 0x000fe20000000400 */
[----:B------:R-:W-:Y:S02]  /*26be0*/  STS.U16 [R29+0xb700], R16 ;  /* 0x00b700101d007388 */ /* 0x000fe40000000400 */
[----:B---3--:R-:W-:Y:S01]  /*26bf0*/  STS.U16 [R29+0xbf00], R20 ;  /* 0x00bf00141d007388 */ /* 0x008fe20000000400 */
[----:B-1----:R-:W2:Y:S01]  /*26c00*/  LDL.LU R27, [R1+0x180] ;  /* 0x00018000011b7983 */ /* 0x002ea20000300800 */
[----:B------:R-:W-:Y:S01]  /*26c10*/  FMNMX R5, R15, R6, !PT ;  /* 0x000000060f057209 */ /* 0x000fe20007800000 */
[----:B0-----:R-:W-:Y:S02]  /*26c20*/  STL [R1+0x4cc], R24 ;  /* 0x0004cc1801007387 */ /* 0x001fe40000100800 */
[----:B------:R-:W-:Y:S01]  /*26c30*/  STL [R1+0x2448], R26 ;  /* 0x0024481a01007387 */ /* 0x000fe20000100800 */
[----:B------:R-:W-:Y:S04]  /*26c40*/  STS.U16 [R29+0xc700], R7 ;  /* 0x00c700071d007388 */ /* 0x000fe80000000400 */
[----:B------:R-:W-:Y:S01]  /*26c50*/  STL [R1+0x2ec], R5 ;  /* 0x0002ec0501007387 */ /* 0x000fe20000100800 */
[----:B------:R-:W-:Y:S02]  /*26c60*/  STL.64 [R1+0x2440], R24 ;  /* 0x0024401801007387 */ /* 0x000fe40000100a00 */
[----:B------:R0:W-:Y:S02]  /*26c70*/  STS.U16 [R29+0xcf00], R28 ;  /* 0x00cf001c1d007388 */ /* 0x0001e40000000400 */
[----:B0-----:R-:W3:Y:S01]  /*26c80*/  LDL.LU R28, [R1+0x254] ;  /* 0x00025400011c7983 */ /* 0x001ee20000300800 */
[----:B------:R-:W-:-:S04]  /*26c90*/  FADD R3, R13, -R5 ;  /* 0x800000050d037221 */ /* 0x000fc80000000000 */
[----:B------:R-:W-:-:S04]  /*26ca0*/  FMUL R3, R3, 1.4426950216293334961 ;  /* 0x3fb8aa3b03037820 */ /* 0x000fc80000400000 */
[----:B------:R-:W-:Y:S01]  /*26cb0*/  MUFU.EX2 R16, R3 ;  /* 0x0000000300107308 */ /* 0x000fe20000000800 */
[----:B------:R-:W-:-:S07]  /*26cc0*/  FMUL R2, R2, 1.4426950216293334961 ;  /* 0x3fb8aa3b02027820 */ /* 0x000fce0000400000 */
[----:B------:R-:W0:Y:S02]  /*26cd0*/  MUFU.EX2 R20, R2 ;  /* 0x0000000200147308 */ /* 0x000e240000000800 */
[----:B0-----:R-:W-:Y:S01]  /*26ce0*/  STL [R1+0x3c0], R20 ;  /* 0x0003c01401007387 */ /* 0x001fe20000100800 */
[----:B------:R-:W-:Y:S03]  /*26cf0*/  STL [R1+0x4b4], R16 ;  /* 0x0004b41001007387 */ /* 0x000fe60000100800 */
[----:B------:R-:W0:Y:S02]  /*26d00*/  SHFL.BFLY PT, R2, R11, 0x1, 0x1f ;  /* 0x0c201f000b027f89 */ /* 0x000e2400000e0000 */
[----:B0-----:R-:W-:Y:S02]  /*26d10*/  FMNMX R2, R11, R2, !PT ;  /* 0x000000020b027209 */ /* 0x001fe40007800000 */
[----:B----4-:R-:W-:Y:S01]  /*26d20*/  STS.U16 [R29+0xd700], R0 ;  /* 0x00d700001d007388 */ /* 0x010fe20000000400 */
[----:B------:R-:W-:Y:S02]  /*26d30*/  STS.U16 [R29+0xdf00], R9 ;  /* 0x00df00091d007388 */ /* 0x000fe40000000400 */
[----:B------:R-:W-:Y:S02]  /*26d40*/  STS.U16 [R29+0xe700], R19 ;  /* 0x00e700131d007388 */ /* 0x000fe40000000400 */
[----:B------:R-:W-:Y:S01]  /*26d50*/  STS.U16 [R29+0xef00], R22 ;  /* 0x00ef00161d007388 */ /* 0x000fe20000000400 */
[----:B------:R-:W-:Y:S01]  /*26d60*/  STS.U16 [R29+0xf700], R12 ;  /* 0x00f7000c1d007388 */ /* 0x000fe20000000400 */
[----:B------:R0:W-:Y:S02]  /*26d70*/  STS.U16 [R29+0xff00], R14 ;  /* 0x00ff000e1d007388 */ /* 0x0001e40000000400 */
[----:B------:R-:W-:Y:S06]  /*26d80*/  BAR.SYNC.DEFER_BLOCKING 0x0 ;  /* 0x0000000000007b1d */ /* 0x000fec0000010000 */
[----:B0-----:R-:W0:Y:S01]  /*26d90*/  S2R R29, SR_TID.X ;  /* 0x00000000001d7919 */ /* 0x001e220000002100 */
[----:B------:R-:W-:Y:S01]  /*26da0*/  FADD R0, R8, -R5 ;  /* 0x8000000508007221 */ /* 0x000fe20000000000 */
[C---:B0-----:R-:W-:Y:S01]  /*26db0*/  SHF.L.U32 R8, R29.reuse, 0x1, RZ ;  /* 0x000000011d087819 */ /* 0x041fe200000006ff */
[----:B------:R-:W-:-:S05]  /*26dc0*/  LOP3.LUT R29, R29, 0x7, RZ, 0xc0, !PT ;  /* 0x000000071d1d7812 */ /* 0x000fca00078ec0ff */
[----:B------:R-:W-:-:S05]  /*26dd0*/  IMAD R29, R29, 0x110, RZ ;  /* 0x000001101d1d7824 */ /* 0x000fca00078e02ff */
[----:B------:R-:W-:-:S05]  /*26de0*/  LOP3.LUT R29, R29, 0x30, R8, 0x78, !PT ;  /* 0x000000301d1d7812 */ /* 0x000fca00078e7808 */
[----:B------:R-:W0:Y:S01]  /*26df0*/  LDSM.16.M88.4 R12, [R29+0x8000] ;  /* 0x008000001d0c783b */ /* 0x000e220000000200 */
[----:B------:R-:W-:Y:S02]  /*26e00*/  FMUL R4, R0, 1.4426950216293334961 ;  /* 0x3fb8aa3b00047820 */ /* 0x000fe40000400000 */
[----:B--2---:R-:W-:Y:S02]  /*26e10*/  FADD R3, R27, -R5 ;  /* 0x800000051b037221 */ /* 0x004fe40000000000 */
[----:B------:R-:W1:Y:S01]  /*26e20*/  LDSM.16.M88.4 R24, [R29+0x8800] ;  /* 0x008800001d18783b */ /* 0x000e620000000200 */
[----:B------:R2:W4:Y:S02]  /*26e30*/  MUFU.EX2 R21, R4 ;  /* 0x0000000400157308 */ /* 0x0005240000000800 */
[----:B--2---:R-:W-:Y:S02]  /*26e40*/  FMUL R4, R3, 1.4426950216293334961 ;  /* 0x3fb8aa3b03047820 */ /* 0x004fe40000400000 */
[----:B------:R-:W-:-:S04]  /*26e50*/  FADD R3, -R5, R6 ;  /* 0x0000000605037221 */ /* 0x000fc80000000100 */
[----:B------:R2:W5:Y:S02]  /*26e60*/  MUFU.EX2 R18, R4 ;  /* 0x0000000400127308 */ /* 0x0005640000000800 */
[----:B--2---:R-:W-:Y:S02]  /*26e70*/  FMUL R4, R3, 1.4426950216293334961 ;  /* 0x3fb8aa3b03047820 */ /* 0x004fe40000400000 */
[----:B---3--:R-:W-:Y:S02]  /*26e80*/  FADD R3, R28, -R5 ;  /* 0x800000051c037221 */ /* 0x008fe40000000000 */
[----:B------:R-:W2:Y:S04]  /*26e90*/  S2R R28, SR_TID.X ;  /* 0x00000000001c7919 */ /* 0x000ea80000002100 */
[----:B----4-:R-:W-:Y:S01]  /*26ea0*/  STL [R1+0x4b0], R21 ;  /* 0x0004b01501007387 */ /* 0x010fe20000100800 */
[----:B------:R-:W-:Y:S01]  /*26eb0*/  FMUL R3, R3, 1.4426950216293334961 ;  /* 0x3fb8aa3b03037820 */ /* 0x000fe20000400000 */
[----:B------:R3:W4:Y:S02]  /*26ec0*/  MUFU.EX2 R8, R4 ;  /* 0x0000000400087308 */ /* 0x0007240000000800 */
[----:B0-----:R-:W-:Y:S01]  /*26ed0*/  STL.64 [R1+0x170], R12 ;  /* 0x0001700c01007387 */ /* 0x001fe20000100a00 */
[----:B------:R0:W-:Y:S03]  /*26ee0*/  STL.64 [R1+0x178], R14 ;  /* 0x0001780e01007387 */ /* 0x0001e60000100a00 */
[----:B---3--:R2:W3:Y:S02]  /*26ef0*/  LDSM.16.M88.4 R4, [R29+0x9000] ;  /* 0x009000001d04783b */ /* 0x0084e40000000200 */
[----:B0-----:R0:W1:Y:S01]  /*26f00*/  MUFU.EX2 R15, R3 ;  /* 0x00000003000f7308 */ /* 0x0010620000000800 */
[----:B--2---:R-:W-:-:S02]  /*26f10*/  SHF.L.U32 R29, R28, 0x1, RZ ;  /* 0x000000011c1d7819 */ /* 0x004fc400000006ff */
[----:B0-----:R-:W-:-:S05]  /*26f20*/  LOP3.LUT R3, R28, 0x7, RZ, 0xc0, !PT ;  /* 0x000000071c037812 */ /* 0x001fca00078ec0ff */
[----:B------:R-:W-:Y:S01]  /*26f30*/  IMAD R3, R3, 0x110, RZ ;  /* 0x0000011003037824 */ /* 0x000fe200078e02ff */
[----:B-----5:R-:W-:Y:S01]  /*26f40*/  STL [R1+0x4bc], R18 ;  /* 0x0004bc1201007387 */ /* 0x020fe20000100800 */
[----:B-1----:R-:W-:Y:S03]  /*26f50*/  STL.64 [R1+0x160], R24 ;  /* 0x0001601801007387 */ /* 0x002fe60000100a00 */
[----:B------:R-:W-:Y:S01]  /*26f60*/  LOP3.LUT R3, R3, 0x30, R29, 0x78, !PT ;  /* 0x0000003003037812 */ /* 0x000fe200078e781d */
[----:B------:R-:W-:Y:S04]  /*26f70*/  STL.64 [R1+0x168], R26 ;  /* 0x0001681a01007387 */ /* 0x000fe80000100a00 */
[----:B------:R-:W-:Y:S04]  /*26f80*/  LDSM.16.M88.4 R24, [R3+0x9800] ;  /* 0x009800000318783b */ /* 0x000fe80000000200 */
[----:B------:R-:W0:Y:S01]  /*26f90*/  SHFL.BFLY PT, R0, R10, 0x1, 0x1f ;  /* 0x0c201f000a007f89 */ /* 0x000e2200000e0000 */
[----:B----4-:R-:W-:Y:S03]  /*26fa0*/  STL [R1+0x3bc], R8 ;  /* 0x0003bc0801007387 */ /* 0x010fe60000100800 */
[----:B---3--:R-:W-:Y:S01]  /*26fb0*/  STL.64 [R1+0x150], R4 ;  /* 0x0001500401007387 */ /* 0x008fe20000100a00 */
[----:B------:R1:W-:Y:S02]  /*26fc0*/  STL.64 [R1+0x158], R6 ;  /* 0x0001580601007387 */ /* 0x0003e40000100a00 */
[----:B------:R-:W-:Y:S01]  /*26fd0*/  STL [R1+0x4c0], R15 ;  /* 0x0004c00f01007387 */ /* 0x000fe20000100800 */
[----:B-1----:R-:W2:Y:S01]  /*26fe0*/  LDL.LU R6, [R1+0x748] ;  /* 0x0007480001067983 */ /* 0x002ea20000300800 */
[----:B------:R-:W3:Y:S02]  /*26ff0*/  LDL.LU R7, [R1+0x74c] ;  /* 0x00074c0001077983 */ /* 0x000ee40000300800 */
[----:B------:R-:W4:Y:S02]  /*27000*/  LDL.LU R4, [R1+0x740] ;  /* 0x0007400001047983 */ /* 0x000f240000300800 */
[----:B------:R-:W5:Y:S01]  /*27010*/  LDL.LU R5, [R1+0x744] ;  /* 0x0007440001057983 */ /* 0x000f620000300800 */
[----:B0-----:R-:W-:-:S05]  /*27020*/  FMNMX R0, R10, R0, !PT ;  /* 0x000000000a007209 */ /* 0x001fca0007800000 */
[----:B------:R-:W-:Y:S04]  /*27030*/  STL [R1+0x2430], R0 ;  /* 0x0024300001007387 */ /* 0x000fe80000100800 */
[----:B------:R-:W-:Y:S01]  /*27040*/  STL.64 [R1+0x140], R24 ;  /* 0x0001401801007387 */ /* 0x000fe20000100a00 */
[----:B------:R-:W-:Y:S02]  /*27050*/  STL.64 [R1+0x148], R26 ;  /* 0x0001481a01007387 */ /* 0x000fe40000100a00 */
[----:B------:R-:W-:Y:S02]  /*27060*/  IMAD.MOV.U32 R29, RZ, RZ, R25 ;  /* 0x000000ffff1d7224 */ /* 0x000fe400078e0019 */
[----:B------:R-:W5:Y:S01]  /*27070*/  LDL.LU R14, [R1+0x738] ;  /* 0x00073800010e7983 */ /* 0x000f620000300800 */
[----:B------:R-:W0:Y:S04]  /*27080*/  LDSM.16.M88.4 R24, [R3+0xa000] ;  /* 0x00a000000318783b */ /* 0x000e280000000200 */
[----:B------:R-:W5:Y:S01]  /*27090*/  LDL.LU R11, [R1+0x73c] ;  /* 0x00073c00010b7983 */ /* 0x000f620000300800 */
[----:B------:R-:W5:Y:S03]  /*270a0*/  LDL.LU R10, [R1+0x730] ;  /* 0x00073000010a7983 */ /* 0x000f660000300800 */
[----:B0-----:R-:W-:Y:S01]  /*270b0*/  STL.64 [R1+0x130], R24 ;  /* 0x0001301801007387 */ /* 0x001fe20000100a00 */
[----:B------:R-:W-:Y:S01]  /*270c0*/  MOV R0, R24 ;  /* 0x0000001800007202 */ /* 0x000fe20000000f00 */
[----:B------:R-:W-:Y:S01]  /*270d0*/  STL.64 [R1+0x138], R26 ;  /* 0x0001381a01007387 */ /* 0x000fe20000100a00 */
[----:B------:R-:W-:Y:S01]  /*270e0*/  MOV R28, R25 ;  /* 0x00000019001c7202 */ /* 0x000fe20000000f00 */
[----:B------:R-:W5:Y:S04]  /*270f0*/  LDL.LU R9, [R1+0x734] ;  /* 0x0007340001097983 */ /* 0x000f680000300800 */
[----:B------:R-:W0:Y:S04]  /*27100*/  LDSM.16.M88.4 R24, [R3+0xa800] ;  /* 0x00a800000318783b */ /* 0x000e280000000200 */
[----:B0-----:R-:W-:Y:S01]  /*27110*/  STL.64 [R1+0x120], R24 ;  /* 0x0001201801007387 */ /* 0x001fe20000100a00 */
[----:B------:R0:W-:Y:S03]  /*27120*/  STL.64 [R1+0x128], R26 ;  /* 0x0001281a01007387 */ /* 0x0001e60000100a00 */
[----:B0-----:R-:W5:Y:S01]  /*27130*/  LDL.LU R26, [R1+0x2448] ;  /* 0x00244800011a7983 */ /* 0x001f620000300800 */
[----:B------:R-:W5:Y:S01]  /*27140*/  LDL.LU.64 R24, [R1+0x2440] ;  /* 0x0024400001187983 */ /* 0x000f620000300a00 */
[----:B------:R-:W-:-:S02]  /*27150*/  F2FP.BF16.PACK_AB R16, R21, R16 ;  /* 0x000000101510723e */ /* 0x000fc400000010ff */
[----:B------:R-:W-:Y:S01]  /*27160*/  F2FP.BF16.PACK_AB R18, R15, R18 ;  /* 0x000000120f12723e */ /* 0x000fe200000010ff */
[C---:B--2---:R-:W-:Y:S02]  /*27170*/  FMUL R6, R20.reuse, R6 ;  /* 0x0000000614067220 */ /* 0x044fe40000400000 */
[----:B---3--:R-:W-:Y:S02]  /*27180*/  FMUL R7, R20, R7 ;  /* 0x0000000714077220 */ /* 0x008fe40000400000 */
[C---:B----4-:R-:W-:Y:S02]  /*27190*/  FMUL R4, R8.reuse, R4 ;  /* 0x0000000408047220 */ /* 0x050fe40000400000 */
[----:B-----5:R-:W-:Y:S01]  /*271a0*/  FMUL R5, R8, R5 ;  /* 0x0000000508057220 */ /* 0x020fe20000400000 */
[----:B------:R-:W-:Y:S02]  /*271b0*/  F2FP.BF16.PACK_AB R17, R26, R25 ;  /* 0x000000191a11723e */ /* 0x000fe400000010ff */
[----:B------:R-:W-:-:S02]  /*271c0*/  F2FP.BF16.PACK_AB R19, R24, R23 ;  /* 0x000000171813723e */ /* 0x000fc400000010ff */
[----:B------:R-:W0:Y:S04]  /*271d0*/  LDSM.16.M88.4 R24, [R3+0xb000] ;  /* 0x00b000000318783b */ /* 0x000e280000000200 */
[----:B0-----:R-:W-:Y:S01]  /*271e0*/  STL.64 [R1+0x100], R24 ;  /* 0x0001001801007387 */ /* 0x001fe20000100a00 */
[----:B------:R-:W-:Y:S02]  /*271f0*/  STL.64 [R1+0x108], R26 ;  /* 0x0001081a01007387 */ /* 0x000fe40000100a00 */
[----:B------:R-:W0:Y:S02]  /*27200*/  LDSM.16.M88.4 R24, [R3+0xb800] ;  /* 0x00b800000318783b */ /* 0x000e240000000200 */
[----:B0-----:R-:W-:Y:S02]  /*27210*/  STL.64 [R1+0xf0], R24 ;  /* 0x0000f01801007387 */ /* 0x001fe40000100a00 */
[----:B------:R-:W-:Y:S02]  /*27220*/  STL.64 [R1+0xf8], R26 ;  /* 0x0000f81a01007387 */ /* 0x000fe40000100a00 */
[----:B------:R-:W0:Y:S01]  /*27230*/  LDSM.16.M88.4 R24, [R3+0xc000] ;  /* 0x00c000000318783b */ /* 0x000e220000000200 */
[----:B------:R-:W-:Y:S01]  /*27240*/  HMMA.16816.F32.BF16 R4, R16, R12, R4 ;  /* 0x0000000c1004723c */ /* 0x000fe20000041804 */
[----:B0-----:R-:W-:Y:S02]  /*27250*/  STL.64 [R1+0x90], R24 ;  /* 0x0000901801007387 */ /* 0x001fe40000100a00 */
[----:B------:R0:W-:Y:S02]  /*27260*/  STL.64 [R1+0x98], R26 ;  /* 0x0000981a01007387 */ /* 0x0001e40000100a00 */
[----:B------:R-:W2:Y:S02]  /*27270*/  LDL.LU R22, [R1+0x728] ;  /* 0x0007280001167983 */ /* 0x000ea40000300800 */
[----:B0-----:R-:W-:-:S02]  /*27280*/  FMUL R26, R20, R14 ;  /* 0x0000000e141a7220 */ /* 0x001fc40000400000 */
[----:B------:R-:W0:Y:S01]  /*27290*/  LDSM.16.M88.4 R12, [R3+0xc800] ;  /* 0x00c80000030c783b */ /* 0x000e220000000200 */
[----:B------:R-:W-:Y:S02]  /*272a0*/  FMUL R27, R20, R11 ;  /* 0x0000000b141b7220 */ /* 0x000fe40000400000 */
[C---:B------:R-:W-:Y:S02]  /*272b0*/  FMUL R24, R8.reuse, R10 ;  /* 0x0000000a08187220 */ /* 0x040fe40000400000 */
[----:B------:R-:W-:Y:S02]  /*272c0*/  FMUL R25, R8, R9 ;  /* 0x0000000908197220 */ /* 0x000fe40000400000 */
[----:B------:R-:W1:Y:S07]  /*272d0*/  LDSM.16.M88.4 R8, [R3+0xd000] ;  /* 0x00d000000308783b */ /* 0x000e6e0000000200 */
[----:B------:R-:W-:Y:S01]  /*272e0*/  STL.64 [R1+0xb0], R4 ;  /* 0x0000b00401007387 */ /* 0x000fe20000100a00 */
[----:B------:R-:W-:Y:S02]  /*272f0*/  STL.64 [R1+0xb8], R6 ;  /* 0x0000b80601007387 */ /* 0x000fe40000100a00 */
[----:B------:R-:W3:Y:S02]  /*27300*/  LDL.LU R23, [R1+0x72c] ;  /* 0x00072c0001177983 */ /* 0x000ee40000300800 */
[----:B------:R-:W4:Y:S01]  /*27310*/  LDL.LU R20, [R1+0x720] ;  /* 0x0007200001147983 */ /* 0x000f220000300800 */
[----:B------:R-:W5:Y:S04]  /*27320*/  LDL.LU R21, [R1+0x724] ;  /* 0x0007240001157983 */ /* 0x000f680000300800 */
[----:B------:R-:W1:Y:S04]  /*27330*/  LDSM.16.M88.4 R4, [R3+0xd800] ;  /* 0x00d800000304783b */ /* 0x000e680000000200 */
[----:B0-----:R0:W-:Y:S04]  /*27340*/  STL [R1+0x23e0], R12 ;  /* 0x0023e00c01007387 */ /* 0x0011e80000100800 */
[----:B0-----:R-:W2:Y:S01]  /*27350*/  LDL.LU R12, [R1+0x834] ;  /* 0x00083400010c7983 */ /* 0x001ea20000300800 */
[----:B------:R0:W-:Y:S03]  /*27360*/  STL [R1+0x23c8], R13 ;  /* 0x0023c80d01007387 */ /* 0x0001e60000100800 */
[----:B0-----:R-:W2:Y:S01]  /*27370*/  LDL R13, [R1+0x3c0] ;  /* 0x0003c000010d7983 */ /* 0x001ea20000100800 */
[----:B------:R-:W-:Y:S02]  /*27380*/  STL [R1+0x2294], R14 ;  /* 0x0022940e01007387 */ /* 0x000fe40000100800 */
[----:B------:R-:W-:Y:S02]  /*27390*/  STL [R1+0x2290], R15 ;  /* 0x0022900f01007387 */ /* 0x000fe40000100800 */
[----:B-1----:R-:W-:Y:S01]  /*273a0*/  STL [R1+0x22ac], R10 ;  /* 0x0022ac0a01007387 */ /* 0x002fe20000100800 */
[----:B------:R-:W-:Y:S01]  /*273b0*/  STL [R1+0x22a8], R11 ;  /* 0x0022a80b01007387 */ /* 0x000fe20000100800 */
[----:B------:R0:W-:Y:S03]  /*273c0*/  STL.64 [R1+0x2438], R8 ;  /* 0x0024380801007387 */ /* 0x0001e60000100a00 */
[----:B0-----:R-:W2:Y:S04]  /*273d0*/  LDL R8, [R1+0x160] ;  /* 0x0001600001087983 */ /* 0x001ea80000100800 */
[----:B------:R-:W2:Y:S01]  /*273e0*/  LDL R9, [R1+0x164] ;  /* 0x0001640001097983 */ /* 0x000ea20000100800 */
[----:B------:R-:W-:Y:S02]  /*273f0*/  STL [R1+0x23b4], R5 ;  /* 0x0023b40501007387 */ /* 0x000fe40000100800 */
[----:B------:R-:W-:Y:S02]  /*27400*/  STL [R1+0x2234], R6 ;  /* 0x0022340601007387 */ /* 0x000fe40000100800 */
[----:B------:R0:W-:Y:S02]  /*27410*/  STL [R1+0x2230], R7 ;  /* 0x0022300701007387 */ /* 0x0001e40000100800 */
[----:B0-----:R-:W4:Y:S01]  /*27420*/  LDL R7, [R1+0x3bc] ;  /* 0x0003bc0001077983 */ /* 0x001f220000100800 */
[----:B--2---:R-:W-:Y:S03]  /*27430*/  HMMA.16816.F32.BF16 R24, R16, R8, R24 ;  /* 0x000000081018723c */ /* 0x004fe60000041818 */
[----:B------:R-:W2:Y:S01]  /*27440*/  LDL.LU.64 R8, [R1+0x2438] ;  /* 0x0024380001087983 */ /* 0x000ea20000300a00 */
[----:B------:R-:W3:Y:S11]  /*27450*/  LDL.LU R6, [R1+0x1b0] ;  /* 0x0001b00001067983 */ /* 0x000ef60000300800 */
[----:B------:R-:W-:Y:S08]  /*27460*/  @!UPT UIADD3 URZ, URZ, URZ, URZ ;  /* 0x0000003f3f3ff290 */ /* 0x000ff0000fffe03f */
[----:B------:R-:W-:Y:S01]  /*27470*/  STL.64 [R1+0xc0], R24 ;  /* 0x0000c01801007387 */ /* 0x000fe20000100a00 */
[----:B------:R-:W-:Y:S02]  /*27480*/  STL.64 [R1+0xc8], R26 ;  /* 0x0000c81a01007387 */ /* 0x000fe40000100a00 */
[----:B------:R-:W0:Y:S04]  /*27490*/  LDSM.16.M88.4 R24, [R3+0xe000] ;  /* 0x00e000000318783b */ /* 0x000e280000000200 */
[----:B------:R-:W3:Y:S01]  /*274a0*/  LDL.LU R15, [R1+0x1b4] ;  /* 0x0001b400010f7983 */ /* 0x000ee20000300800 */
[----:B0-----:R-:W-:Y:S01]  /*274b0*/  STL.64 [R1+0x110], R24 ;  /* 0x0001101801007387 */ /* 0x001fe20000100a00 */
[----:B------:R-:W-:Y:S02]  /*274c0*/  STL.64 [R1+0x118], R26 ;  /* 0x0001181a01007387 */ /* 0x000fe40000100a00 */
[----:B------:R-:W0:Y:S02]  /*274d0*/  LDSM.16.M88.4 R24, [R3+0xe800] ;  /* 0x00e800000318783b */ /* 0x000e240000000200 */
[----:B0-----:R-:W-:-:S02]  /*274e0*/  MOV R11, R27 ;  /* 0x0000001b000b7202 */ /* 0x001fc40000000f00 */
[----:B------:R-:W-:Y:S01]  /*274f0*/  IMAD.MOV.U32 R10, RZ, RZ, R26 ;  /* 0x000000ffff0a7224 */ /* 0x000fe200078e001a */
[----:B------:R-:W-:Y:S01]  /*27500*/  STL.64 [R1+0x190], R24 ;  /* 0x0001901801007387 */ /* 0x000fe20000100a00 */
[----:B------:R-:W3:Y:S02]  /*27510*/  LDL.LU R3, [R1+0x1c0] ;  /* 0x0001c00001037983 */ /* 0x000ee40000300800 */
[----:B------:R-:W3:Y:S02]  /*27520*/  LDL.LU R5, [R1+0x838] ;  /* 0x0008380001057983 */ /* 0x000ee40000300800 */
[----:B------:R-:W-:Y:S01]  /*27530*/  STL [R1+0x22c4], R11 ;  /* 0x0022c40b01007387 */ /* 0x000fe20000100800 */
[----:B------:R-:W-:Y:S04]  /*27540*/  STL [R1+0x22c0], R10 ;  /* 0x0022c00a01007387 */ /* 0x000fe80000100800 */
[----:B--2---:R0:W-:Y:S02]  /*27550*/  STL.64 [R1+0x23f8], R8 ;  /* 0x0023f80801007387 */ /* 0x0041e40000100a00 */
[----:B0-----:R-:W-:-:S02]  /*27560*/  MOV R8, R0 ;  /* 0x0000000000087202 */ /* 0x001fc40000000f00 */
[----:B------:R-:W2:Y:S01]  /*27570*/  LDL.LU R0, [R1+0x2430] ;  /* 0x0024300001007983 */ /* 0x000ea20000300800 */
[----:B------:R-:W2:Y:S02]  /*27580*/  LDL.LU R26, [R1+0x718] ;  /* 0x00071800011a7983 */ /* 0x000ea40000300800 */
[----:B------:R-:W2:Y:S02]  /*27590*/  LDL.LU R27, [R1+0x71c] ;  /* 0x00071c00011b7983 */ /* 0x000ea40000300800 */
[----:B------:R-:W2:Y:S02]  /*275a0*/  LDL.LU R24, [R1+0x710] ;  /* 0x0007100001187983 */ /* 0x000ea40000300800 */
[----:B------:R-:W-:Y:S01]  /*275b0*/  IMAD.MOV.U32 R9, RZ, RZ, R28 ;  /* 0x000000ffff097224 */ /* 0x000fe200078e001c */
[----:B------:R-:W2:Y:S01]  /*275c0*/  LDL.LU R25, [R1+0x714] ;  /* 0x0007140001197983 */ /* 0x000ea20000300800 */
[----:B------:R-:W2:Y:S02]  /*275d0*/  LDL.LU R28, [R1+0x704] ;  /* 0x00070400011c7983 */ /* 0x000ea40000300800 */
[----:B------:R-:W2:Y:S02]  /*275e0*/  LDL.LU R14, [R1+0x6f8] ;  /* 0x0006f800010e7983 */ /* 0x000ea40000300800 */
[----:B------:R-:W2:Y:S01]  /*275f0*/  LDL.LU R11, [R1+0x6fc] ;  /* 0x0006fc00010b7983 */ /* 0x000ea20000300800 */
[----:B------:R-:W2:Y:S04]  /*27600*/  LDL.LU R10, [R1+0x6f0] ;  /* 0x0006f000010a7983 */ /* 0x000ea80000300800 */
[----:B--2---:R0:W-:Y:S04]  /*27610*/  STL.64 [R1+0x2408], R10 ;  /* 0x0024080a01007387 */ /* 0x0041e80000100a00 */
[----:B0-----:R-:W2:Y:S01]  /*27620*/  LDL.LU R10, [R1+0x70c] ;  /* 0x00070c00010a7983 */ /* 0x001ea20000300800 */
[----:B------:R-:W2:Y:S02]  /*27630*/  LDL.LU R11, [R1+0x700] ;  /* 0x00070000010b7983 */ /* 0x000ea40000300800 */
[----:B------:R0:W-:Y:S02]  /*27640*/  STL.64 [R1+0x2400], R8 ;  /* 0x0024000801007387 */ /* 0x0001e40000100a00 */
[----:B0-----:R-:W4:Y:S01]  /*27650*/  LDL R8, [R1+0x140] ;  /* 0x0001400001087983 */ /* 0x001f220000100800 */
[----:B------:R-:W-:Y:S01]  /*27660*/  MOV R9, R29 ;  /* 0x0000001d00097202 */ /* 0x000fe20000000f00 */
[----:B------:R-:W-:-:S02]  /*27670*/  FMUL R22, R13, R22 ;  /* 0x000000160d167220 */ /* 0x000fc40000400000 */
[C---:B---3--:R-:W-:Y:S01]  /*27680*/  FMUL R23, R13.reuse, R23 ;  /* 0x000000170d177220 */ /* 0x048fe20000400000 */
[----:B------:R-:W-:Y:S01]  /*27690*/  FMNMX R29, R0, R12, !PT ;  /* 0x0000000c001d7209 */ /* 0x000fe20007800000 */
[C---:B------:R-:W-:Y:S02]  /*276a0*/  FMUL R26, R13.reuse, R26 ;  /* 0x0000001a0d1a7220 */ /* 0x040fe40000400000 */
[----:B------:R-:W-:Y:S01]  /*276b0*/  FMUL R27, R13, R27 ;  /* 0x0000001b0d1b7220 */ /* 0x000fe20000400000 */
[----:B--2---:R-:W-:Y:S04]  /*276c0*/  STL.64 [R1+0x2418], R10 ;  /* 0x0024180a01007387 */ /* 0x004fe80000100a00 */
[----:B----4-:R-:W-:Y:S01]  /*276d0*/  STL.64 [R1+0x2410], R8 ;  /* 0x0024100801007387 */ /* 0x010fe20000100a00 */
[----:B------:R-:W-:Y:S02]  /*276e0*/  STL.64 [R1+0x2428], R14 ;  /* 0x0024280e01007387 */ /* 0x000fe40000100a00 */
[----:B------:R0:W-:Y:S02]  /*276f0*/  STL.64 [R1+0x2420], R12 ;  /* 0x0024200c01007387 */ /* 0x0001e40000100a00 */
[----:B0-----:R-:W2:Y:S04]  /*27700*/  LDL R12, [R1+0x150] ;  /* 0x00015000010c7983 */ /* 0x001ea80000100800 */
[----:B------:R-:W2:Y:S04]  /*27710*/  LDL R13, [R1+0x154] ;  /* 0x00015400010d7983 */ /* 0x000ea80000100800 */
[----:B------:R-:W0:Y:S01]  /*27720*/  S2R R11, SR_TID.X ;  /* 0x00000000000b7919 */ /* 0x000e220000002100 */
[----:B------:R-:W-:-:S02]  /*27730*/  FMUL R20, R7, R20 ;  /* 0x0000001407147220 */ /* 0x000fc40000400000 */
[----:B-----5:R-:W-:Y:S01]  /*27740*/  FMUL R21, R7, R21 ;  /* 0x0000001507157220 */ /* 0x020fe20000400000 */
[C---:B0-----:R-:W-:Y:S01]  /*27750*/  SHF.L.U32 R10, R11.reuse, 0x1, RZ ;  /* 0x000000010b0a7819 */ /* 0x041fe200000006ff */
[----:B------:R-:W-:-:S05]  /*27760*/  LOP3.LUT R11, R11, 0x7, RZ, 0xc0, !PT ;  /* 0x000000070b0b7812 */ /* 0x000fca00078ec0ff */
[----:B------:R-:W-:-:S05]  /*27770*/  IMAD R11, R11, 0x110, RZ ;  /* 0x000001100b0b7824 */ /* 0x000fca00078e02ff */
[----:B------:R-:W-:Y:S01]  /*27780*/  LOP3.LUT R11, R11, 0x30, R10, 0x78, !PT ;  /* 0x000000300b0b7812 */ /* 0x000fe200078e780a */
[----:B--2---:R-:W-:Y:S01]  /*27790*/  HMMA.16816.F32.BF16 R12, R16, R12, R20 ;  /* 0x0000000c100c723c */ /* 0x004fe20000041814 */
[----:B------:R-:W2:Y:S11]  /*277a0*/  LDL.LU R23, [R1+0x708] ;  /* 0x0007080001177983 */ /* 0x000eb60000300800 */
[----:B------:R-:W-:Y:S11]  /*277b0*/  @!UPT UIADD3 URZ, URZ, URZ, URZ ;  /* 0x0000003f3f3ff290 */ /* 0x000ff6000fffe03f */
[----:B------:R-:W-:Y:S01]  /*277c0*/  STL.64 [R1+0xd0], R12 ;  /* 0x0000d00c01007387 */ /* 0x000fe20000100a00 */
[----:B------:R-:W-:Y:S02]  /*277d0*/  STL.64 [R1+0xd8], R14 ;  /* 0x0000d80e01007387 */ /* 0x000fe40000100a00 */
[----:B------:R-:W0:Y:S02]  /*277e0*/  LDSM.16.M88.4 R12, [R11+0xf000] ;  /* 0x00f000000b0c783b */ /* 0x000e240000000200 */
[----:B------:R-:W1:Y:S04]  /*277f0*/  LDSM.16.M88.4 R8, [R11+0xf800] ;  /* 0x00f800000b08783b */ /* 0x000e680000000200 */
[----:B0-----:R-:W-:Y:S01]  /*27800*/  STL.64 [R1+0x180], R12 ;  /* 0x0001800c01007387 */ /* 0x001fe20000100a00 */
[----:B------:R0:W-:Y:S03]  /*27810*/  STL.64 [R1+0x188], R14 ;  /* 0x0001880e01007387 */ /* 0x0001e60000100a00 */
[----:B0-----:R-:W3:Y:S01]  /*27820*/  LDL.LU.64 R14, [R1+0x2428] ;  /* 0x00242800010e7983 */ /* 0x001ee20000300a00 */
[----:B------:R-:W2:Y:S02]  /*27830*/  LDL.LU.64 R12, [R1+0x2420] ;  /* 0x00242000010c7983 */ /* 0x000ea40000300a00 */
[----:B-1----:R-:W-:Y:S02]  /*27840*/  STL.64 [R1+0x1a0], R8 ;  /* 0x0001a00801007387 */ /* 0x002fe40000100a00 */
[----:B------:R0:W-:Y:S02]  /*27850*/  STL.64 [R1+0x1a8], R10 ;  /* 0x0001a80a01007387 */ /* 0x0001e40000100a00 */
[----:B0-----:R-:W4:Y:S01]  /*27860*/  LDL.LU.64 R10, [R1+0x2418] ;  /* 0x00241800010a7983 */ /* 0x001f220000300a00 */
[----:B------:R-:W5:Y:S02]  /*27870*/  LDL.LU.64 R8, [R1+0x2410] ;  /* 0x0024100001087983 */ /* 0x000f640000300a00 */
[----:B------:R-:W-:-:S02]  /*27880*/  FMUL R24, R7, R24 ;  /* 0x0000001807187220 */ /* 0x000fc40000400000 */
[----:B------:R-:W-:Y:S02]  /*27890*/  FMUL R25, R7, R25 ;  /* 0x0000001907197220 */ /* 0x000fe40000400000 */
[--C-:B------:R-:W-:Y:S02]  /*278a0*/  FADD R0, R6, -R29.reuse ;  /* 0x8000001d06007221 */ /* 0x100fe40000000000 */
[----:B------:R-:W3:Y:S01]  /*278b0*/  LDL.LU R6, [R1+0x6f4] ;  /* 0x0006f40001067983 */ /* 0x000ee20000300800 */
[C---:B--2---:R-:W-:Y:S02]  /*278c0*/  FMUL R22, R13.reuse, R23 ;  /* 0x000000170d167220 */ /* 0x044fe40000400000 */
[----:B----4-:R-:W-:Y:S02]  /*278d0*/  FMUL R23, R13, R10 ;  /* 0x0000000a0d177220 */ /* 0x010fe40000400000 */
[C---:B------:R-:W-:Y:S01]  /*278e0*/  FMUL R20, R7.reuse, R11 ;  /* 0x0000000b07147220 */ /* 0x040fe20000400000 */
[C---:B-----5:R-:W-:Y:S01]  /*278f0*/  HMMA.16816.F32.BF16 R24, R16.reuse, R8, R24 ;  /* 0x000000081018723c */ /* 0x060fe20000041818 */
[----:B------:R-:W2:Y:S01]  /*27900*/  LDL.LU.64 R10, [R1+0x2408] ;  /* 0x00240800010a7983 */ /* 0x000ea20000300a00 */
[----:B------:R-:W4:Y:S02]  /*27910*/  LDL.LU.64 R8, [R1+0x2400] ;  /* 0x0024000001087983 */ /* 0x000f240000300a00 */
[----:B------:R-:W-:Y:S11]  /*27920*/  FMUL R21, R7, R28 ;  /* 0x0000001c07157220 */ /* 0x000ff60000400000 */
[----:B------:R-:W-:Y:S08]  /*27930*/  @!UPT UIADD3 URZ, URZ, URZ, URZ ;  /* 0x0000003f3f3ff290 */ /* 0x000ff0000fffe03f */
[----:B------:R-:W-:Y:S01]  /*27940*/  STL.64 [R1+0xe0], R24 ;  /* 0x0000e01801007387 */ /* 0x000fe20000100a00 */
[----:B------:R2:W-:Y:S01]  /*27950*/  STL.64 [R1+0xe8], R26 ;  /* 0x0000e81a01007387 */ /* 0x0005e20000100a00 */
[----:B----4-:R-:W-:Y:S02]  /*27960*/  HMMA.16816.F32.BF16 R20, R16, R8, R20 ;  /* 0x000000081014723c */ /* 0x010fe40000041814 */
[----:B------:R-:W4:Y:S01]  /*27970*/  LDL.LU.64 R8, [R1+0x23f8] ;  /* 0x0023f80001087983 */ /* 0x000f220000300a00 */
[----:B--2---:R-:W-:Y:S02]  /*27980*/  FMUL R27, R13, R11 ;  /* 0x0000000b0d1b7220 */ /* 0x004fe40000400000 */
[----:B------:R-:W-:Y:S01]  /*27990*/  FMUL R24, R7, R10 ;  /* 0x0000000a07187220 */ /* 0x000fe20000400000 */
[----:B------:R-:W-:Y:S01]  /*279a0*/  FMNMX R28, R2, R5, !PT ;  /* 0x00000005021c7209 */ /* 0x000fe20007800000 */
[----:B---3--:R-:W-:Y:S02]  /*279b0*/  FADD R2, R15, -R29 ;  /* 0x8000001d0f027221 */ /* 0x008fe40000000000 */
[----:B------:R-:W-:Y:S11]  /*279c0*/  FMUL R26, R13, R14 ;  /* 0x0000000e0d1a7220 */ /* 0x000ff60000400000 */
[----:B------:R-:W-:Y:S03]  /*279d0*/  @!UPT UIADD3 URZ, URZ, URZ, URZ ;  /* 0x0000003f3f3ff290 */ /* 0x000fe6000fffe03f */
[----:B------:R-:W-:Y:S01]  /*279e0*/  STL.64 [R1+0x1e0], R20 ;  /* 0x0001e01401007387 */ /* 0x000fe20000100a00 */
[----:B------:R-:W-:Y:S01]  /*279f0*/  IMAD.MOV.U32 R11, RZ, RZ, R22 ;  /* 0x000000ffff0b7224 */ /* 0x000fe200078e0016 */
[----:B------:R-:W-:Y:S02]  /*27a00*/  MOV R10, R23 ;  /* 0x00000017000a7202 */ /* 0x000fe40000000f00 */
[----:B------:R-:W2:Y:S01]  /*27a10*/  LDL.LU R23, [R1+0x6e8] ;  /* 0x0006e80001177983 */ /* 0x000ea20000300800 */
[----:B------:R-:W3:Y:S02]  /*27a20*/  LDL.LU R15, [R1+0x6ec] ;  /* 0x0006ec00010f7983 */ /* 0x000ee40000300800 */
[----:B------:R-:W2:Y:S02]  /*27a30*/  LDL.LU R14, [R1+0x6e0] ;  /* 0x0006e000010e7983 */ /* 0x000ea40000300800 */
[----:B------:R-:W-:Y:S01]  /*27a40*/  STL.64 [R1+0x23c0], R10 ;  /* 0x0023c00a01007387 */ /* 0x000fe20000100a00 */
[----:B----4-:R0:W-:Y:S04]  /*27a50*/  STL.64 [R1+0x23b8], R8 ;  /* 0x0023b80801007387 */ /* 0x0101e80000100a00 */
[----:B0-----:R-:W4:Y:S01]  /*27a60*/  LDL.LU R8, [R1+0x6e4] ;  /* 0x0006e40001087983 */ /* 0x001f220000300800 */
[----:B------:R-:W-:-:S04]  /*27a70*/  FMUL R0, R0, 1.4426950216293334961 ;  /* 0x3fb8aa3b00007820 */ /* 0x000fc80000400000 */
[----:B------:R0:W1:Y:S01]  /*27a80*/  MUFU.EX2 R10, R0 ;  /* 0x00000000000a7308 */ /* 0x0000620000000800 */
[----:B------:R-:W-:Y:S01]  /*27a90*/  FMUL R25, R7, R6 ;  /* 0x0000000607197220 */ /* 0x000fe20000400000 */
[----:B----4-:R4:W-:Y:S01]  /*27aa0*/  STL [R1+0x23f4], R8 ;  /* 0x0023f40801007387 */ /* 0x0109e20000100800 */
[----:B------:R-:W5:Y:S03]  /*27ab0*/  LDL R9, [R1+0x124] ;  /* 0x0001240001097983 */ /* 0x000f660000100800 */
[----:B----4-:R-:W5:Y:S01]  /*27ac0*/  LDL R8, [R1+0x120] ;  /* 0x0001200001087983 */ /* 0x010f620000100800 */
[----:B0-----:R-:W4:Y:S02]  /*27ad0*/  LDL.LU R0, [R1+0x23c] ;  /* 0x00023c0001007983 */ /* 0x001f240000300800 */
[----:B------:R-:W4:Y:S02]  /*27ae0*/  LDL.LU R6, [R1+0x1b8] ;  /* 0x0001b80001067983 */ /* 0x000f240000300800 */
[----:B-1----:R0:W-:Y:S02]  /*27af0*/  STL [R1+0x4a0], R10 ;  /* 0x0004a00a01007387 */ /* 0x0021e40000100800 */
[----:B--2---:R-:W-:-:S02]  /*27b00*/  FMUL R22, R13, R23 ;  /* 0x000000170d167220 */ /* 0x004fc40000400000 */
[----:B---3--:R-:W-:Y:S02]  /*27b10*/  FMUL R23, R13, R15 ;  /* 0x0000000f0d177220 */ /* 0x008fe40000400000 */
[C---:B------:R-:W-:Y:S01]  /*27b20*/  FMUL R20, R7.reuse, R14 ;  /* 0x0000000e07147220 */ /* 0x040fe20000400000 */
[----:B-----5:R-:W-:Y:S01]  /*27b30*/  HMMA.16816.F32.BF16 R24, R16, R8, R24 ;  /* 0x000000081018723c */ /* 0x020fe20000041818 */
[----:B------:R-:W2:Y:S11]  /*27b40*/  LDL.LU R8, [R1+0x23f4] ;  /* 0x0023f40001087983 */ /* 0x000eb60000300800 */
[----:B------:R-:W-:Y:S11]  /*27b50*/  @!UPT UIADD3 URZ, URZ, URZ, URZ ;  /* 0x0000003f3f3ff290 */ /* 0x000ff6000fffe03f */
[----:B------:R-:W-:Y:S01]  /*27b60*/  STL.64 [R1+0x2a0], R24 ;  /* 0x0002a01801007387 */ /* 0x000fe20000100a00 */
[----:B------:R-:W-:Y:S01]  /*27b70*/  MOV R14, R26 ;  /* 0x0000001a000e7202 */ /* 0x000fe20000000f00 */
[----:B------:R-:W-:Y:S02]  /*27b80*/  IMAD.MOV.U32 R15, RZ, RZ, R27 ;  /* 0x000000ffff0f7224 */ /* 0x000fe400078e001b */
[----:B------:R-:W3:Y:S01]  /*27b90*/  LDL.LU R26, [R1+0x6d8] ;  /* 0x0006d800011a7983 */ /* 0x000ee20000300800 */
[----:B------:R-:W5:Y:S01]  /*27ba0*/  LDL.LU R27, [R1+0x6dc] ;  /* 0x0006dc00011b7983 */ /* 0x000f620000300800 */
[----:B------:R-:W3:Y:S02]  /*27bb0*/  LDL.LU R11, [R1+0x6d0] ;  /* 0x0006d000010b7983 */ /* 0x000ee40000300800 */
[----:B0-----:R-:W3:Y:S02]  /*27bc0*/  LDL.LU R10, [R1+0x6d4] ;  /* 0x0006d400010a7983 */ /* 0x001ee40000300800 */
[----:B------:R-:W-:Y:S01]  /*27bd0*/  STL [R1+0x22fc], R15 ;  /* 0x0022fc0f01007387 */ /* 0x000fe20000100800 */
[----:B------:R-:W-:Y:S01]  /*27be0*/  STL [R1+0x22f8], R14 ;  /* 0x0022f80e01007387 */ /* 0x000fe20000100800 */
[----:B--2---:R-:W-:-:S03]  /*27bf0*/  FMUL R21, R7, R8 ;  /* 0x0000000807157220 */ /* 0x004fc60000400000 */
[----:B------:R-:W2:Y:S01]  /*27c00*/  LDL.LU.64 R8, [R1+0x90] ;  /* 0x0000900001087983 */ /* 0x000ea20000300a00 */
[----:B------:R-:W-:-:S06]  /*27c10*/  FMUL R2, R2, 1.4426950216293334961 ;  /* 0x3fb8aa3b02027820 */ /* 0x000fcc0000400000 */
[----:B------:R-:W0:Y:S01]  /*27c20*/  MUFU.EX2 R2, R2 ;  /* 0x0000000200027308 */ /* 0x000e220000000800 */
[----:B---3--:R-:W-:Y:S04]  /*27c30*/  STL [R1+0x23f0], R10 ;  /* 0x0023f00a01007387 */ /* 0x008fe80000100800 */
[----:B--2---:R1:W-:Y:S04]  /*27c40*/  STL.64 [R1+0x23e8], R8 ;  /* 0x0023e80801007387 */ /* 0x0043e80000100a00 */
[----:B-1----:R-:W2:Y:S04]  /*27c50*/  LDL R8, [R1+0x100] ;  /* 0x0001000001087983 */ /* 0x002ea80000100800 */
[----:B------:R-:W2:Y:S01]  /*27c60*/  LDL R9, [R1+0x104] ;  /* 0x0001040001097983 */ /* 0x000ea20000100800 */
[----:B------:R-:W3:Y:S02]  /*27c70*/  LDL.LU R15, [R1+0x6b4] ;  /* 0x0006b400010f7983 */ /* 0x000ee40000300800 */
[----:B0-----:R0:W-:Y:S02]  /*27c80*/  STL [R1+0x494], R2 ;  /* 0x0004940201007387 */ /* 0x0011e40000100800 */
[----:B------:R-:W3:Y:S02]  /*27c90*/  LDL.LU R10, [R1+0x23f0] ;  /* 0x0023f000010a7983 */ /* 0x000ee40000300800 */
[----:B------:R-:W-:-:S02]  /*27ca0*/  FMUL R24, R7, R11 ;  /* 0x0000000b07187220 */ /* 0x000fc40000400000 */
[----:B0-----:R-:W-:Y:S01]  /*27cb0*/  FADD R2, -R29, R12 ;  /* 0x0000000c1d027221 */ /* 0x001fe20000000100 */
[----:B--2---:R-:W-:Y:S01]  /*27cc0*/  HMMA.16816.F32.BF16 R20, R16, R8, R20 ;  /* 0x000000081014723c */ /* 0x004fe20000041814 */
[----:B------:R-:W2:Y:S01]  /*27cd0*/  LDL.LU.64 R8, [R1+0x23e8] ;  /* 0x0023e80001087983 */ /* 0x000ea20000300a00 */
[----:B---3--:R-:W-:Y:S11]  /*27ce0*/  FMUL R25, R7, R10 ;  /* 0x0000000a07197220 */ /* 0x008ff60000400000 */
[----:B------:R-:W-:Y:S10]  /*27cf0*/  @!UPT UIADD3 URZ, URZ, URZ, URZ ;  /* 0x0000003f3f3ff290 */ /* 0x000ff4000fffe03f */
[----:B------:R-:W-:Y:S01]  /*27d00*/  STL.64 [R1+0x290], R20 ;  /* 0x0002901401007387 */ /* 0x000fe20000100a00 */
[----:B------:R0:W-:Y:S03]  /*27d10*/  STL.64 [R1+0x298], R22 ;  /* 0x0002981601007387 */ /* 0x0001e60000100a00 */
[----:B0-----:R-:W3:Y:S01]  /*27d20*/  LDL.LU R22, [R1+0x6b8] ;  /* 0x0006b80001167983 */ /* 0x001ee20000300800 */
[----:B------:R-:W2:Y:S02]  /*27d30*/  LDL.LU R23, [R1+0x6bc] ;  /* 0x0006bc0001177983 */ /* 0x000ea40000300800 */
[----:B------:R-:W2:Y:S02]  /*27d40*/  LDL.LU R21, [R1+0x6b0] ;  /* 0x0006b00001157983 */ /* 0x000ea40000300800 */
[----:B------:R-:W2:Y:S01]  /*27d50*/  LDL.LU R12, [R1+0x23e0] ;  /* 0x0023e000010c7983 */ /* 0x000ea20000300800 */
[----:B------:R-:W2:Y:S01]  /*27d60*/  LDL.LU R14, [R1+0x698] ;  /* 0x00069800010e7983 */ /* 0x000ea20000300800 */
[----:B------:R-:W2:Y:S02]  /*27d70*/  LDL.LU R11, [R1+0x69c] ;  /* 0x00069c00010b7983 */ /* 0x000ea40000300800 */
[----:B------:R-:W2:Y:S02]  /*27d80*/  LDL.LU R10, [R1+0x690] ;  /* 0x00069000010a7983 */ /* 0x000ea40000300800 */
[----:B------:R-:W-:-:S04]  /*27d90*/  FADD R3, R3, -R29 ;  /* 0x8000001d03037221 */ /* 0x000fc80000000000 */
[----:B------:R-:W-:-:S06]  /*27da0*/  FMUL R3, R3, 1.4426950216293334961 ;  /* 0x3fb8aa3b03037820 */ /* 0x000fcc0000400000 */
[----:B------:R-:W0:Y:S01]  /*27db0*/  MUFU.EX2 R3, R3 ;  /* 0x0000000300037308 */ /* 0x000e220000000800 */
[----:B--2---:R-:W-:Y:S01]  /*27dc0*/  STL.64 [R1+0x23d8], R10 ;  /* 0x0023d80a01007387 */ /* 0x004fe20000100a00 */
[----:B------:R1:W-:Y:S03]  /*27dd0*/  STL.64 [R1+0x23d0], R8 ;  /* 0x0023d00801007387 */ /* 0x0003e60000100a00 */
[----:B-1----:R-:W2:Y:S01]  /*27de0*/  LDL.64 R8, [R1+0xf0] ;  /* 0x0000f00001087983 */ /* 0x002ea20000100a00 */
[----:B------:R-:W-:Y:S02]  /*27df0*/  STL [R1+0x2300], R29 ;  /* 0x0023001d01007387 */ /* 0x000fe40000100800 */
[----:B0-----:R0:W-:Y:S02]  /*27e00*/  STL [R1+0x49c], R3 ;  /* 0x00049c0301007387 */ /* 0x0011e40000100800 */
[----:B------:R-:W2:Y:S02]  /*27e10*/  LDL.LU.64 R10, [R1+0x23d8] ;  /* 0x0023d800010a7983 */ /* 0x000ea40000300a00 */
[----:B------:R-:W-:-:S02]  /*27e20*/  FMUL R26, R13, R26 ;  /* 0x0000001a0d1a7220 */ /* 0x000fc40000400000 */
[----:B-----5:R-:W-:Y:S02]  /*27e30*/  FMUL R27, R13, R27 ;  /* 0x0000001b0d1b7220 */ /* 0x020fe40000400000 */
[----:B----4-:R-:W-:-:S04]  /*27e40*/  FADD R0, R0, -R29 ;  /* 0x8000001d00007221 */ /* 0x010fc80000000000 */
[----:B------:R-:W-:Y:S02]  /*27e50*/  FMUL R0, R0, 1.4426950216293334961 ;  /* 0x3fb8aa3b00007820 */ /* 0x000fe40000400000 */
[----:B0-----:R-:W-:Y:S02]  /*27e60*/  FADD R3, R6, -R28 ;  /* 0x8000001c06037221 */ /* 0x001fe40000000000 */
[C---:B---3--:R-:W-:Y:S02]  /*27e70*/  FMUL R22, R13.reuse, R22 ;  /* 0x000000160d167220 */ /* 0x048fe40000400000 */
[C---:B------:R-:W-:Y:S01]  /*27e80*/  FMUL R23, R13.reuse, R23 ;  /* 0x000000170d177220 */ /* 0x040fe20000400000 */
[----:B--2---:R-:W-:Y:S01]  /*27e90*/  HMMA.16816.F32.BF16 R24, R16, R8, R24 ;  /* 0x000000081018723c */ /* 0x004fe20000041818 */
[----:B------:R-:W-:Y:S11]  /*27ea0*/  MOV R29, R9 ;  /* 0x00000009001d7202 */ /* 0x000ff60000000f00 */
[----:B------:R-:W-:Y:S11]  /*27eb0*/  @!UPT UIADD3 URZ, URZ, URZ, URZ ;  /* 0x0000003f3f3ff290 */ /* 0x000ff6000fffe03f */
[----:B------:R-:W-:Y:S01]  /*27ec0*/  STL.64 [R1+0x280], R24 ;  /* 0x0002801801007387 */ /* 0x000fe20000100a00 */
[----:B------:R-:W-:Y:S02]  /*27ed0*/  STL.64 [R1+0x288], R26 ;  /* 0x0002881a01007387 */ /* 0x000fe40000100a00 */
[----:B------:R-:W2:Y:S02]  /*27ee0*/  LDL.LU.64 R8, [R1+0x23d0] ;  /* 0x0023d00001087983 */ /* 0x000ea40000300a00 */
[----:B------:R0:W-:Y:S01]  /*27ef0*/  STL [R1+0x238c], R29 ;  /* 0x00238c1d01007387 */ /* 0x0001e20000100800 */
[----:B------:R-:W3:Y:S01]  /*27f00*/  LDL.LU R6, [R1+0x694] ;  /* 0x0006940001067983 */ /* 0x000ee20000300800 */
[----:B0-----:R0:W1:Y:S01]  /*27f10*/  MUFU.EX2 R29, R0 ;  /* 0x00000000001d7308 */ /* 0x0010620000000800 */
[C---:B------:R-:W-:Y:S02]  /*27f20*/  FMUL R26, R13.reuse, R14 ;  /* 0x0000000e0d1a7220 */ /* 0x040fe40000400000 */
[----:B------:R-:W-:Y:S01]  /*27f30*/  FMUL R27, R13, R11 ;  /* 0x0000000b0d1b7220 */ /* 0x000fe20000400000 */
[----:B0-----:R-:W4:Y:S01]  /*27f40*/  LDL.LU R0, [R1+0x1bc] ;  /* 0x0001bc0001007983 */ /* 0x001f220000300800 */
[----:B------:R-:W5:Y:S03]  /*27f50*/  LDL.LU R13, [R1+0x23c8] ;  /* 0x0023c800010d7983 */ /* 0x000f660000300800 */
[----:B-1----:R-:W-:Y:S01]  /*27f60*/  STL [R1+0x498], R29 ;  /* 0x0004981d01007387 */ /* 0x002fe20000100800 */
[----:B------:R0:W-:Y:S03]  /*27f70*/  STL [R1+0x2390], R29 ;  /* 0x0023901d01007387 */ /* 0x0001e60000100800 */
[----:B0-----:R-:W3:Y:S01]  /*27f80*/  LDL R29, [R1+0x3bc] ;  /* 0x0003bc00011d7983 */ /* 0x001ee20000100800 */
[----:B------:R-:W-:-:S02]  /*27f90*/  FMUL R20, R7, R21 ;  /* 0x0000001507147220 */ /* 0x000fc40000400000 */
[C---:B------:R-:W-:Y:S02]  /*27fa0*/  FMUL R21, R7.reuse, R15 ;  /* 0x0000000f07157220 */ /* 0x040fe40000400000 */
[----:B------:R-:W-:Y:S02]  /*27fb0*/  FMUL R24, R7, R10 ;  /* 0x0000000a07187220 */ /* 0x000fe40000400000 */
[----:B------:R-:W-:-:S06]  /*27fc0*/  FMUL R2, R2, 1.4426950216293334961 ;  /* 0x3fb8aa3b02027820 */ /* 0x000fcc0000400000 */
[----:B------:R-:W0:Y:S01]  /*27fd0*/  MUFU.EX2 R2, R2 ;  /* 0x0000000200027308 */ /* 0x000e220000000800 */
[C---:B--2---:R-:W-:Y:S01]  /*27fe0*/  HMMA.16816.F32.BF16 R20, R16.reuse, R8, R20 ;  /* 0x000000081014723c */ /* 0x044fe20000041814 */
[----:B------:R-:W-:Y:S01]  /*27ff0*/  MOV R15, R8 ;  /* 0x00000008000f7202 */ /* 0x000fe20000000f00 */
[----:B------:R-:W-:Y:S11]  /*28000*/  IMAD.MOV.U32 R14, RZ, RZ, R9 ;  /* 0x000000ffff0e7224 */ /* 0x000ff600078e0009 */
[----:B------:R-:W-:Y:S10]  /*28010*/  @!UPT UIADD3 URZ, URZ, URZ, URZ ;  /* 0x0000003f3f3ff290 */ /* 0x000ff4000fffe03f */
[----:B------:R-:W-:Y:S01]  /*28020*/  STL.64 [R1+0x270], R20 ;  /* 0x0002701401007387 */ /* 0x000fe20000100a00 */
[----:B------:R1:W-:Y:S02]  /*28030*/  STL.64 [R1+0x278], R22 ;  /* 0x0002781601007387 */ /* 0x0003e40000100a00 */
[----:B------:R-:W2:Y:S02]  /*28040*/  LDL.LU.64 R10, [R1+0x23c0] ;  /* 0x0023c000010a7983 */ /* 0x000ea40000300a00 */
[----:B------:R-:W2:Y:S01]  /*28050*/  LDL.LU.64 R8, [R1+0x23b8] ;  /* 0x0023b80001087983 */ /* 0x000ea20000300a00 */
[----:B-1----:R-:W2:Y:S01]  /*28060*/  LDL.LU R22, [R1+0x668] ;  /* 0x0006680001167983 */ /* 0x002ea20000300800 */
[----:B------:R-:W2:Y:S02]  /*28070*/  LDL.LU R23, [R1+0x66c] ;  /* 0x00066c0001177983 */ /* 0x000ea40000300800 */
[----:B------:R-:W2:Y:S02]  /*28080*/  LDL.LU R20, [R1+0x660] ;  /* 0x0006600001147983 */ /* 0x000ea40000300800 */
[----:B------:R-:W4:Y:S02]  /*28090*/  LDL.LU R21, [R1+0x664] ;  /* 0x0006640001157983 */ /* 0x000f240000300800 */
[----:B---3--:R-:W-:Y:S01]  /*280a0*/  FMUL R25, R29, R6 ;  /* 0x000000061d197220 */ /* 0x008fe20000400000 */
[----:B------:R1:W-:Y:S04]  /*280b0*/  STL [R1+0x23a0], R15 ;  /* 0x0023a00f01007387 */ /* 0x0003e80000100800 */
[----:B-1----:R-:W3:Y:S02]  /*280c0*/  LDL R15, [R1+0x3c0] ;  /* 0x0003c000010f7983 */ /* 0x002ee40000100800 */
[----:B-----5:R-:W-:Y:S01]  /*280d0*/  HMMA.16816.F32.BF16 R24, R16, R12, R24 ;  /* 0x0000000c1018723c */ /* 0x020fe20000041818 */
[----:B------:R-:W5:Y:S02]  /*280e0*/  LDL.LU R7, [R1+0x64c] ;  /* 0x00064c0001077983 */ /* 0x000f640000300800 */
[----:B------:R-:W5:Y:S01]  /*280f0*/  LDL.LU R6, [R1+0x640] ;  /* 0x0006400001067983 */ /* 0x000f620000300800 */
[----:B0-----:R0:W-:Y:S04]  /*28100*/  STL [R1+0x3b8], R2 ;  /* 0x0003b80201007387 */ /* 0x0011e80000100800 */
[----:B0-----:R-:W5:Y:S11]  /*28110*/  LDL.LU R2, [R1+0x1c4] ;  /* 0x0001c40001027983 */ /* 0x001f760000300800 */
[----:B------:R-:W-:Y:S04]  /*28120*/  @!UPT UIADD3 URZ, URZ, URZ, URZ ;  /* 0x0000003f3f3ff290 */ /* 0x000fe8000fffe03f */
[----:B------:R-:W-:Y:S01]  /*28130*/  STL.64 [R1+0x260], R24 ;  /* 0x0002601801007387 */ /* 0x000fe20000100a00 */
[----:B------:R0:W-:Y:S03]  /*28140*/  STL.64 [R1+0x268], R26 ;  /* 0x0002681a01007387 */ /* 0x0001e60000100a00 */
[----:B0-----:R-:W5:Y:S01]  /*28150*/  LDL.LU R27, [R1+0x648] ;  /* 0x00064800011b7983 */ /* 0x001f620000300800 */
[----:B------:R-:W-:Y:S02]  /*28160*/  FMUL R3, R3, 1.4426950216293334961 ;  /* 0x3fb8aa3b03037820 */ /* 0x000fe40000400000 */
[----:B------:R-:W5:Y:S04]  /*28170*/  LDL.LU R25, [R1+0x644] ;  /* 0x0006440001197983 */ /* 0x000f680000300800 */
[----:B------:R-:W0:Y:S01]  /*28180*/  MUFU.EX2 R3, R3 ;  /* 0x0000000300037308 */ /* 0x000e220000000800 */
[----:B------:R1:W-:Y:S04]  /*28190*/  STL.64 [R1+0x2368], R12 ;  /* 0x0023680c01007387 */ /* 0x0003e80000100a00 */
[----:B-1----:R-:W5:Y:S01]  /*281a0*/  LDL.LU R13, [R1+0x2b0] ;  /* 0x0002b000010d7983 */ /* 0x002f620000300800 */
[----:B0-----:R0:W-:Y:S02]  /*281b0*/  STL [R1+0x490], R3 ;  /* 0x0004900301007387 */ /* 0x0011e40000100800 */
[----:B0-----:R-:W-:-:S02]  /*281c0*/  FADD R3, -R28, R5 ;  /* 0x000000051c037221 */ /* 0x001fc40000000100 */
[C---:B--2---:R-:W-:Y:S02]  /*281d0*/  FMUL R20, R29.reuse, R20 ;  /* 0x000000141d147220 */ /* 0x044fe40000400000 */
[----:B----4-:R-:W-:Y:S02]  /*281e0*/  FMUL R21, R29, R21 ;  /* 0x000000151d157220 */ /* 0x010fe40000400000 */
[C---:B---3--:R-:W-:Y:S02]  /*281f0*/  FMUL R22, R15.reuse, R22 ;  /* 0x000000160f167220 */ /* 0x048fe40000400000 */
[----:B------:R-:W-:-:S07]  /*28200*/  FMUL R23, R15, R23 ;  /* 0x000000170f177220 */ /* 0x000fce0000400000 */
[----:B------:R-:W-:Y:S01]  /*28210*/  HMMA.16816.F32.BF16 R20, R16, R8, R20 ;  /* 0x000000081014723c */ /* 0x000fe20000041814 */
[----:B-----5:R-:W-:Y:S11]  /*28220*/  FMUL R24, R29, R6 ;  /* 0x000000061d187220 */ /* 0x020ff60000400000 */
[----:B------:R-:W-:Y:S11]  /*28230*/  @!UPT UIADD3 URZ, URZ, URZ, URZ ;  /* 0x0000003f3f3ff290 */ /* 0x000ff6000fffe03f */
[----:B------:R0:W-:Y:S01]  /*28240*/  STL.64 [R1+0x250], R20 ;  /* 0x0002501401007387 */ /* 0x0001e20000100a00 */
[----:B------:R-:W-:Y:S02]  /*28250*/  MOV R6, R22 ;  /* 0x0000001600067202 */ /* 0x000fe40000000f00 */
[----:B------:R-:W2:Y:S02]  /*28260*/  LDL.LU R22, [R1+0x628] ;  /* 0x0006280001167983 */ /* 0x000ea40000300800 */
[C---:B------:R-:W-:Y:S02]  /*28270*/  FMUL R26, R15.reuse, R27 ;  /* 0x0000001b0f1a7220 */ /* 0x040fe40000400000 */
[----:B------:R-:W-:Y:S01]  /*28280*/  FMUL R27, R15, R7 ;  /* 0x000000070f1b7220 */ /* 0x000fe20000400000 */
[----:B------:R-:W-:Y:S02]  /*28290*/  MOV R7, R23 ;  /* 0x0000001700077202 */ /* 0x000fe40000000f00 */
[----:B------:R-:W3:Y:S04]  /*282a0*/  LDL.LU R23, [R1+0x62c] ;  /* 0x00062c0001177983 */ /* 0x000ee80000300800 */
[----:B0-----:R-:W4:Y:S01]  /*282b0*/  LDL.LU R20, [R1+0x620] ;  /* 0x0006200001147983 */ /* 0x001f220000300800 */
[----:B------:R0:W-:Y:S02]  /*282c0*/  STL.64 [R1+0x2338], R10 ;  /* 0x0023380a01007387 */ /* 0x0001e40000100a00 */
[----:B------:R1:W-:Y:S01]  /*282d0*/  STL.64 [R1+0x2330], R8 ;  /* 0x0023300801007387 */ /* 0x0003e20000100a00 */
[----:B------:R-:W5:Y:S01]  /*282e0*/  LDL.LU R21, [R1+0x624] ;  /* 0x0006240001157983 */ /* 0x000f620000300800 */
[----:B------:R-:W2:Y:S02]  /*282f0*/  LDL.LU R5, [R1+0x23b4] ;  /* 0x0023b40001057983 */ /* 0x000ea40000300800 */
[----:B------:R-:W-:-:S02]  /*28300*/  FMUL R25, R29, R25 ;  /* 0x000000191d197220 */ /* 0x000fc40000400000 */
[----:B------:R-:W-:Y:S01]  /*28310*/  FADD R0, R0, -R28 ;  /* 0x8000001c00007221 */ /* 0x000fe20000000000 */
[----:B------:R-:W3:Y:S03]  /*28320*/  LDL.LU R12, [R1+0x5f8] ;  /* 0x0005f800010c7983 */ /* 0x000ee60000300800 */
[----:B------:R-:W-:Y:S01]  /*28330*/  FMUL R0, R0, 1.4426950216293334961 ;  /* 0x3fb8aa3b00007820 */ /* 0x000fe20000400000 */
[----:B0-----:R-:W3:Y:S03]  /*28340*/  LDL.LU R11, [R1+0x5fc] ;  /* 0x0005fc00010b7983 */ /* 0x001ee60000300800 */
[----:B------:R-:W0:Y:S01]  /*28350*/  MUFU.EX2 R10, R0 ;  /* 0x00000000000a7308 */ /* 0x000e220000000800 */
[----:B-1----:R-:W3:Y:S02]  /*28360*/  LDL.LU R9, [R1+0x5f0] ;  /* 0x0005f00001097983 */ /* 0x002ee40000300800 */
[----:B------:R-:W3:Y:S01]  /*28370*/  LDL.LU R8, [R1+0x5f4] ;  /* 0x0005f40001087983 */ /* 0x000ee20000300800 */
[----:B0-----:R-:W-:Y:S01]  /*28380*/  STL [R1+0x48c], R10 ;  /* 0x00048c0a01007387 */ /* 0x001fe20000100800 */
[----:B------:R-:W-:Y:S01]  /*28390*/  STL.64 [R1+0x2348], R6 ;  /* 0x0023480601007387 */ /* 0x000fe20000100a00 */
[----:B--2---:R-:W-:Y:S02]  /*283a0*/  HMMA.16816.F32.BF16 R24, R16, R4, R24 ;  /* 0x000000041018723c */ /* 0x004fe40000041818 */
[----:B------:R0:W-:Y:S11]  /*283b0*/  STL.64 [R1+0x2340], R4 ;  /* 0x0023400401007387 */ /* 0x0001f60000100a00 */
[----:B------:R-:W-:Y:S10]  /*283c0*/  @!UPT UIADD3 URZ, URZ, URZ, URZ ;  /* 0x0000003f3f3ff290 */ /* 0x000ff4000fffe03f */
[----:B------:R1:W-:Y:S01]  /*283d0*/  STL.64 [R1+0x240], R24 ;  /* 0x0002401801007387 */ /* 0x0003e20000100a00 */
[----:B------:R5:W-:Y:S02]  /*283e0*/  STL.64 [R1+0x248], R26 ;  /* 0x0002481a01007387 */ /* 0x000be40000100a00 */
[----:B0-----:R-:W2:Y:S02]  /*283f0*/  LDL R4, [R1+0x110] ;  /* 0x0001100001047983 */ /* 0x001ea40000100800 */
[----:B------:R-:W2:Y:S02]  /*28400*/  LDL R5, [R1+0x114] ;  /* 0x0001140001057983 */ /* 0x000ea40000100800 */
[C---:B------:R-:W-:Y:S02]  /*28410*/  FMUL R22, R15.reuse, R22 ;  /* 0x000000160f167220 */ /* 0x040fe40000400000 */
[----:B---3--:R-:W-:Y:S02]  /*28420*/  FMUL R23, R15, R23 ;  /* 0x000000170f177220 */ /* 0x008fe40000400000 */
[----:B----4-:R-:W-:-:S02]  /*28430*/  FMUL R20, R29, R20 ;  /* 0x000000141d147220 */ /* 0x010fc40000400000 */
[----:B-----5:R-:W-:Y:S02]  /*28440*/  FMUL R21, R29, R21 ;  /* 0x000000151d157220 */ /* 0x020fe40000400000 */
[----:B------:R-:W-:-:S04]  /*28450*/  FADD R2, R2, -R28 ;  /* 0x8000001c02027221 */ /* 0x000fc80000000000 */
[----:B------:R-:W-:-:S06]  /*28460*/  FMUL R2, R2, 1.4426950216293334961 ;  /* 0x3fb8aa3b02027820 */ /* 0x000fcc0000400000 */
[----:B------:R-:W0:Y:S01]  /*28470*/  MUFU.EX2 R2, R2 ;  /* 0x0000000200027308 */ /* 0x000e220000000800 */
[----:B------:R-:W-:Y:S01]  /*28480*/  STL [R1+0x2304], R28 ;  /* 0x0023041c01007387 */ /* 0x000fe20000100800 */
[----:B------:R-:W-:Y:S02]  /*28490*/  FADD R0, R13, -R28 ;  /* 0x8000001c0d007221 */ /* 0x000fe40000000000 */
[----:B-1----:R-:W-:Y:S02]  /*284a0*/  FMUL R25, R29, R8 ;  /* 0x000000081d197220 */ /* 0x002fe40000400000 */
[----:B------:R-:W-:Y:S01]  /*284b0*/  FMUL R27, R15, R11 ;  /* 0x0000000b0f1b7220 */ /* 0x000fe20000400000 */
[----:B0-----:R-:W-:Y:S01]  /*284c0*/  STL [R1+0x488], R2 ;  /* 0x0004880201007387 */ /* 0x001fe20000100800 */
[----:B--2---:R-:W-:Y:S03]  /*284d0*/  HMMA.16816.F32.BF16 R4, R16, R4, R20 ;  /* 0x000000041004723c */ /* 0x004fe60000041814 */
[----:B------:R-:W2:Y:S11]  /*284e0*/  LDL.LU R23, [R1+0x5b8] ;  /* 0x0005b80001177983 */ /* 0x000eb60000300800 */
[----:B------:R-:W-:Y:S09]  /*284f0*/  @!UPT UIADD3 URZ, URZ, URZ, URZ ;  /* 0x0000003f3f3ff290 */ /* 0x000ff2000fffe03f */
[----:B------:R-:W-:Y:S01]  /*28500*/  STL.64 [R1+0x230], R4 ;  /* 0x0002300401007387 */ /* 0x000fe20000100a00 */
[----:B------:R0:W-:Y:S02]  /*28510*/  STL.64 [R1+0x238], R6 ;  /* 0x0002380601007387 */ /* 0x0001e40000100a00 */
[----:B------:R-:W3:Y:S01]  /*28520*/  LDL.LU R13, [R1+0x5bc] ;  /* 0x0005bc00010d7983 */ /* 0x000ee20000300800 */
[----:B0-----:R-:W4:Y:S01]  /*28530*/  LDL.LU R7, [R1+0x5b0] ;  /* 0x0005b00001077983 */ /* 0x001f220000300800 */
[----:B------:R-:W5:Y:S02]  /*28540*/  LDL.LU R6, [R1+0x5b4] ;  /* 0x0005b40001067983 */ /* 0x000f640000300800 */
[----:B------:R-:W2:Y:S02]  /*28550*/  LDL.LU R8, [R1+0x584] ;  /* 0x0005840001087983 */ /* 0x000ea40000300800 */
[----:B------:R-:W2:Y:S02]  /*28560*/  LDL R11, [R1+0x494] ;  /* 0x00049400010b7983 */ /* 0x000ea40000100800 */
[----:B------:R-:W-:Y:S01]  /*28570*/  FMUL R24, R29, R9 ;  /* 0x000000091d187220 */ /* 0x000fe20000400000 */
[----:B--2---:R-:W-:Y:S01]  /*28580*/  STL.64 [R1+0x2398], R10 ;  /* 0x0023980a01007387 */ /* 0x004fe20000100a00 */
[----:B------:R0:W-:Y:S02]  /*28590*/  STL [R1+0x2394], R8 ;  /* 0x0023940801007387 */ /* 0x0001e40000100800 */
[----:B------:R-:W2:Y:S01]  /*285a0*/  LDL R9, [R1+0x184] ;  /* 0x0001840001097983 */ /* 0x000ea20000100800 */
[----:B0-----:R-:W2:Y:S01]  /*285b0*/  LDL R8, [R1+0x180] ;  /* 0x0001800001087983 */ /* 0x001ea20000100800 */
[----:B------:R-:W2:Y:S02]  /*285c0*/  LDL.LU R5, [R1+0x588] ;  /* 0x0005880001057983 */ /* 0x000ea40000300800 */
[----:B------:R-:W2:Y:S02]  /*285d0*/  LDL.LU R4, [R1+0x58c] ;  /* 0x00058c0001047983 */ /* 0x000ea40000300800 */
[----:B-----5:R-:W-:Y:S02]  /*285e0*/  STL [R1+0x23b0], R6 ;  /* 0x0023b00601007387 */ /* 0x020fe40000100800 */
[----:B------:R-:W-:-:S04]  /*285f0*/  FMUL R3, R3, 1.4426950216293334961 ;  /* 0x3fb8aa3b03037820 */ /* 0x000fc80000400000 */
[----:B------:R0:W1:Y:S01]  /*28600*/  MUFU.EX2 R28, R3 ;  /* 0x00000003001c7308 */ /* 0x0000620000000800 */
[C---:B------:R-:W-:Y:S01]  /*28610*/  FMUL R26, R15.reuse, R12 ;  /* 0x0000000c0f1a7220 */ /* 0x040fe20000400000 */
[----:B--2---:R2:W-:Y:S04]  /*28620*/  STL.64 [R1+0x23a8], R4 ;  /* 0x0023a80401007387 */ /* 0x0045e80000100a00 */
[----:B--2---:R-:W2:Y:S04]  /*28630*/  LDL R4, [R1+0x190] ;  /* 0x0001900001047983 */ /* 0x004ea80000100800 */
[----:B------:R-:W2:Y:S01]  /*28640*/  LDL R5, [R1+0x194] ;  /* 0x0001940001057983 */ /* 0x000ea20000100800 */
[----:B------:R-:W5:Y:S02]  /*28650*/  LDL.LU R10, [R1+0x580] ;  /* 0x00058000010a7983 */ /* 0x000f640000300800 */
[----:B------:R-:W5:Y:S02]  /*28660*/  LDL R12, [R1+0x4a0] ;  /* 0x0004a000010c7983 */ /* 0x000f640000100800 */
[----:B0-----:R-:W5:Y:S01]  /*28670*/  LDL.LU R3, [R1+0x490] ;  /* 0x0004900001037983 */ /* 0x001f620000300800 */
[----:B-1----:R-:W-:Y:S01]  /*28680*/  STL [R1+0x3b4], R28 ;  /* 0x0003b41c01007387 */ /* 0x002fe20000100800 */
[----:B------:R-:W5:Y:S02]  /*28690*/  LDL.LU R6, [R1+0x23b0] ;  /* 0x0023b00001067983 */ /* 0x000f640000300800 */
[----:B------:R-:W-:-:S02]  /*286a0*/  FMUL R22, R15, R23 ;  /* 0x000000170f167220 */ /* 0x000fc40000400000 */
[----:B---3--:R-:W-:Y:S02]  /*286b0*/  FMUL R23, R15, R13 ;  /* 0x0000000d0f177220 */ /* 0x008fe40000400000 */
[C---:B----4-:R-:W-:Y:S02]  /*286c0*/  FMUL R20, R29.reuse, R7 ;  /* 0x000000071d147220 */ /* 0x050fe40000400000 */
[----:B------:R-:W-:Y:S01]  /*286d0*/  FMUL R0, R0, 1.4426950216293334961 ;  /* 0x3fb8aa3b00007820 */ /* 0x000fe20000400000 */
[----:B--2---:R-:W-:Y:S01]  /*286e0*/  HMMA.16816.F32.BF16 R24, R16, R4, R24 ;  /* 0x000000041018723c */ /* 0x004fe20000041818 */
[----:B------:R-:W2:Y:S01]  /*286f0*/  LDL.LU.64 R4, [R1+0x23a8] ;  /* 0x0023a80001047983 */ /* 0x000ea20000300a00 */
[----:B-----5:R-:W-:-:S03]  /*28700*/  FMUL R21, R29, R6 ;  /* 0x000000061d157220 */ /* 0x020fc60000400000 */
[----:B------:R-:W0:Y:S01]  /*28710*/  MUFU.EX2 R0, R0 ;  /* 0x0000000000007308 */ /* 0x000e220000000800 */
[----:B------:R-:W3:Y:S03]  /*28720*/  LDL.LU R7, [R1+0x550] ;  /* 0x0005500001077983 */ /* 0x000ee60000300800 */
[----:B------:R-:W-:Y:S11]  /*28730*/  HMMA.16816.F32.BF16 R20, R16, R8, R20 ;  /* 0x000000081014723c */ /* 0x000ff60000041814 */
[----:B------:R-:W-:Y:S03]  /*28740*/  @!UPT UIADD3 URZ, URZ, URZ, URZ ;  /* 0x0000003f3f3ff290 */ /* 0x000fe6000fffe03f */
[----:B------:R1:W-:Y:S01]  /*28750*/  STL.64 [R1+0x220], R24 ;  /* 0x0002201801007387 */ /* 0x0003e20000100a00 */
[----:B------:R2:W-:Y:S02]  /*28760*/  STL.64 [R1+0x228], R26 ;  /* 0x0002281a01007387 */ /* 0x0005e40000100a00 */
[----:B------:R-:W4:Y:S02]  /*28770*/  LDL.LU R6, [R1+0x554] ;  /* 0x0005540001067983 */ /* 0x000f240000300800 */
[----:B------:R-:W5:Y:S02]  /*28780*/  LDL R13, [R1+0x49c] ;  /* 0x00049c00010d7983 */ /* 0x000f640000100800 */
[----:B-1----:R-:W-:Y:S02]  /*28790*/  FMUL R24, R29, R10 ;  /* 0x0000000a1d187220 */ /* 0x002fe40000400000 */
[C---:B--2---:R-:W-:Y:S02]  /*287a0*/  FMUL R26, R15.reuse, R5 ;  /* 0x000000050f1a7220 */ /* 0x044fe40000400000 */
[----:B------:R-:W-:-:S02]  /*287b0*/  FMUL R27, R15, R4 ;  /* 0x000000040f1b7220 */ /* 0x000fc40000400000 */
[----:B------:R-:W2:Y:S01]  /*287c0*/  LDL.LU R15, [R1+0x23a0] ;  /* 0x0023a000010f7983 */ /* 0x000ea20000300800 */
[----:B------:R-:W2:Y:S02]  /*287d0*/  LDL.LU R5, [R1+0x558] ;  /* 0x0005580001057983 */ /* 0x000ea40000300800 */
[----:B------:R-:W2:Y:S02]  /*287e0*/  LDL.LU R4, [R1+0x55c] ;  /* 0x00055c0001047983 */ /* 0x000ea40000300800 */
[----:B0-----:R-:W-:Y:S01]  /*287f0*/  STL [R1+0x484], R0 ;  /* 0x0004840001007387 */ /* 0x001fe20000100800 */
[----:B------:R-:W2:Y:S01]  /*28800*/  LDL.LU.64 R10, [R1+0x2398] ;  /* 0x00239800010a7983 */ /* 0x000ea20000300a00 */
[----:B------:R-:W2:Y:S02]  /*28810*/  LDL.LU R8, [R1+0x2394] ;  /* 0x0023940001087983 */ /* 0x000ea40000300800 */
[----:B------:R0:W-:Y:S02]  /*28820*/  STL.64 [R1+0x210], R20 ;  /* 0x0002101401007387 */ /* 0x0001e40000100a00 */
[----:B------:R-:W-:Y:S01]  /*28830*/  STL.64 [R1+0x218], R22 ;  /* 0x0002181601007387 */ /* 0x000fe20000100a00 */
[----:B0-----:R-:W3:Y:S01]  /*28840*/  LDL.LU.64 R20, [R1+0x1a0] ;  /* 0x0001a00001147983 */ /* 0x001ee20000300a00 */
[----:B--2---:R-:W-:-:S03]  /*28850*/  FMUL R25, R29, R8 ;  /* 0x000000081d197220 */ /* 0x004fc60000400000 */
[----:B------:R-:W5:Y:S04]  /*28860*/  LDL.LU R29, [R1+0x2390] ;  /* 0x00239000011d7983 */ /* 0x000f680000300800 */
[----:B---3--:R-:W-:Y:S07]  /*28870*/  HMMA.16816.F32.BF16 R16, R16, R20, R24 ;  /* 0x000000141010723c */ /* 0x008fee0000041818 */
[----:B------:R-:W-:Y:S01]  /*28880*/  MOV R24, R21 ;  /* 0x0000001500187202 */ /* 0x000fe20000000f00 */
[----:B------:R-:W-:Y:S11]  /*28890*/  IMAD.MOV.U32 R25, RZ, RZ, R20 ;  /* 0x000000ffff197224 */ /* 0x000ff600078e0014 */
[----:B------:R-:W-:Y:S04]  /*288a0*/  @!UPT UIADD3 URZ, URZ, URZ, URZ ;  /* 0x0000003f3f3ff290 */ /* 0x000fe8000fffe03f */
[----:B------:R-:W-:Y:S01]  /*288b0*/  STL.64 [R1+0x200], R16 ;  /* 0x0002001001007387 */ /* 0x000fe20000100a00 */
[----:B------:R-:W-:Y:S02]  /*288c0*/  STL.64 [R1+0x208], R18 ;  /* 0x0002081201007387 */ /* 0x000fe40000100a00 */
[----:B------:R0:W-:Y:S02]  /*288d0*/  STL [R1+0x231c], R24 ;  /* 0x00231c1801007387 */ /* 0x0001e40000100800 */
[----:B------:R1:W-:Y:S01]  /*288e0*/  STL [R1+0x2318], R25 ;  /* 0x0023181901007387 */ /* 0x0003e20000100800 */
[----:B------:R-:W2:Y:S04]  /*288f0*/  LDL R27, [R1+0x3b8] ;  /* 0x0003b800011b7983 */ /* 0x000ea80000100800 */
[----:B--2---:R-:W-:Y:S01]  /*28900*/  STL [R1+0x2388], R27 ;  /* 0x0023881b01007387 */ /* 0x004fe20000100800 */
[----:B0-----:R-:W2:Y:S02]  /*28910*/  LDL.LU R24, [R1+0x170] ;  /* 0x0001700001187983 */ /* 0x001ea40000300800 */
[----:B-1----:R-:W2:Y:S02]  /*28920*/  LDL.LU R25, [R1+0x174] ;  /* 0x0001740001197983 */ /* 0x002ea40000300800 */
[----:B------:R-:W3:Y:S01]  /*28930*/  LDL.LU R8, [R1+0x140] ;  /* 0x0001400001087983 */ /* 0x000ee20000300800 */
[----:B------:R-:W3:Y:S01]  /*28940*/  LDL.LU R9, [R1+0x144] ;  /* 0x0001440001097983 */ /* 0x000ee20000300800 */
[----:B------:R-:W-:-:S02]  /*28950*/  F2FP.BF16.PACK_AB R20, R11, R12 ;  /* 0x0000000c0b14723e */ /* 0x000fc400000010ff */
[----:B------:R-:W-:Y:S01]  /*28960*/  F2FP.BF16.PACK_AB R21, R10, R3 ;  /* 0x000000030a15723e */ /* 0x000fe200000010ff */
[C---:B------:R-:W-:Y:S02]  /*28970*/  FMUL R16, R27.reuse, R7 ;  /* 0x000000071b107220 */ /* 0x040fe40000400000 */
[----:B----4-:R-:W-:Y:S01]  /*28980*/  FMUL R17, R27, R6 ;  /* 0x000000061b117220 */ /* 0x010fe20000400000 */
[----:B-----5:R-:W-:Y:S01]  /*28990*/  F2FP.BF16.PACK_AB R22, R29, R13 ;  /* 0x0000000d1d16723e */ /* 0x020fe200000010ff */
[----:B---3--:R0:W-:Y:S04]  /*289a0*/  STL.64 [R1+0x2380], R8 ;  /* 0x0023800801007387 */ /* 0x0081e80000100a00 */
[----:B0-----:R-:W3:Y:S01]  /*289b0*/  LDL.LU R8, [R1+0x160] ;  /* 0x0001600001087983 */ /* 0x001ee20000300800 */
[----:B------:R-:W3:Y:S02]  /*289c0*/  LDL.LU R9, [R1+0x164] ;  /* 0x0001640001097983 */ /* 0x000ee40000300800 */
[----:B------:R-:W4:Y:S02]  /*289d0*/  LDL.LU R11, [R1+0x560] ;  /* 0x00056000010b7983 */ /* 0x000f240000300800 */
[----:B------:R-:W5:Y:S01]  /*289e0*/  LDL.LU R10, [R1+0x564] ;  /* 0x00056400010a7983 */ /* 0x000f620000300800 */
[----:B------:R-:W3:Y:S01]  /*289f0*/  LDL.LU R7, [R1+0x568] ;  /* 0x0005680001077983 */ /* 0x000ee20000300800 */
[----:B------:R-:W3:Y:S02]  /*28a00*/  LDL.LU R6, [R1+0x56c] ;  /* 0x00056c0001067983 */ /* 0x000ee40000300800 */
[----:B------:R-:W-:Y:S02]  /*28a10*/  STL [R1+0x1480], R3 ;  /* 0x0014800301007387 */ /* 0x000fe40000100800 */
[----:B------:R-:W3:Y:S01]  /*28a20*/  LDL.LU R29, [R1+0x238c] ;  /* 0x00238c00011d7983 */ /* 0x000ee20000300800 */
[----:B------:R-:W3:Y:S01]  /*28a30*/  LDL.LU R12, [R1+0x130] ;  /* 0x00013000010c7983 */ /* 0x000ee20000300800 */
[----:B------:R-:W3:Y:S02]  /*28a40*/  LDL.LU R13, [R1+0x134] ;  /* 0x00013400010d7983 */ /* 0x000ee40000300800 */
[----:B------:R-:W-:-:S02]  /*28a50*/  FMUL R18, R28, R5 ;  /* 0x000000051c127220 */ /* 0x000fc40000400000 */
[----:B------:R-:W-:Y:S01]  /*28a60*/  FMUL R19, R28, R4 ;  /* 0x000000041c137220 */ /* 0x000fe20000400000 */
[----:B------:R-:W4:Y:S01]  /*28a70*/  LDL.LU R5, [R1+0x570] ;  /* 0x0005700001057983 */ /* 0x000f220000300800 */
[----:B------:R-:W-:Y:S01]  /*28a80*/  F2FP.BF16.PACK_AB R23, R0, R2 ;  /* 0x000000020017723e */ /* 0x000fe200000010ff */
[----:B------:R-:W4:Y:S02]  /*28a90*/  LDL.LU R4, [R1+0x574] ;  /* 0x0005740001047983 */ /* 0x000f240000300800 */
[----:B------:R-:W4:Y:S01]  /*28aa0*/  LDL.LU R2, [R1+0x578] ;  /* 0x0005780001027983 */ /* 0x000f220000300800 */
[----:B------:R-:W4:Y:S01]  /*28ab0*/  LDL.LU R0, [R1+0x57c] ;  /* 0x00057c0001007983 */ /* 0x000f220000300800 */
[----:B------:R-:W-:Y:S02]  /*28ac0*/  STL.64 [R1+0x2378], R14 ;  /* 0x0023780e01007387 */ /* 0x000fe40000100a00 */
[----:B--2---:R-:W-:Y:S01]  /*28ad0*/  HMMA.16816.F32.BF16 R16, R20, R24, R16 ;  /* 0x000000181410723c */ /* 0x004fe20000041810 */
[----:B---3--:R0:W-:Y:S04]  /*28ae0*/  STL.64 [R1+0x2370], R12 ;  /* 0x0023700c01007387 */ /* 0x0081e80000100a00 */
[----:B0-----:R-:W2:Y:S01]  /*28af0*/  LDL.LU R12, [R1+0x150] ;  /* 0x00015000010c7983 */ /* 0x001ea20000300800 */
[----:B------:R-:W2:Y:S02]  /*28b00*/  LDL.LU R13, [R1+0x154] ;  /* 0x00015400010d7983 */ /* 0x000ea40000300800 */
[----:B------:R-:W4:Y:S11]  /*28b10*/  LDL.LU R27, [R1+0x2388] ;  /* 0x00238800011b7983 */ /* 0x000f360000300800 */
[----:B------:R-:W-:Y:S04]  /*28b20*/  @!UPT UIADD3 URZ, URZ, URZ, URZ ;  /* 0x0000003f3f3ff290 */ /* 0x000fe8000fffe03f */
[----:B------:R-:W-:Y:S01]  /*28b30*/  STL.64 [R1+0x1f0], R16 ;  /* 0x0001f01001007387 */ /* 0x000fe20000100a00 */
[----:B------:R0:W-:Y:S02]  /*28b40*/  STL.64 [R1+0x1f8], R18 ;  /* 0x0001f81201007387 */ /* 0x0001e40000100a00 */
[C---:B0-----:R-:W-:Y:S02]  /*28b50*/  FMUL R18, R28.reuse, R7 ;  /* 0x000000071c127220 */ /* 0x041fe40000400000 */
[----:B------:R-:W-:Y:S02]  /*28b60*/  FMUL R19, R28, R6 ;  /* 0x000000061c137220 */ /* 0x000fe40000400000 */
[C---:B----4-:R-:W-:Y:S02]  /*28b70*/  FMUL R16, R27.reuse, R11 ;  /* 0x0000000b1b107220 */ /* 0x050fe40000400000 */
[----:B-----5:R-:W-:-:S07]  /*28b80*/  FMUL R17, R27, R10 ;  /* 0x0000000a1b117220 */ /* 0x020fce0000400000 */
[----:B------:R-:W-:Y:S01]  /*28b90*/  HMMA.16816.F32.BF16 R16, R20, R8, R16 ;  /* 0x000000081410723c */ /* 0x000fe20000041810 */
[----:B------:R-:W3:Y:S11]  /*28ba0*/  LDL.LU.64 R8, [R1+0x2380] ;  /* 0x0023800001087983 */ /* 0x000ef60000300a00 */
[----:B------:R-:W-:Y:S11]  /*28bb0*/  @!UPT UIADD3 URZ, URZ, URZ, URZ ;  /* 0x0000003f3f3ff290 */ /* 0x000ff6000fffe03f */
[----:B------:R-:W-:Y:S01]  /*28bc0*/  STL.64 [R1+0x1d0], R16 ;  /* 0x0001d01001007387 */ /* 0x000fe20000100a00 */
[----:B------:R0:W-:Y:S02]  /*28bd0*/  STL [R1+0x1d8], R18 ;  /* 0x0001d81201007387 */ /* 0x0001e40000100800 */
[----:B------:R-:W4:Y:S01]  /*28be0*/  LDL.LU R24, [R1+0x590] ;  /* 0x0005900001187983 */ /* 0x000f220000300800 */
[----:B------:R-:W-:Y:S01]  /*28bf0*/  MOV R3, R19 ;  /* 0x0000001300037202 */ /* 0x000fe20000000f00 */
[----:B------:R-:W5:Y:S01]  /*28c00*/  LDL.LU R11, [R1+0x594] ;  /* 0x00059400010b7983 */ /* 0x000f620000300800 */
[----:B------:R-:W3:Y:S02]  /*28c10*/  LDL.LU R10, [R1+0x598] ;  /* 0x00059800010a7983 */ /* 0x000ee40000300800 */
[C---:B------:R-:W-:Y:S02]  /*28c20*/  FMUL R19, R28.reuse, R0 ;  /* 0x000000001c137220 */ /* 0x040fe40000400000 */
[----:B------:R-:W3:Y:S02]  /*28c30*/  LDL.LU R7, [R1+0x59c] ;  /* 0x00059c0001077983 */ /* 0x000ee40000300800 */
[----:B0-----:R-:W-:-:S02]  /*28c40*/  FMUL R18, R28, R2 ;  /* 0x000000021c127220 */ /* 0x001fc40000400000 */
[C---:B------:R-:W-:Y:S02]  /*28c50*/  FMUL R16, R27.reuse, R5 ;  /* 0x000000051b107220 */ /* 0x040fe40000400000 */
[----:B------:R-:W-:-:S07]  /*28c60*/  FMUL R17, R27, R4 ;  /* 0x000000041b117220 */ /* 0x000fce0000400000 */
[----:B--2---:R-:W-:Y:S01]  /*28c70*/  HMMA.16816.F32.BF16 R16, R20, R12, R16 ;  /* 0x0000000c1410723c */ /* 0x004fe20000041810 */
[----:B------:R0:W-:Y:S01]  /*28c80*/  STL [R1+0x2220], R3 ;  /* 0x0022200301007387 */ /* 0x0001e20000100800 */
[----:B------:R-:W2:Y:S02]  /*28c90*/  LDL.LU.64 R14, [R1+0x2378] ;  /* 0x00237800010e7983 */ /* 0x000ea40000300a00 */
[----:B------:R-:W2:Y:S02]  /*28ca0*/  LDL.LU.64 R12, [R1+0x2370] ;  /* 0x00237000010c7983 */ /* 0x000ea40000300a00 */
[----:B------:R-:W2:Y:S01]  /*28cb0*/  LDL.LU R6, [R1+0x5a0] ;  /* 0x0005a00001067983 */ /* 0x000ea20000300800 */
[----:B0-----:R-:W2:Y:S11]  /*28cc0*/  LDL.LU R3, [R1+0x5a4] ;  /* 0x0005a40001037983 */ /* 0x001eb60000300800 */
[----:B------:R-:W-:Y:S05]  /*28cd0*/  @!UPT UIADD3 URZ, URZ, URZ, URZ ;  /* 0x0000003f3f3ff290 */ /* 0x000fea000fffe03f */
[----:B------:R4:W-:Y:S01]  /*28ce0*/  STL.64 [R1+0x1c0], R16 ;  /* 0x0001c01001007387 */ /* 0x0009e20000100a00 */
[----:B------:R3:W-:Y:S02]  /*28cf0*/  STL.64 [R1+0x1c8], R18 ;  /* 0x0001c81201007387 */ /* 0x0007e40000100a00 */
[----:B------:R-:W2:Y:S02]  /*28d00*/  LDL.LU R2, [R1+0x5a8] ;  /* 0x0005a80001027983 */ /* 0x000ea40000300800 */
[----:B------:R-:W2:Y:S01]  /*28d10*/  LDL.LU R0, [R1+0x5ac] ;  /* 0x0005ac0001007983 */ /* 0x000ea20000300800 */
[----:B------:R-:W2:Y:S01]  /*28d20*/  LDL.LU R4, [R1+0xf0] ;  /* 0x0000f00001047983 */ /* 0x000ea20000300800 */
[----:B------:R-:W2:Y:S02]  /*28d30*/  LDL R25, [R1+0x3b0] ;  /* 0x0003b00001197983 */ /* 0x000ea40000100800 */
[----:B------:R-:W-:Y:S02]  /*28d40*/  IMAD.MOV.U32 R5, RZ, RZ, R29 ;  /* 0x000000ffff057224 */ /* 0x000fe400078e001d */
[----:B----4-:R-:W-:-:S02]  /*28d50*/  FMUL R16, R27, R24 ;  /* 0x000000181b107220 */ /* 0x010fc40000400000 */
[----:B-----5:R-:W-:Y:S02]  /*28d60*/  FMUL R17, R27, R11 ;  /* 0x0000000b1b117220 */ /* 0x020fe40000400000 */
[C---:B---3--:R-:W-:Y:S02]  /*28d70*/  FMUL R18, R28.reuse, R10 ;  /* 0x0000000a1c127220 */ /* 0x048fe40000400000 */
[----:B------:R-:W-:-:S07]  /*28d80*/  FMUL R19, R28, R7 ;  /* 0x000000071c137220 */ /* 0x000fce0000400000 */
[----:B------:R-:W-:Y:S11]  /*28d90*/  HMMA.16816.F32.BF16 R16, R20, R8, R16 ;  /* 0x000000081410723c */ /* 0x000ff60000041810 */
[----:B------:R-:W-:Y:S11]  /*28da0*/  @!UPT UIADD3 URZ, URZ, URZ, URZ ;  /* 0x0000003f3f3ff290 */ /* 0x000ff6000fffe03f */
[----:B------:R-:W-:Y:S01]  /*28db0*/  @!UPT UIADD3 URZ, URZ, URZ, URZ ;  /* 0x0000003f3f3ff290 */ /* 0x000fe2000fffe03f */
[----:B------:R2:W-:Y:S01]  /*28dc0*/  STL.64 [R1+0x1b0], R16 ;  /* 0x0001b01001007387 */ /* 0x0005e20000100a00 */
[----:B------:R0:W-:Y:S02]  /*28dd0*/  STL.64 [R1+0x1b8], R18 ;  /* 0x0001b81201007387 */ /* 0x0001e40000100a00 */
[C---:B--2---:R-:W-:Y:S02]  /*28de0*/  FMUL R16, R27.reuse, R6 ;  /* 0x000000061b107220 */ /* 0x044fe40000400000 */
[----:B------:R-:W-:Y:S02]  /*28df0*/  FMUL R17, R27, R3 ;  /* 0x000000031b117220 */ /* 0x000fe40000400000 */
[C---:B0-----:R-:W-:Y:S02]  /*28e00*/  FMUL R18, R28.reuse, R2 ;  /* 0x000000021c127220 */ /* 0x041fe40000400000 */
[----:B------:R-:W-:-:S07]  /*28e10*/  FMUL R19, R28, R0 ;  /* 0x000000001c137220 */ /* 0x000fce0000400000 */
[----:B------:R-:W-:Y:S01]  /*28e20*/  HMMA.16816.F32.BF16 R16, R20, R12, R16 ;  /* 0x0000000c1410723c */ /* 0x000fe20000041810 */
[----:B------:R-:W-:Y:S02]  /*28e30*/  MOV R8, R15 ;  /* 0x0000000f00087202 */ /* 0x000fe40000000f00 */
[----:B------:R-:W-:-:S05]  /*28e40*/  MOV R9, R14 ;  /* 0x0000000e00097202 */ /* 0x000fca0000000f00 */
[----:B------:R0:W-:Y:S04]  /*28e50*/  STL.64 [R1+0x2360], R8 ;  /* 0x0023600801007387 */ /* 0x0001e80000100a00 */
[----:B0-----:R-:W2:Y:S01]  /*28e60*/  LDL.LU R8, [R1+0x120] ;  /* 0x0001200001087983 */ /* 0x001ea20000300800 */
[----:B------:R-:W2:Y:S02]  /*28e70*/  LDL.LU R9, [R1+0x124] ;  /* 0x0001240001097983 */ /* 0x000ea40000300800 */
[----:B------:R-:W3:Y:S08]  /*28e80*/  LDL.LU.64 R12, [R1+0x2368] ;  /* 0x00236800010c7983 */ /* 0x000ef00000300a00 */
[----:B------:R-:W-:Y:S01]  /*28e90*/  STL.64 [R1+0xa0], R16 ;  /* 0x0000a01001007387 */ /* 0x000fe20000100a00 */
[----:B------:R0:W-:Y:S03]  /*28ea0*/  STL.64 [R1+0xa8], R18 ;  /* 0x0000a81201007387 */ /* 0x0001e60000100a00 */
[----:B0-----:R-:W4:Y:S01]  /*28eb0*/  LDL.LU R19, [R1+0x5c0] ;  /* 0x0005c00001137983 */ /* 0x001f220000300800 */
[----:B------:R-:W5:Y:S02]  /*28ec0*/  LDL.LU R14, [R1+0x5c4] ;  /* 0x0005c400010e7983 */ /* 0x000f640000300800 */
[----:B------:R-:W2:Y:S02]  /*28ed0*/  LDL.LU R11, [R1+0x5c8] ;  /* 0x0005c800010b7983 */ /* 0x000ea40000300800 */
[----:B------:R-:W2:Y:S01]  /*28ee0*/  LDL.LU R10, [R1+0x5cc] ;  /* 0x0005cc00010a7983 */ /* 0x000ea20000300800 */
[----:B------:R-:W2:Y:S01]  /*28ef0*/  LDL.LU R29, [R1+0x5d0] ;  /* 0x0005d000011d7983 */ /* 0x000ea20000300800 */
[----:B------:R-:W2:Y:S02]  /*28f00*/  LDL.LU R26, [R1+0x5d4] ;  /* 0x0005d400011a7983 */ /* 0x000ea40000300800 */
[----:B------:R-:W2:Y:S02]  /*28f10*/  LDL.LU R24, [R1+0x5d8] ;  /* 0x0005d80001187983 */ /* 0x000ea40000300800 */
[----:B------:R-:W2:Y:S01]  /*28f20*/  LDL.LU R15, [R1+0x5dc] ;  /* 0x0005dc00010f7983 */ /* 0x000ea20000300800 */
[----:B------:R-:W2:Y:S01]  /*28f30*/  LDL.LU R7, [R1+0x5e0] ;  /* 0x0005e00001077983 */ /* 0x000ea20000300800 */
[----:B------:R-:W2:Y:S03]  /*28f40*/  LDL.LU R6, [R1+0x5e4] ;  /* 0x0005e40001067983 */ /* 0x000ea60000300800 */
[----:B--2---:R-:W-:Y:S01]  /*28f50*/  STL.64 [R1+0x2358], R6 ;  /* 0x0023580601007387 */ /* 0x004fe20000100a00 */
[----:B------:R0:W-:Y:S03]  /*28f60*/  STL.64 [R1+0x2350], R4 ;  /* 0x0023500401007387 */ /* 0x0001e60000100a00 */
[----:B0-----:R-:W2:Y:S01]  /*28f70*/  LDL.LU R4, [R1+0x100] ;  /* 0x0001000001047983 */ /* 0x001ea20000300800 */
[----:B------:R-:W2:Y:S02]  /*28f80*/  LDL.LU R5, [R1+0x104] ;  /* 0x0001040001057983 */ /* 0x000ea40000300800 */
[----:B----4-:R-:W-:-:S02]  /*28f90*/  FMUL R16, R27, R19 ;  /* 0x000000131b107220 */ /* 0x010fc40000400000 */
[C---:B-----5:R-:W-:Y:S02]  /*28fa0*/  FMUL R17, R27.reuse, R14 ;  /* 0x0000000e1b117220 */ /* 0x060fe40000400000 */
[C---:B------:R-:W-:Y:S02]  /*28fb0*/  FMUL R18, R28.reuse, R11 ;  /* 0x0000000b1c127220 */ /* 0x040fe40000400000 */
[C---:B------:R-:W-:Y:S01]  /*28fc0*/  FMUL R19, R28.reuse, R10 ;  /* 0x0000000a1c137220 */ /* 0x040fe20000400000 */
[----:B------:R-:W4:Y:S01]  /*28fd0*/  LDL.LU R3, [R1+0x5e8] ;  /* 0x0005e80001037983 */ /* 0x000f220000300800 */
[----:B------:R-:W5:Y:S02]  /*28fe0*/  LDL.LU R2, [R1+0x5ec] ;  /* 0x0005ec0001027983 */ /* 0x000f640000300800 */
[----:B------:R-:W3:Y:S03]  /*28ff0*/  LDL.LU R0, [R1+0x2c8] ;  /* 0x0002c80001007983 */ /* 0x000ee60000300800 */
[----:B------:R-:W-:Y:S01]  /*29000*/  HMMA.16816.F32.BF16 R16, R20, R8, R16 ;  /* 0x000000081410723c */ /* 0x000fe20000041810 */
[----:B------:R-:W3:Y:S01]  /*29010*/  LDL.LU.64 R8, [R1+0x2360] ;  /* 0x0023600001087983 */ /* 0x000ee20000300a00 */
[----:B------:R-:W3:Y:S02]  /*29020*/  LDL.LU R11, [R1+0x608] ;  /* 0x00060800010b7983 */ /* 0x000ee40000300800 */
[----:B------:R-:W3:Y:S11]  /*29030*/  LDL.LU R10, [R1+0x60c] ;  /* 0x00060c00010a7983 */ /* 0x000ef60000300800 */
[----:B------:R-:W-:Y:S08]  /*29040*/  @!UPT UIADD3 URZ, URZ, URZ, URZ ;  /* 0x0000003f3f3ff290 */ /* 0x000ff0000fffe03f */
[----:B------:R0:W-:Y:S01]  /*29050*/  STL.64 [R1+0x80], R16 ;  /* 0x0000801001007387 */ /* 0x0001e20000100a00 */
[----:B------:R1:W-:Y:S02]  /*29060*/  STL.64 [R1+0x88], R18 ;  /* 0x0000881201007387 */ /* 0x0003e40000100a00 */
[----:B------:R-:W3:Y:S02]  /*29070*/  LDL.LU R14, [R1+0x2b8] ;  /* 0x0002b800010e7983 */ /* 0x000ee40000300800 */
[----:B------:R-:W3:Y:S02]  /*29080*/  LDL.LU.64 R6, [R1+0x2358] ;  /* 0x0023580001067983 */ /* 0x000ee40000300a00 */
[C---:B0-----:R-:W-:Y:S02]  /*29090*/  FMUL R16, R27.reuse, R29 ;  /* 0x0000001d1b107220 */ /* 0x041fe40000400000 */
[----:B------:R-:W-:Y:S02]  /*290a0*/  FMUL R17, R27, R26 ;  /* 0x0000001a1b117220 */ /* 0x000fe40000400000 */
[----:B-1----:R-:W-:-:S02]  /*290b0*/  FMUL R18, R28, R24 ;  /* 0x000000181c127220 */ /* 0x002fc40000400000 */
[----:B------:R-:W-:-:S07]  /*290c0*/  FMUL R19, R28, R15 ;  /* 0x0000000f1c137220 */ /* 0x000fce0000400000 */
[C---:B--2---:R-:W-:Y:S01]  /*290d0*/  HMMA.16816.F32.BF16 R16, R20.reuse, R4, R16 ;  /* 0x000000041410723c */ /* 0x044fe20000041810 */
[----:B------:R-:W2:Y:S11]  /*290e0*/  LDL.LU.64 R4, [R1+0x2350] ;  /* 0x0023500001047983 */ /* 0x000eb60000300a00 */
[----:B------:R-:W-:Y:S11]  /*290f0*/  @!UPT UIADD3 URZ, URZ, URZ, URZ ;  /* 0x0000003f3f3ff290 */ /* 0x000ff6000fffe03f */
[----:B------:R-:W-:Y:S01]  /*29100*/  STL.64 [R1+0x70], R16 ;  /* 0x0000701001007387 */ /* 0x000fe20000100a00 */
[----:B------:R4:W-:Y:S02]  /*29110*/  STL.64 [R1+0x78], R18 ;  /* 0x0000781201007387 */ /* 0x0009e40000100a00 */
[----:B------:R-:W2:Y:S02]  /*29120*/  LDL.LU R15, [R1+0x2b4] ;  /* 0x0002b400010f7983 */ /* 0x000ea40000300800 */
[C---:B----4-:R-:W-:Y:S02]  /*29130*/  FMUL R18, R28.reuse, R3 ;  /* 0x000000031c127220 */ /* 0x050fe40000400000 */
[C---:B---3--:R-:W-:Y:S02]  /*29140*/  FMUL R16, R27.reuse, R7 ;  /* 0x000000071b107220 */ /* 0x048fe40000400000 */
[C---:B------:R-:W-:Y:S02]  /*29150*/  FMUL R17, R27.reuse, R6 ;  /* 0x000000061b117220 */ /* 0x040fe40000400000 */
[----:B-----5:R-:W-:Y:S01]  /*29160*/  FMUL R19, R28, R2 ;  /* 0x000000021c137220 */ /* 0x020fe20000400000 */
[----:B------:R-:W3:Y:S06]  /*29170*/  LDL.LU.64 R6, [R1+0x2348] ;  /* 0x0023480001067983 */ /* 0x000eec0000300a00 */
[----:B--2---:R-:W-:Y:S01]  /*29180*/  HMMA.16816.F32.BF16 R16, R20, R4, R16 ;  /* 0x000000041410723c */ /* 0x004fe20000041810 */
[----:B------:R-:W2:Y:S11]  /*29190*/  LDL.LU.64 R4, [R1+0x2340] ;  /* 0x0023400001047983 */ /* 0x000eb60000300a00 */
[----:B------:R-:W-:Y:S11]  /*291a0*/  @!UPT UIADD3 URZ, URZ, URZ, URZ ;  /* 0x0000003f3f3ff290 */ /* 0x000ff6000fffe03f */
        /* <DEDUP_REMOVED lines=8> */
[----:B------:R-:W2:Y:S02]  /*29230*/  LDL R24, [R1+0x2ec] ;  /* 0x0002ec0001187983 */ /* 0x000ea40000100800 */
[----:B----4-:R-:W-:-:S02]  /*29240*/  FMUL R16, R27, R18 ;  /* 0x000000121b107220 */ /* 0x010fc40000400000 */
[C---:B-----5:R-:W-:Y:S02]  /*29250*/  FMUL R17, R27.reuse, R19 ;  /* 0x000000131b117220 */ /* 0x060fe40000400000 */
[C---:B------:R-:W-:Y:S02]  /*29260*/  FMUL R18, R28.reuse, R11 ;  /* 0x0000000b1c127220 */ /* 0x040fe40000400000 */
[----:B------:R-:W-:Y:S02]  /*29270*/  FMUL R19, R28, R10 ;  /* 0x0000000a1c137220 */ /* 0x000fe40000400000 */
[----:B------:R-:W4:Y:S05]  /*29280*/  LDL.LU.64 R10, [R1+0x2338] ;  /* 0x00233800010a7983 */ /* 0x000f2a0000300a00 */
[----:B------:R-:W-:Y:S01]  /*29290*/  HMMA.16816.F32.BF16 R16, R20, R8, R16 ;  /* 0x000000081410723c */ /* 0x000fe20000041810 */
[----:B------:R-:W5:Y:S11]  /*292a0*/  LDL.LU.64 R8, [R1+0x2330] ;  /* 0x0023300001087983 */ /* 0x000f760000300a00 */
[----:B------:R-:W-:Y:S11]  /*292b0*/  @!UPT UIADD3 URZ, URZ, URZ, URZ ;  /* 0x0000003f3f3ff290 */ /* 0x000ff6000fffe03f */
[----:B------:R0:W-:Y:S01]  /*292c0*/  STL.64 [R1+0x50], R16 ;  /* 0x0000501001007387 */ /* 0x0001e20000100a00 */
[----:B------:R1:W-:Y:S03]  /*292d0*/  STL.64 [R1+0x58], R18 ;  /* 0x0000581201007387 */ /* 0x0003e60000100a00 */
[----:B0-----:R-:W2:Y:S01]  /*292e0*/  LDL.LU R16, [R1+0x610] ;  /* 0x0006100001107983 */ /* 0x001ea20000300800 */
[----:B------:R-:W3:Y:S02]  /*292f0*/  LDL.LU R17, [R1+0x614] ;  /* 0x0006140001117983 */ /* 0x000ee40000300800 */
[----:B-1----:R-:W4:Y:S02]  /*29300*/  LDL.LU R18, [R1+0x618] ;  /* 0x0006180001127983 */ /* 0x002f240000300800 */
[----:B------:R-:W5:Y:S02]  /*29310*/  LDL.LU R19, [R1+0x61c] ;  /* 0x00061c0001137983 */ /* 0x000f640000300800 */
[----:B--2---:R-:W-:-:S02]  /*29320*/  FMUL R16, R27, R16 ;  /* 0x000000101b107220 */ /* 0x004fc40000400000 */
[----:B---3--:R-:W-:Y:S02]  /*29330*/  FMUL R17, R27, R17 ;  /* 0x000000111b117220 */ /* 0x008fe40000400000 */
[C---:B----4-:R-:W-:Y:S02]  /*29340*/  FMUL R18, R28.reuse, R18 ;  /* 0x000000121c127220 */ /* 0x050fe40000400000 */
[----:B-----5:R-:W-:-:S07]  /*29350*/  FMUL R19, R28, R19 ;  /* 0x000000131c137220 */ /* 0x020fce0000400000 */
[----:B------:R-:W-:Y:S11]  /*29360*/  HMMA.16816.F32.BF16 R16, R20, R12, R16 ;  /* 0x0000000c1410723c */ /* 0x000ff60000041810 */
[----:B------:R-:W-:Y:S11]  /*29370*/  @!UPT UIADD3 URZ, URZ, URZ, URZ ;  /* 0x0000003f3f3ff290 */ /* 0x000ff6000fffe03f */
[----:B------:R-:W-:Y:S01]  /*29380*/  @!UPT UIADD3 URZ, URZ, URZ, URZ ;  /* 0x0000003f3f3ff290 */ /* 0x000fe2000fffe03f */
[----:B------:R-:W-:Y:S01]  /*29390*/  STL.64 [R1+0x40], R16 ;  /* 0x0000401001007387 */ /* 0x000fe20000100a00 */
[----:B------:R0:W-:Y:S03]  /*293a0*/  STL.64 [R1+0x48], R18 ;  /* 0x0000481201007387 */ /* 0x0001e60000100a00 */
[----:B0-----:R-:W2:Y:S01]  /*293b0*/  LDL.LU R19, [R1+0x630] ;  /* 0x0006300001137983 */ /* 0x001ea20000300800 */
[C---:B------:R-:W-:Y:S02]  /*293c0*/  FMUL R17, R27.reuse, R29 ;  /* 0x0000001d1b117220 */ /* 0x040fe40000400000 */
[----:B------:R-:W-:Y:S02]  /*293d0*/  FMUL R18, R28, R26 ;  /* 0x0000001a1c127220 */ /* 0x000fe40000400000 */
[----:B------:R-:W3:Y:S01]  /*293e0*/  LDL.LU R12, [R1+0x658] ;  /* 0x00065800010c7983 */ /* 0x000ee20000300800 */
[----:B------:R-:W4:Y:S01]  /*293f0*/  LDL.LU R13, [R1+0x65c] ;  /* 0x00065c00010d7983 */ /* 0x000f220000300800 */
[----:B--2---:R-:W-:-:S02]  /*29400*/  FMUL R16, R27, R19 ;  /* 0x000000131b107220 */ /* 0x004fc40000400000 */
[----:B------:R-:W-:-:S07]  /*29410*/  FMUL R19, R28, R2 ;  /* 0x000000021c137220 */ /* 0x000fce0000400000 */
[----:B------:R-:W-:Y:S11]  /*29420*/  HMMA.16816.F32.BF16 R16, R20, R8, R16 ;  /* 0x000000081410723c */ /* 0x000ff60000041810 */
[----:B------:R-:W-:Y:S11]  /*29430*/  @!UPT UIADD3 URZ, URZ, URZ, URZ ;  /* 0x0000003f3f3ff290 */ /* 0x000ff6000fffe03f */
[----:B------:R-:W-:Y:S01]  /*29440*/  @!UPT UIADD3 URZ, URZ, URZ, URZ ;  /* 0x0000003f3f3ff290 */ /* 0x000fe2000fffe03f */
[----:B------:R-:W-:Y:S01]  /*29450*/  STL.64 [R1+0x20], R16 ;  /* 0x0000201001007387 */ /* 0x000fe20000100a00 */
[----:B------:R0:W-:Y:S03]  /*29460*/  STL.64 [R1+0x28], R18 ;  /* 0x0000281201007387 */ /* 0x0001e60000100a00 */
[----:B0-----:R-:W2:Y:S01]  /*29470*/  LDL.LU R18, [R1+0x650] ;  /* 0x0006500001127983 */ /* 0x001ea20000300800 */
[----:B------:R-:W5:Y:S02]  /*29480*/  LDL.LU R19, [R1+0x654] ;  /* 0x0006540001137983 */ /* 0x000f640000300800 */
[--C-:B------:R-:W-:Y:S02]  /*29490*/  FADD R0, R0, -R25.reuse ;  /* 0x8000001900007221 */ /* 0x100fe40000000000 */
[----:B------:R-:W-:Y:S01]  /*294a0*/  FADD R2, R14, -R25 ;  /* 0x800000190e027221 */ /* 0x000fe20000000000 */
[----:B------:R-:W4:Y:S01]  /*294b0*/  LDL.LU R29, [R1+0x2cc] ;  /* 0x0002cc00011d7983 */ /* 0x000f220000300800 */
[----:B------:R0:W-:Y:S02]  /*294c0*/  STL.64 [R1+0x22f0], R10 ;  /* 0x0022f00a01007387 */ /* 0x0001e40000100a00 */
[----:B------:R-:W-:-:S02]  /*294d0*/  FMUL R0, R0, 1.4426950216293334961 ;  /* 0x3fb8aa3b00007820 */ /* 0x000fc40000400000 */
[----:B------:R-:W-:Y:S02]  /*294e0*/  FMUL R2, R2, 1.4426950216293334961 ;  /* 0x3fb8aa3b02027820 */ /* 0x000fe40000400000 */
[----:B------:R1:W0:Y:S02]  /*294f0*/  MUFU.EX2 R14, R0 ;  /* 0x00000000000e7308 */ /* 0x0002240000000800 */
[----:B-1----:R-:W-:-:S06]  /*29500*/  FADD R0, R15, -R25 ;  /* 0x800000190f007221 */ /* 0x002fcc0000000000 */
[----:B------:R-:W1:Y:S01]  /*29510*/  MUFU.EX2 R15, R2 ;  /* 0x00000002000f7308 */ /* 0x000e620000000800 */
[----:B0-----:R-:W-:Y:S01]  /*29520*/  STL [R1+0x478], R14 ;  /* 0x0004780e01007387 */ /* 0x001fe20000100800 */
[----:B------:R-:W4:Y:S03]  /*29530*/  LDL.LU R26, [R1+0x2c4] ;  /* 0x0002c400011a7983 */ /* 0x000f260000300800 */
[----:B-1----:R-:W-:Y:S01]  /*29540*/  STL [R1+0x480], R15 ;  /* 0x0004800f01007387 */ /* 0x002fe20000100800 */
[C---:B--2---:R-:W-:Y:S02]  /*29550*/  FMUL R16, R27.reuse, R18 ;  /* 0x000000121b107220 */ /* 0x044fe40000400000 */
[----:B-----5:R-:W-:Y:S02]  /*29560*/  FMUL R17, R27, R19 ;  /* 0x000000131b117220 */ /* 0x020fe40000400000 */
[----:B---3--:R-:W-:-:S02]  /*29570*/  FMUL R18, R28, R12 ;  /* 0x0000000c1c127220 */ /* 0x008fc40000400000 */
[----:B----4-:R-:W-:-:S07]  /*29580*/  FMUL R19, R28, R13 ;  /* 0x0000000d1c137220 */ /* 0x010fce0000400000 */
[----:B------:R-:W-:Y:S01]  /*29590*/  HMMA.16816.F32.BF16 R8, R20, R4, R16 ;  /* 0x000000041408723c */ /* 0x000fe20000041810 */
[----:B------:R-:W2:Y:S01]  /*295a0*/  LDL.LU R17, [R1+0x680] ;  /* 0x0006800001117983 */ /* 0x000ea20000300800 */
[----:B------:R-:W3:Y:S11]  /*295b0*/  LDL.LU R18, [R1+0x684] ;  /* 0x0006840001127983 */ /* 0x000ef60000300800 */
[----:B------:R-:W-:Y:S10]  /*295c0*/  @!UPT UIADD3 URZ, URZ, URZ, URZ ;  /* 0x0000003f3f3ff290 */ /* 0x000ff4000fffe03f */
[----:B------:R-:W-:Y:S01]  /*295d0*/  STL.64 [R1+0x10], R8 ;  /* 0x0000100801007387 */ /* 0x000fe20000100a00 */
[----:B------:R0:W-:Y:S02]  /*295e0*/  STL.64 [R1+0x18], R10 ;  /* 0x0000180a01007387 */ /* 0x0001e40000100a00 */
[----:B------:R-:W4:Y:S01]  /*295f0*/  LDL.LU R19, [R1+0x688] ;  /* 0x0006880001137983 */ /* 0x000f220000300800 */
[----:B0-----:R-:W5:Y:S01]  /*29600*/  LDL.LU R11, [R1+0x68c] ;  /* 0x00068c00010b7983 */ /* 0x001f620000300800 */
[----:B------:R-:W2:Y:S02]  /*29610*/  LDL.LU R9, [R1+0x2c0] ;  /* 0x0002c00001097983 */ /* 0x000ea40000300800 */
[----:B------:R-:W-:Y:S02]  /*29620*/  STL.64 [R1+0x2288], R6 ;  /* 0x0022880601007387 */ /* 0x000fe40000100a00 */
[----:B------:R-:W2:Y:S01]  /*29630*/  LDL.LU R4, [R1+0x190] ;  /* 0x0001900001047983 */ /* 0x000ea20000300800 */
[----:B------:R-:W2:Y:S01]  /*29640*/  LDL.LU R5, [R1+0x194] ;  /* 0x0001940001057983 */ /* 0x000ea20000300800 */
[----:B------:R-:W2:Y:S02]  /*29650*/  LDL.LU R12, [R1+0x670] ;  /* 0x00067000010c7983 */ /* 0x000ea40000300800 */
[----:B------:R-:W-:Y:S01]  /*29660*/  STL.64 [R1+0x2328], R14 ;  /* 0x0023280e01007387 */ /* 0x000fe20000100a00 */
[----:B--2---:R0:W-:Y:S04]  /*29670*/  STL [R1+0x2320], R12 ;  /* 0x0023200c01007387 */ /* 0x0041e80000100800 */
[----:B0-----:R-:W2:Y:S01]  /*29680*/  LDL.LU R12, [R1+0x110] ;  /* 0x00011000010c7983 */ /* 0x001ea20000300800 */
[----:B------:R-:W2:Y:S02]  /*29690*/  LDL.LU R13, [R1+0x114] ;  /* 0x00011400010d7983 */ /* 0x000ea40000300800 */
[----:B------:R-:W-:-:S02]  /*296a0*/  FMUL R16, R27, R17 ;  /* 0x000000111b107220 */ /* 0x000fc40000400000 */
[----:B---3--:R-:W-:Y:S02]  /*296b0*/  FMUL R17, R27, R18 ;  /* 0x000000121b117220 */ /* 0x008fe40000400000 */
[C---:B----4-:R-:W-:Y:S02]  /*296c0*/  FMUL R18, R28.reuse, R19 ;  /* 0x000000131c127220 */ /* 0x050fe40000400000 */
[----:B-----5:R-:W-:Y:S02]  /*296d0*/  FMUL R19, R28, R11 ;  /* 0x0000000b1c137220 */ /* 0x020fe40000400000 */
[----:B------:R-:W-:Y:S02]  /*296e0*/  FMUL R0, R0, 1.4426950216293334961 ;  /* 0x3fb8aa3b00007820 */ /* 0x000fe40000400000 */
[--C-:B------:R-:W-:Y:S01]  /*296f0*/  FADD R2, R3, -R24.reuse ;  /* 0x8000001803027221 */ /* 0x100fe20000000000 */
[----:B------:R-:W3:Y:S01]  /*29700*/  LDL.LU R10, [R1+0x674] ;  /* 0x00067400010a7983 */ /* 0x000ee20000300800 */
[----:B------:R-:W4:Y:S01]  /*29710*/  LDL.LU R7, [R1+0x678] ;  /* 0x0006780001077983 */ /* 0x000f220000300800 */
[----:B------:R-:W0:Y:S01]  /*29720*/  MUFU.EX2 R3, R0 ;  /* 0x0000000000037308 */ /* 0x000e220000000800 */
[----:B------:R-:W5:Y:S01]  /*29730*/  LDL.LU R8, [R1+0x2bc] ;  /* 0x0002bc0001087983 */ /* 0x000f620000300800 */
[----:B0-----:R-:W-:Y:S01]  /*29740*/  STL [R1+0x47c], R3 ;  /* 0x00047c0301007387 */ /* 0x001fe20000100800 */
[----:B------:R-:W3:Y:S01]  /*29750*/  LDL.LU.64 R14, [R1+0x2328] ;  /* 0x00232800010e7983 */ /* 0x000ee20000300a00 */
[----:B--2---:R-:W-:Y:S02]  /*29760*/  HMMA.16816.F32.BF16 R16, R20, R12, R16 ;  /* 0x0000000c1410723c */ /* 0x004fe40000041810 */
[----:B------:R-:W2:Y:S11]  /*29770*/  LDL.LU R12, [R1+0x2320] ;  /* 0x00232000010c7983 */ /* 0x000eb60000300800 */
[----:B------:R-:W-:Y:S10]  /*29780*/  @!UPT UIADD3 URZ, URZ, URZ, URZ ;  /* 0x0000003f3f3ff290 */ /* 0x000ff4000fffe03f */
[----:B------:R-:W-:Y:S01]  /*29790*/  STL [R1+0x34], R17 ;  /* 0x0000341101007387 */ /* 0x000fe20000100800 */
[----:B------:R-:W-:Y:S02]  /*297a0*/  STL.64 [R1+0x38], R18 ;  /* 0x0000381201007387 */ /* 0x000fe40000100a00 */
[----:B------:R-:W2:Y:S02]  /*297b0*/  LDL.LU R6, [R1+0x67c] ;  /* 0x00067c0001067983 */ /* 0x000ea40000300800 */
[----:B------:R-:W-:Y:S02]  /*297c0*/  FMUL R0, R2, 1.4426950216293334961 ;  /* 0x3fb8aa3b02007820 */ /* 0x000fe40000400000 */
[----:B------:R-:W-:Y:S02]  /*297d0*/  FADD R2, R29, -R24 ;  /* 0x800000181d027221 */ /* 0x000fe40000000000 */
[----:B------:R0:W1:Y:S01]  /*297e0*/  MUFU.EX2 R29, R0 ;  /* 0x00000000001d7308 */ /* 0x0000620000000800 */
[----:B------:R-:W-:-:S02]  /*297f0*/  IMAD.MOV.U32 R13, RZ, RZ, R16 ;  /* 0x000000ffff0d7224 */ /* 0x000fc400078e0010 */
[----:B------:R-:W-:Y:S02]  /*29800*/  FMUL R2, R2, 1.4426950216293334961 ;  /* 0x3fb8aa3b02027820 */ /* 0x000fe40000400000 */
[----:B0-----:R-:W-:Y:S02]  /*29810*/  FADD R0, R26, -R24 ;  /* 0x800000181a007221 */ /* 0x001fe40000000000 */
[----:B------:R-:W2:Y:S01]  /*29820*/  LDL.LU R26, [R1+0x6a4] ;  /* 0x0006a400011a7983 */ /* 0x000ea20000300800 */
[----:B------:R-:W2:Y:S03]  /*29830*/  LDL.LU R11, [R1+0x6a8] ;  /* 0x0006a800010b7983 */ /* 0x000ea60000300800 */
[----:B-1----:R-:W-:Y:S01]  /*29840*/  STL [R1+0x464], R29 ;  /* 0x0004641d01007387 */ /* 0x002fe20000100800 */
[----:B------:R0:W-:Y:S02]  /*29850*/  STL [R1+0x20e8], R13 ;  /* 0x0020e80d01007387 */ /* 0x0001e40000100800 */
[----:B0-----:R-:W0:Y:S01]  /*29860*/  MUFU.EX2 R13, R2 ;  /* 0x00000002000d7308 */ /* 0x001e220000000800 */
[----:B---3--:R-:W-:-:S02]  /*29870*/  FMUL R17, R27, R10 ;  /* 0x0000000a1b117220 */ /* 0x008fc40000400000 */
[----:B----4-:R-:W-:Y:S01]  /*29880*/  FMUL R18, R28, R7 ;  /* 0x000000071c127220 */ /* 0x010fe20000400000 */
[----:B0-----:R-:W-:Y:S01]  /*29890*/  STL [R1+0x46c], R13 ;  /* 0x00046c0d01007387 */ /* 0x001fe20000100800 */
[----:B------:R0:W-:Y:S03]  /*298a0*/  STL.64 [R1+0x2310], R14 ;  /* 0x0023100e01007387 */ /* 0x0001e60000100a00 */
[----:B0-----:R-:W3:Y:S01]  /*298b0*/  LDL.LU R15, [R1+0x6a0] ;  /* 0x0006a000010f7983 */ /* 0x001ee20000300800 */
[----:B------:R0:W-:Y:S02]  /*298c0*/  STL [R1+0x2308], R13 ;  /* 0x0023080d01007387 */ /* 0x0001e40000100800 */
[----:B------:R-:W-:Y:S02]  /*298d0*/  FMUL R0, R0, 1.4426950216293334961 ;  /* 0x3fb8aa3b00007820 */ /* 0x000fe40000400000 */
[----:B-----5:R-:W-:-:S02]  /*298e0*/  FADD R2, R8, -R24 ;  /* 0x8000001808027221 */ /* 0x020fc40000000000 */
[----:B------:R1:W4:Y:S02]  /*298f0*/  MUFU.EX2 R8, R0 ;  /* 0x0000000000087308 */ /* 0x0003240000000800 */
[----:B-1----:R-:W-:Y:S02]  /*29900*/  FADD R0, R9, -R25 ;  /* 0x8000001909007221 */ /* 0x002fe40000000000 */
[----:B--2---:R-:W-:Y:S02]  /*29910*/  FMUL R16, R27, R12 ;  /* 0x0000000c1b107220 */ /* 0x004fe40000400000 */
[----:B------:R-:W2:Y:S01]  /*29920*/  LDL.LU R12, [R1+0x180] ;  /* 0x00018000010c7983 */ /* 0x000ea20000300800 */
[----:B0-----:R-:W2:Y:S02]  /*29930*/  LDL.LU R13, [R1+0x184] ;  /* 0x00018400010d7983 */ /* 0x001ea40000300800 */
[----:B------:R-:W5:Y:S02]  /*29940*/  LDL.LU R10, [R1+0x6ac] ;  /* 0x0006ac00010a7983 */ /* 0x000f640000300800 */
[----:B------:R-:W2:Y:S01]  /*29950*/  LDL.LU R24, [R1+0x231c] ;  /* 0x00231c0001187983 */ /* 0x000ea20000300800 */
[----:B------:R-:W2:Y:S01]  /*29960*/  LDL.LU R25, [R1+0x2318] ;  /* 0x0023180001197983 */ /* 0x000ea20000300800 */
[----:B------:R-:W-:-:S07]  /*29970*/  FMUL R19, R28, R6 ;  /* 0x000000061c137220 */ /* 0x000fce0000400000 */
[----:B------:R-:W-:Y:S11]  /*29980*/  HMMA.16816.F32.BF16 R4, R20, R4, R16 ;  /* 0x000000041404723c */ /* 0x000ff60000041810 */
[----:B------:R-:W-:Y:S11]  /*29990*/  @!UPT UIADD3 URZ, URZ, URZ, URZ ;  /* 0x0000003f3f3ff290 */ /* 0x000ff6000fffe03f */
[----:B------:R-:W-:Y:S01]  /*299a0*/  @!UPT UIADD3 URZ, URZ, URZ, URZ ;  /* 0x0000003f3f3ff290 */ /* 0x000fe2000fffe03f */
[----:B------:R-:W-:Y:S01]  /*299b0*/  STL.64 [R1], R4 ;  /* 0x0000000401007387 */ /* 0x000fe20000100a00 */
[----:B------:R0:W-:Y:S03]  /*299c0*/  STL.64 [R1+0x8], R6 ;  /* 0x0000080601007387 */ /* 0x0001e60000100a00 */
[----:B0-----:R-:W2:Y:S01]  /*299d0*/  LDL.LU R7, [R1+0x6c0] ;  /* 0x0006c00001077983 */ /* 0x001ea20000300800 */
[----:B------:R-:W2:Y:S02]  /*299e0*/  LDL.LU R6, [R1+0x6c4] ;  /* 0x0006c40001067983 */ /* 0x000ea40000300800 */
[----:B------:R-:W2:Y:S02]  /*299f0*/  LDL.LU R5, [R1+0x6c8] ;  /* 0x0006c80001057983 */ /* 0x000ea40000300800 */
[----:B------:R-:W2:Y:S02]  /*29a00*/  LDL.LU R4, [R1+0x6cc] ;  /* 0x0006cc0001047983 */ /* 0x000ea40000300800 */
[----:B------:R-:W-:-:S02]  /*29a10*/  FMUL R17, R27, R26 ;  /* 0x0000001a1b117220 */ /* 0x000fc40000400000 */
[----:B------:R-:W-:Y:S02]  /*29a20*/  FMUL R18, R28, R11 ;  /* 0x0000000b1c127220 */ /* 0x000fe40000400000 */
[----:B------:R-:W-:Y:S02]  /*29a30*/  FMUL R2, R2, 1.4426950216293334961 ;  /* 0x3fb8aa3b02027820 */ /* 0x000fe40000400000 */
[----:B---3--:R-:W-:Y:S02]  /*29a40*/  FMUL R16, R27, R15 ;  /* 0x0000000f1b107220 */ /* 0x008fe40000400000 */
[----:B------:R-:W0:Y:S01]  /*29a50*/  MUFU.EX2 R9, R2 ;  /* 0x0000000200097308 */ /* 0x000e220000000800 */
[----:B------:R-:W-:-:S07]  /*29a60*/  FMUL R0, R0, 1.4426950216293334961 ;  /* 0x3fb8aa3b00007820 */ /* 0x000fce0000400000 */
[----:B------:R-:W1:Y:S01]  /*29a70*/  MUFU.EX2 R2, R0 ;  /* 0x0000000000027308 */ /* 0x000e620000000800 */
[----:B----4-:R-:W-:Y:S04]  /*29a80*/  STL [R1+0x470], R8 ;  /* 0x0004700801007387 */ /* 0x010fe80000100800 */
[----:B0-----:R-:W-:Y:S01]  /*29a90*/  STL [R1+0x474], R9 ;  /* 0x0004740901007387 */ /* 0x001fe20000100800 */
[----:B------:R-:W3:Y:S02]  /*29aa0*/  LDL.LU.64 R14, [R1+0x2310] ;  /* 0x00231000010e7983 */ /* 0x000ee40000300a00 */
[----:B-----5:R-:W-:-:S07]  /*29ab0*/  FMUL R19, R28, R10 ;  /* 0x0000000a1c137220 */ /* 0x020fce0000400000 */
[----:B--2---:R-:W-:Y:S01]  /*29ac0*/  HMMA.16816.F32.BF16 R16, R20, R12, R16 ;  /* 0x0000000c1410723c */ /* 0x004fe20000041810 */
[----:B------:R-:W2:Y:S11]  /*29ad0*/  LDL.LU R13, [R1+0x2308] ;  /* 0x00230800010d7983 */ /* 0x000eb60000300800 */
[----:B------:R-:W-:Y:S11]  /*29ae0*/  @!UPT UIADD3 URZ, URZ, URZ, URZ ;  /* 0x0000003f3f3ff290 */ /* 0x000ff6000fffe03f */
[----:B------:R-:W-:Y:S01]  /*29af0*/  STL.64 [R1+0x20a0], R18 ;  /* 0x0020a01201007387 */ /* 0x000fe20000100a00 */
[----:B------:R0:W-:Y:S02]  /*29b00*/  STL.64 [R1+0x2098], R16 ;  /* 0x0020981001007387 */ /* 0x0001e40000100a00 */
[----:B-1----:R-:W-:Y:S01]  /*29b10*/  STL [R1+0x468], R2 ;  /* 0x0004680201007387 */ /* 0x002fe20000100800 */
[----:B0-----:R-:W-:Y:S02]  /*29b20*/  MOV R16, R25 ;  /* 0x0000001900107202 */ /* 0x001fe40000000f00 */
[----:B------:R-:W-:Y:S01]  /*29b30*/  MOV R17, R24 ;  /* 0x0000001800117202 */ /* 0x000fe20000000f00 */
[C---:B------:R-:W-:Y:S02]  /*29b40*/  FMUL R24, R27.reuse, R7 ;  /* 0x000000071b187220 */ /* 0x040fe40000400000 */
[----:B------:R-:W-:Y:S02]  /*29b50*/  FMUL R25, R27, R6 ;  /* 0x000000061b197220 */ /* 0x000fe40000400000 */
[----:B------:R-:W-:-:S02]  /*29b60*/  FMUL R26, R28, R5 ;  /* 0x000000051c1a7220 */ /* 0x000fc40000400000 */
[----:B------:R-:W-:Y:S02]  /*29b70*/  FMUL R27, R28, R4 ;  /* 0x000000041c1b7220 */ /* 0x000fe40000400000 */
[----:B------:R-:W4:Y:S01]  /*29b80*/  LDL.LU R28, [R1+0x2304] ;  /* 0x00230400011c7983 */ /* 0x000f220000300800 */
[----:B------:R-:W5:Y:S02]  /*29b90*/  LDL R6, [R1+0x158] ;  /* 0x0001580001067983 */ /* 0x000f640000100800 */
[----:B------:R-:W5:Y:S02]  /*29ba0*/  LDL R7, [R1+0x15c] ;  /* 0x00015c0001077983 */ /* 0x000f640000100800 */
[----:B------:R-:W2:Y:S01]  /*29bb0*/  LDL.64 R10, [R1+0x178] ;  /* 0x00017800010a7983 */ /* 0x000ea20000100a00 */
[----:B------:R-:W2:Y:S01]  /*29bc0*/  LDL.LU R5, [R1+0x2f8] ;  /* 0x0002f80001057983 */ /* 0x000ea20000300800 */
[----:B------:R-:W-:Y:S03]  /*29bd0*/  HMMA.16816.F32.BF16 R24, R20, R16, R24 ;  /* 0x000000101418723c */ /* 0x000fe60000041818 */
[----:B-----5:R0:W-:Y:S01]  /*29be0*/  STL.64 [R1+0x22e0], R6 ;  /* 0x0022e00601007387 */ /* 0x0201e20000100a00 */
[----:B--2---:R1:W-:Y:S03]  /*29bf0*/  STL [R1+0x22d8], R5 ;  /* 0x0022d80501007387 */ /* 0x0043e60000100800 */
[----:B0-----:R-:W2:Y:S04]  /*29c00*/  LDL R6, [R1+0x168] ;  /* 0x0001680001067983 */ /* 0x001ea80000100800 */
[----:B------:R-:W2:Y:S01]  /*29c10*/  LDL R7, [R1+0x16c] ;  /* 0x00016c0001077983 */ /* 0x000ea20000100800 */
[----:B------:R-:W-:-:S02]  /*29c20*/  F2FP.BF16.PACK_AB R20, R13, R29 ;  /* 0x0000001d0d14723e */ /* 0x000fc400000010ff */
[----:B---3--:R-:W-:Y:S02]  /*29c30*/  F2FP.BF16.PACK_AB R21, R15, R14 ;  /* 0x0000000e0f15723e */ /* 0x008fe400000010ff */
[----:B------:R-:W-:Y:S01]  /*29c40*/  F2FP.BF16.PACK_AB R22, R9, R8 ;  /* 0x000000080916723e */ /* 0x000fe200000010ff */
[----:B--2---:R0:W-:Y:S01]  /*29c50*/  STL.64 [R1+0x22e8], R6 ;  /* 0x0022e80601007387 */ /* 0x0041e20000100a00 */
[----:B------:R-:W2:Y:S02]  /*29c60*/  LDL.LU R4, [R1+0xb0] ;  /* 0x0000b00001047983 */ /* 0x000ea40000300800 */
[----:B-1----:R-:W2:Y:S01]  /*29c70*/  LDL.LU R5, [R1+0xb4] ;  /* 0x0000b40001057983 */ /* 0x002ea20000300800 */
[----:B0-----:R-:W2:Y:S01]  /*29c80*/  LDL.LU R6, [R1+0xb8] ;  /* 0x0000b80001067983 */ /* 0x001ea20000300800 */
[----:B------:R-:W2:Y:S02]  /*29c90*/  LDL.LU R7, [R1+0xbc] ;  /* 0x0000bc0001077983 */ /* 0x000ea40000300800 */
[----:B------:R-:W3:Y:S02]  /*29ca0*/  LDL.LU R12, [R1+0x2f0] ;  /* 0x0002f000010c7983 */ /* 0x000ee40000300800 */
[----:B------:R0:W-:Y:S01]  /*29cb0*/  STL [R1+0x205c], R24 ;  /* 0x00205c1801007387 */ /* 0x0001e20000100800 */
[----:B------:R1:W-:Y:S01]  /*29cc0*/  STL [R1+0x2058], R25 ;  /* 0x0020581901007387 */ /* 0x0003e20000100800 */
[----:B------:R5:W-:Y:S02]  /*29cd0*/  STL [R1+0x2054], R26 ;  /* 0x0020541a01007387 */ /* 0x000be40000100800 */
[----:B------:R4:W-:Y:S01]  /*29ce0*/  STL [R1+0x2050], R27 ;  /* 0x0020501b01007387 */ /* 0x0009e20000100800 */
[----:B0-----:R-:W3:Y:S01]  /*29cf0*/  LDL.LU R24, [R1+0xc0] ;  /* 0x0000c00001187983 */ /* 0x001ee20000300800 */
[----:B-1----:R-:W3:Y:S02]  /*29d00*/  LDL.LU R25, [R1+0xc4] ;  /* 0x0000c40001197983 */ /* 0x002ee40000300800 */
[----:B-----5:R-:W3:Y:S02]  /*29d10*/  LDL.LU R26, [R1+0xc8] ;  /* 0x0000c800011a7983 */ /* 0x020ee40000300800 */
[----:B----4-:R-:W3:Y:S01]  /*29d20*/  LDL.LU R27, [R1+0xcc] ;  /* 0x0000cc00011b7983 */ /* 0x010ee20000300800 */
[----:B------:R-:W4:Y:S01]  /*29d30*/  LDL.LU R29, [R1+0x2300] ;  /* 0x00230000011d7983 */ /* 0x000f220000300800 */
[----:B------:R-:W5:Y:S02]  /*29d40*/  LDL.LU R15, [R1+0x22fc] ;  /* 0x0022fc00010f7983 */ /* 0x000f640000300800 */
[----:B------:R-:W3:Y:S02]  /*29d50*/  LDL.LU R14, [R1+0x22f8] ;  /* 0x0022f800010e7983 */ /* 0x000ee40000300800 */
[----:B------:R-:W3:Y:S01]  /*29d60*/  LDL.LU R16, [R1+0xe0] ;  /* 0x0000e00001107983 */ /* 0x000ee20000300800 */
[----:B------:R-:W3:Y:S01]  /*29d70*/  LDL.LU R17, [R1+0xe4] ;  /* 0x0000e40001117983 */ /* 0x000ee20000300800 */
[----:B------:R-:W3:Y:S02]  /*29d80*/  LDL.LU R18, [R1+0xe8] ;  /* 0x0000e80001127983 */ /* 0x000ee40000300800 */
[----:B------:R-:W3:Y:S01]  /*29d90*/  LDL.LU R19, [R1+0xec] ;  /* 0x0000ec0001137983 */ /* 0x000ee20000300800 */
[----:B------:R-:W-:Y:S01]  /*29da0*/  F2FP.BF16.PACK_AB R23, R2, R3 ;  /* 0x000000030217723e */ /* 0x000fe200000010ff */
[----:B------:R-:W-:-:S06]  /*29db0*/  IMAD.MOV.U32 R3, RZ, RZ, R11 ;  /* 0x000000ffff037224 */ /* 0x000fcc00078e000b */
[C---:B--2---:R-:W-:Y:S01]  /*29dc0*/  HMMA.16816.F32.BF16 R4, R20.reuse, R10, R4 ;  /* 0x0000000a1404723c */ /* 0x044fe20000041804 */
[----:B---3--:R-:W-:Y:S01]  /*29dd0*/  STL.64 [R1+0x22d0], R18 ;  /* 0x0022d01201007387 */ /* 0x008fe20000100a00 */
[----:B------:R0:W-:Y:S11]  /*29de0*/  STL.64 [R1+0x22c8], R16 ;  /* 0x0022c81001007387 */ /* 0x0001f60000100a00 */
[----:B------:R-:W-:Y:S11]  /*29df0*/  @!UPT UIADD3 URZ, URZ, URZ, URZ ;  /* 0x0000003f3f3ff290 */ /* 0x000ff6000fffe03f */
[----:B------:R-:W-:Y:S02]  /*29e00*/  MOV R9, R6 ;  /* 0x0000000600097202 */ /* 0x000fe40000000f00 */
[----:B------:R-:W-:Y:S01]  /*29e10*/  MOV R8, R7 ;  /* 0x0000000700087202 */ /* 0x000fe20000000f00 */
[----:B0-----:R-:W2:Y:S01]  /*29e20*/  LDL.LU R16, [R1+0xd0] ;  /* 0x0000d00001107983 */ /* 0x001ea20000300800 */
[----:B------:R-:W2:Y:S02]  /*29e30*/  LDL.LU R17, [R1+0xd4] ;  /* 0x0000d40001117983 */ /* 0x000ea40000300800 */
[----:B------:R-:W2:Y:S02]  /*29e40*/  LDL.LU R18, [R1+0xd8] ;  /* 0x0000d80001127983 */ /* 0x000ea40000300800 */
[----:B------:R-:W2:Y:S01]  /*29e50*/  LDL.LU R19, [R1+0xdc] ;  /* 0x0000dc0001137983 */ /* 0x000ea20000300800 */
[----:B------:R-:W3:Y:S01]  /*29e60*/  LDL.LU.64 R10, [R1+0x22f0] ;  /* 0x0022f000010a7983 */ /* 0x000ee20000300a00 */
[----:B------:R0:W-:Y:S02]  /*29e70*/  STL.64 [R1+0xb0], R4 ;  /* 0x0000b00401007387 */ /* 0x0001e40000100a00 */
[----:B------:R-:W0:Y:S02]  /*29e80*/  LDL.LU.64 R6, [R1+0x22e8] ;  /* 0x0022e80001067983 */ /* 0x000e240000300a00 */
[----:B------:R-:W-:Y:S01]  /*29e90*/  STL [R1+0x2064], R8 ;  /* 0x0020640801007387 */ /* 0x000fe20000100800 */
[----:B------:R-:W-:Y:S01]  /*29ea0*/  STL [R1+0x2060], R9 ;  /* 0x0020600901007387 */ /* 0x000fe20000100800 */
[----:B0-----:R-:W-:Y:S11]  /*29eb0*/  HMMA.16816.F32.BF16 R4, R20, R6, R24 ;  /* 0x000000061404723c */ /* 0x001ff60000041818 */
[----:B------:R-:W-:Y:S11]  /*29ec0*/  @!UPT UIADD3 URZ, URZ, URZ, URZ ;  /* 0x0000003f3f3ff290 */ /* 0x000ff6000fffe03f */
[----:B------:R-:W-:Y:S01]  /*29ed0*/  @!UPT UIADD3 URZ, URZ, URZ, URZ ;  /* 0x0000003f3f3ff290 */ /* 0x000fe2000fffe03f */
[----:B------:R0:W-:Y:S01]  /*29ee0*/  STL [R1+0xcc], R7 ;  /* 0x0000cc0701007387 */ /* 0x0001e20000100800 */
[----:B------:R-:W-:Y:S02]  /*29ef0*/  MOV R27, R6 ;  /* 0x00000006001b7202 */ /* 0x000fe40000000f00 */
[----:B------:R-:W-:Y:S01]  /*29f00*/  MOV R26, R5 ;  /* 0x00000005001a7202 */ /* 0x000fe20000000f00 */
[----:B0-----:R-:W2:Y:S01]  /*29f10*/  LDL.LU.64 R6, [R1+0x22e0] ;  /* 0x0022e00001067983 */ /* 0x001ea20000300a00 */
[----:B------:R-:W4:Y:S02]  /*29f20*/  LDL.LU R5, [R1+0x22d8] ;  /* 0x0022d80001057983 */ /* 0x000f240000300800 */
[----:B------:R-:W-:Y:S02]  /*29f30*/  IMAD.MOV.U32 R25, RZ, RZ, R4 ;  /* 0x000000ffff197224 */ /* 0x000fe400078e0004 */
[----:B------:R-:W2:Y:S01]  /*29f40*/  LDL.LU R13, [R1+0x2d8] ;  /* 0x0002d800010d7983 */ /* 0x000ea20000300800 */
[----:B------:R-:W-:Y:S01]  /*29f50*/  STL [R1+0x2070], R27 ;  /* 0x0020701b01007387 */ /* 0x000fe20000100800 */
[----:B------:R0:W-:Y:S02]  /*29f60*/  STL [R1+0x206c], R26 ;  /* 0x00206c1a01007387 */ /* 0x0001e40000100800 */
[----:B------:R-:W-:Y:S01]  /*29f70*/  STL [R1+0x2068], R25 ;  /* 0x0020681901007387 */ /* 0x000fe20000100800 */
[----:B0-----:R-:W3:Y:S01]  /*29f80*/  LDL.LU.64 R26, [R1+0x148] ;  /* 0x00014800011a7983 */ /* 0x001ee20000300a00 */
[----:B----4-:R-:W-:-:S02]  /*29f90*/  FADD R0, R5, -R29 ;  /* 0x8000001d05007221 */ /* 0x010fc40000000000 */
[----:B--2---:R-:W-:Y:S01]  /*29fa0*/  HMMA.16816.F32.BF16 R4, R20, R6, R16 ;  /* 0x000000061404723c */ /* 0x004fe20000041810 */
[----:B------:R-:W2:Y:S01]  /*29fb0*/  LDL.LU.64 R18, [R1+0x22d0] ;  /* 0x0022d00001127983 */ /* 0x000ea20000300a00 */
[----:B------:R-:W2:Y:S11]  /*29fc0*/  LDL.LU.64 R16, [R1+0x22c8] ;  /* 0x0022c80001107983 */ /* 0x000eb60000300a00 */
[----:B------:R-:W-:Y:S10]  /*29fd0*/  @!UPT UIADD3 URZ, URZ, URZ, URZ ;  /* 0x0000003f3f3ff290 */ /* 0x000ff4000fffe03f */
[----:B------:R0:W-:Y:S01]  /*29fe0*/  STL.64 [R1+0xd0], R4 ;  /* 0x0000d00401007387 */ /* 0x0001e20000100a00 */
[----:B------:R1:W-:Y:S03]  /*29ff0*/  STL.64 [R1+0xd8], R6 ;  /* 0x0000d80601007387 */ /* 0x0003e60000100a00 */
[----:B0-----:R-:W4:Y:S01]  /*2a000*/  LDL.LU R5, [R1+0x2d4] ;  /* 0x0002d40001057983 */ /* 0x001f220000300800 */
[----:B-1----:R-:W2:Y:S02]  /*2a010*/  LDL.LU.64 R6, [R1+0x128] ;  /* 0x0001280001067983 */ /* 0x002ea40000300a00 */
[----:B------:R-:W-:-:S06]  /*2a020*/  FMUL R0, R0, 1.4426950216293334961 ;  /* 0x3fb8aa3b00007820 */ /* 0x000fcc0000400000 */
[----:B------:R-:W0:Y:S02]  /*2a030*/  MUFU.EX2 R0, R0 ;  /* 0x0000000000007308 */ /* 0x000e240000000800 */
[----:B0-----:R-:W-:Y:S04]  /*2a040*/  STL [R1+0x454], R0 ;  /* 0x0004540001007387 */ /* 0x001fe80000100800 */
[----:B--2---:R-:W-:Y:S01]  /*2a050*/  STL.64 [R1+0x22a0], R6 ;  /* 0x0022a00601007387 */ /* 0x004fe20000100a00 */
[----:B----4-:R0:W-:Y:S02]  /*2a060*/  STL [R1+0x2298], R5 ;  /* 0x0022980501007387 */ /* 0x0101e40000100800 */
[----:B------:R-:W2:Y:S01]  /*2a070*/  LDL.LU R4, [R1+0x1e0] ;  /* 0x0001e00001047983 */ /* 0x000ea20000300800 */
[----:B0-----:R-:W2:Y:S01]  /*2a080*/  LDL.LU R5, [R1+0x1e4] ;  /* 0x0001e40001057983 */ /* 0x001ea20000300800 */
[----:B---3--:R-:W-:Y:S01]  /*2a090*/  IMAD.MOV.U32 R6, RZ, RZ, R11 ;  /* 0x000000ffff067224 */ /* 0x008fe200078e000b */
[----:B------:R-:W-:Y:S01]  /*2a0a0*/  MOV R7, R10 ;  /* 0x0000000a00077202 */ /* 0x000fe20000000f00 */
[----:B------:R-:W3:Y:S01]  /*2a0b0*/  LDL.LU R11, [R1+0x22c4] ;  /* 0x0022c400010b7983 */ /* 0x000ee20000300800 */
[----:B------:R-:W4:Y:S03]  /*2a0c0*/  LDL.LU R10, [R1+0x22c0] ;  /* 0x0022c000010a7983 */ /* 0x000f260000300800 */
[----:B------:R-:W-:Y:S02]  /*2a0d0*/  STL.64 [R1+0x22b8], R6 ;  /* 0x0022b80601007387 */ /* 0x000fe40000100a00 */
[----:B------:R-:W-:-:S02]  /*2a0e0*/  FADD R2, R12, -R29 ;  /* 0x8000001d0c027221 */ /* 0x000fc40000000000 */
[----:B------:R-:W-:Y:S01]  /*2a0f0*/  IMAD.MOV.U32 R12, RZ, RZ, R27 ;  /* 0x000000ffff0c7224 */ /* 0x000fe200078e001b */
[----:B--2---:R0:W-:Y:S02]  /*2a100*/  STL.64 [R1+0x22b0], R4 ;  /* 0x0022b00401007387 */ /* 0x0041e40000100a00 */
[----:B0-----:R-:W-:Y:S07]  /*2a110*/  HMMA.16816.F32.BF16 R4, R20, R26, R16 ;  /* 0x0000001a1404723c */ /* 0x001fee0000041810 */
[----:B------:R-:W-:Y:S11]  /*2a120*/  MOV R17, R26 ;  /* 0x0000001a00117202 */ /* 0x000ff60000000f00 */
[----:B------:R-:W-:Y:S06]  /*2a130*/  @!UPT UIADD3 URZ, URZ, URZ, URZ ;  /* 0x0000003f3f3ff290 */ /* 0x000fec000fffe03f */
[----:B------:R-:W-:Y:S01]  /*2a140*/  IMAD.MOV.U32 R9, RZ, RZ, R6 ;  /* 0x000000ffff097224 */ /* 0x000fe200078e0006 */
[----:B------:R-:W-:Y:S02]  /*2a150*/  MOV R24, R7 ;  /* 0x0000000700187202 */ /* 0x000fe40000000f00 */
[----:B------:R-:W-:Y:S02]  /*2a160*/  MOV R25, R4 ;  /* 0x0000000400197202 */ /* 0x000fe40000000f00 */
[----:B------:R-:W-:Y:S01]  /*2a170*/  MOV R8, R5 ;  /* 0x0000000500087202 */ /* 0x000fe20000000f00 */
[----:B------:R-:W2:Y:S01]  /*2a180*/  LDL.LU.64 R6, [R1+0x22b8] ;  /* 0x0022b80001067983 */ /* 0x000ea20000300a00 */
[----:B------:R-:W2:Y:S02]  /*2a190*/  LDL.LU.64 R4, [R1+0x22b0] ;  /* 0x0022b00001047983 */ /* 0x000ea40000300a00 */
[----:B------:R-:W-:Y:S02]  /*2a1a0*/  STL [R1+0x218c], R12 ;  /* 0x00218c0c01007387 */ /* 0x000fe40000100800 */
[----:B------:R-:W-:Y:S01]  /*2a1b0*/  STL [R1+0x2188], R17 ;  /* 0x0021881101007387 */ /* 0x000fe20000100800 */
[----:B------:R-:W-:Y:S01]  /*2a1c0*/  STL [R1+0x2080], R24 ;  /* 0x0020801801007387 */ /* 0x000fe20000100800 */
[----:B------:R-:W-:Y:S02]  /*2a1d0*/  STL [R1+0x207c], R9 ;  /* 0x00207c0901007387 */ /* 0x000fe40000100800 */
[----:B------:R-:W-:Y:S02]  /*2a1e0*/  STL [R1+0x2078], R8 ;  /* 0x0020780801007387 */ /* 0x000fe40000100800 */
[----:B------:R0:W-:Y:S01]  /*2a1f0*/  STL [R1+0x2074], R25 ;  /* 0x0020741901007387 */ /* 0x0001e20000100800 */
[----:B------:R-:W2:Y:S01]  /*2a200*/  LDL.LU.64 R26, [R1+0x138] ;  /* 0x00013800011a7983 */ /* 0x000ea20000300a00 */
[----:B------:R-:W-:-:S06]  /*2a210*/  FMUL R0, R2, 1.4426950216293334961 ;  /* 0x3fb8aa3b02007820 */ /* 0x000fcc0000400000 */
[----:B------:R-:W1:Y:S01]  /*2a220*/  MUFU.EX2 R0, R0 ;  /* 0x0000000000007308 */ /* 0x000e620000000800 */
[----:B----4-:R-:W-:Y:S01]  /*2a230*/  MOV R18, R10 ;  /* 0x0000000a00127202 */ /* 0x010fe20000000f00 */
[----:B---3--:R-:W-:Y:S01]  /*2a240*/  IMAD.MOV.U32 R19, RZ, RZ, R11 ;  /* 0x000000ffff137224 */ /* 0x008fe200078e000b */
[----:B------:R-:W3:Y:S01]  /*2a250*/  LDL.LU R10, [R1+0x22ac] ;  /* 0x0022ac00010a7983 */ /* 0x000ee20000300800 */
[----:B------:R-:W3:Y:S03]  /*2a260*/  LDL.LU R11, [R1+0x22a8] ;  /* 0x0022a800010b7983 */ /* 0x000ee60000300800 */
[----:B-1----:R-:W-:Y:S01]  /*2a270*/  STL [R1+0x458], R0 ;  /* 0x0004580001007387 */ /* 0x002fe20000100800 */
[----:B--2---:R-:W-:Y:S01]  /*2a280*/  HMMA.16816.F32.BF16 R4, R20, R26, R4 ;  /* 0x0000001a1404723c */ /* 0x004fe20000041804 */
[----:B0-----:R-:W-:Y:S11]  /*2a290*/  MOV R25, R27 ;  /* 0x0000001b00197202 */ /* 0x001ff60000000f00 */
[----:B------:R-:W-:Y:S11]  /*2a2a0*/  @!UPT UIADD3 URZ, URZ, URZ, URZ ;  /* 0x0000003f3f3ff290 */ /* 0x000ff6000fffe03f */
[----:B------:R-:W-:Y:S01]  /*2a2b0*/  STL [R1+0x1e0], R4 ;  /* 0x0001e00401007387 */ /* 0x000fe20000100800 */
[----:B------:R-:W-:Y:S01]  /*2a2c0*/  IMAD.MOV.U32 R24, RZ, RZ, R5 ;  /* 0x000000ffff187224 */ /* 0x000fe200078e0005 */
[----:B------:R-:W-:Y:S02]  /*2a2d0*/  MOV R9, R6 ;  /* 0x0000000600097202 */ /* 0x000fe40000000f00 */
[----:B------:R-:W-:Y:S02]  /*2a2e0*/  MOV R8, R7 ;  /* 0x0000000700087202 */ /* 0x000fe40000000f00 */
[----:B------:R-:W2:Y:S01]  /*2a2f0*/  LDL.LU.64 R6, [R1+0x22a0] ;  /* 0x0022a00001067983 */ /* 0x000ea20000300a00 */
[----:B------:R-:W4:Y:S02]  /*2a300*/  LDL.LU R5, [R1+0x2298] ;  /* 0x0022980001057983 */ /* 0x000f240000300800 */
[----:B------:R-:W-:Y:S02]  /*2a310*/  STL [R1+0x21b0], R25 ;  /* 0x0021b01901007387 */ /* 0x000fe40000100800 */
[----:B------:R0:W-:Y:S02]  /*2a320*/  STL [R1+0x2280], R24 ;  /* 0x0022801801007387 */ /* 0x0001e40000100800 */
[----:B0-----:R-:W4:Y:S01]  /*2a330*/  LDL.LU R24, [R1+0x2a0] ;  /* 0x0002a00001187983 */ /* 0x001f220000300800 */
[----:B------:R-:W4:Y:S02]  /*2a340*/  LDL.LU R25, [R1+0x2a4] ;  /* 0x0002a40001197983 */ /* 0x000f240000300800 */
[----:B------:R-:W-:-:S04]  /*2a350*/  FADD R2, R13, -R29 ;  /* 0x8000001d0d027221 */ /* 0x000fc80000000000 */
[----:B------:R-:W-:Y:S01]  /*2a360*/  FMUL R0, R2, 1.4426950216293334961 ;  /* 0x3fb8aa3b02007820 */ /* 0x000fe20000400000 */
[----:B------:R-:W-:-:S05]  /*2a370*/  MOV R17, R26 ;  /* 0x0000001a00117202 */ /* 0x000fca0000000f00 */
[----:B------:R-:W0:Y:S01]  /*2a380*/  MUFU.EX2 R0, R0 ;  /* 0x0000000000007308 */ /* 0x000e220000000800 */
[----:B------:R-:W-:Y:S01]  /*2a390*/  IMAD.MOV.U32 R26, RZ, RZ, R14 ;  /* 0x000000ffff1a7224 */ /* 0x000fe200078e000e */
[----:B-----5:R-:W-:Y:S01]  /*2a3a0*/  MOV R27, R15 ;  /* 0x0000000f001b7202 */ /* 0x020fe20000000f00 */
[----:B------:R-:W5:Y:S01]  /*2a3b0*/  LDL.LU R14, [R1+0x2294] ;  /* 0x00229400010e7983 */ /* 0x000f620000300800 */
[----:B------:R-:W5:Y:S02]  /*2a3c0*/  LDL.LU R15, [R1+0x2290] ;  /* 0x00229000010f7983 */ /* 0x000f640000300800 */
[----:B------:R-:W-:Y:S02]  /*2a3d0*/  STL [R1+0x2190], R17 ;  /* 0x0021901101007387 */ /* 0x000fe40000100800 */
[----:B------:R-:W-:Y:S01]  /*2a3e0*/  STL [R1+0x20ec], R9 ;  /* 0x0020ec0901007387 */ /* 0x000fe20000100800 */
[----:B---3--:R1:W-:Y:S01]  /*2a3f0*/  STL.64 [R1+0x2228], R10 ;  /* 0x0022280a01007387 */ /* 0x0083e20000100a00 */
[----:B------:R-:W-:Y:S02]  /*2a400*/  STL [R1+0x2224], R8 ;  /* 0x0022240801007387 */ /* 0x000fe40000100800 */
[----:B------:R3:W-:Y:S01]  /*2a410*/  STL [R1+0x2030], R29 ;  /* 0x0020301d01007387 */ /* 0x0007e20000100800 */
[----:B-1----:R-:W5:Y:S01]  /*2a420*/  LDL.LU.64 R10, [R1+0x108] ;  /* 0x00010800010a7983 */ /* 0x002f620000300a00 */
[----:B0-----:R-:W-:Y:S01]  /*2a430*/  STL [R1+0x45c], R0 ;  /* 0x00045c0001007387 */ /* 0x001fe20000100800 */
[----:B--2---:R-:W-:Y:S01]  /*2a440*/  MOV R12, R6 ;  /* 0x00000006000c7202 */ /* 0x004fe20000000f00 */
[----:B----4-:R-:W-:-:S02]  /*2a450*/  FADD R2, R5, -R29 ;  /* 0x8000001d05027221 */ /* 0x010fc40000000000 */
[----:B---3--:R-:W-:Y:S01]  /*2a460*/  IMAD.MOV.U32 R29, RZ, RZ, R7 ;  /* 0x000000ffff1d7224 */ /* 0x008fe200078e0007 */
[C---:B------:R-:W-:Y:S01]  /*2a470*/  HMMA.16816.F32.BF16 R24, R20.reuse, R6, R24 ;  /* 0x000000061418723c */ /* 0x040fe20000041818 */
[----:B------:R-:W2:Y:S11]  /*2a480*/  LDL.LU.64 R6, [R1+0x2288] ;  /* 0x0022880001067983 */ /* 0x000eb60000300a00 */
[----:B------:R-:W-:Y:S11]  /*2a490*/  @!UPT UIADD3 URZ, URZ, URZ, URZ ;  /* 0x0000003f3f3ff290 */ /* 0x000ff6000fffe03f */
[----:B------:R0:W-:Y:S01]  /*2a4a0*/  STL.64 [R1+0x308], R26 ;  /* 0x0003081a01007387 */ /* 0x0001e20000100a00 */
[----:B------:R-:W-:Y:S02]  /*2a4b0*/  MOV R4, R24 ;  /* 0x0000001800047202 */ /* 0x000fe40000000f00 */
[----:B------:R-:W-:Y:S01]  /*2a4c0*/  MOV R5, R25 ;  /* 0x0000001900057202 */ /* 0x000fe20000000f00 */
[----:B------:R-:W3:Y:S01]  /*2a4d0*/  LDL.LU R24, [R1+0x2280] ;  /* 0x0022800001187983 */ /* 0x000ee20000300800 */
[----:B0-----:R-:W4:Y:S04]  /*2a4e0*/  LDL.LU R27, [R1+0x310] ;  /* 0x00031000011b7983 */ /* 0x001f280000300800 */
[----:B--2---:R0:W-:Y:S01]  /*2a4f0*/  STL.64 [R1+0x2240], R6 ;  /* 0x0022400601007387 */ /* 0x0041e20000100a00 */
[----:B------:R1:W-:Y:S03]  /*2a500*/  STL.64 [R1+0x2238], R4 ;  /* 0x0022380401007387 */ /* 0x0003e60000100a00 */
[----:B0-----:R-:W2:Y:S04]  /*2a510*/  LDL R6, [R1+0x98] ;  /* 0x0000980001067983 */ /* 0x001ea80000100800 */
[----:B------:R-:W2:Y:S01]  /*2a520*/  LDL R7, [R1+0x9c] ;  /* 0x00009c0001077983 */ /* 0x000ea20000100800 */
[----:B-1----:R-:W3:Y:S03]  /*2a530*/  LDL.LU R5, [R1+0x2f4] ;  /* 0x0002f40001057983 */ /* 0x002ee60000300800 */
[----:B--2---:R0:W-:Y:S01]  /*2a540*/  STL.64 [R1+0x2260], R6 ;  /* 0x0022600601007387 */ /* 0x0041e20000100a00 */
[----:B---3--:R1:W-:Y:S03]  /*2a550*/  STL [R1+0x2258], R5 ;  /* 0x0022580501007387 */ /* 0x0083e60000100800 */
[----:B0-----:R-:W2:Y:S04]  /*2a560*/  LDL R6, [R1+0xf8] ;  /* 0x0000f80001067983 */ /* 0x001ea80000100800 */
[----:B------:R-:W2:Y:S04]  /*2a570*/  LDL R7, [R1+0xfc] ;  /* 0x0000fc0001077983 */ /* 0x000ea80000100800 */
[----:B--2---:R0:W-:Y:S01]  /*2a580*/  STL.64 [R1+0x2278], R6 ;  /* 0x0022780601007387 */ /* 0x0041e20000100a00 */
[----:B------:R-:W2:Y:S02]  /*2a590*/  LDL.LU R4, [R1+0x290] ;  /* 0x0002900001047983 */ /* 0x000ea40000300800 */
[----:B-1----:R-:W2:Y:S01]  /*2a5a0*/  LDL.LU R5, [R1+0x294] ;  /* 0x0002940001057983 */ /* 0x002ea20000300800 */
[----:B0-----:R-:W2:Y:S01]  /*2a5b0*/  LDL.LU R6, [R1+0x298] ;  /* 0x0002980001067983 */ /* 0x001ea20000300800 */
[----:B------:R-:W2:Y:S02]  /*2a5c0*/  LDL.LU R7, [R1+0x29c] ;  /* 0x00029c0001077983 */ /* 0x000ea40000300800 */
[----:B------:R-:W3:Y:S02]  /*2a5d0*/  LDL.LU R16, [R1+0x2fc] ;  /* 0x0002fc0001107983 */ /* 0x000ee40000300800 */
[----:B------:R-:W2:Y:S01]  /*2a5e0*/  LDL.LU R13, [R1+0x2dc] ;  /* 0x0002dc00010d7983 */ /* 0x000ea20000300800 */
[----:B-----5:R-:W-:Y:S04]  /*2a5f0*/  STL.64 [R1+0x2250], R14 ;  /* 0x0022500e01007387 */ /* 0x020fe80000100a00 */
[----:B--2---:R0:W-:Y:S04]  /*2a600*/  STL.64 [R1+0x2248], R12 ;  /* 0x0022480c01007387 */ /* 0x0041e80000100a00 */
[----:B0-----:R-:W2:Y:S01]  /*2a610*/  LDL.LU R12, [R1+0x270] ;  /* 0x00027000010c7983 */ /* 0x001ea20000300800 */
[----:B------:R-:W2:Y:S02]  /*2a620*/  LDL.LU R13, [R1+0x274] ;  /* 0x00027400010d7983 */ /* 0x000ea40000300800 */
[----:B------:R-:W5:Y:S02]  /*2a630*/  LDL.LU R14, [R1+0x278] ;  /* 0x00027800010e7983 */ /* 0x000f640000300800 */
[----:B------:R-:W5:Y:S01]  /*2a640*/  LDL.LU R15, [R1+0x27c] ;  /* 0x00027c00010f7983 */ /* 0x000f620000300800 */
[C---:B------:R-:W-:Y:S01]  /*2a650*/  HMMA.16816.F32.BF16 R4, R20.reuse, R10, R4 ;  /* 0x0000000a1404723c */ /* 0x040fe20000041804 */
[----:B-----5:R-:W-:Y:S01]  /*2a660*/  STL.64 [R1+0x2270], R14 ;  /* 0x0022700e01007387 */ /* 0x020fe20000100a00 */
[----:B--2---:R0:W-:Y:S03]  /*2a670*/  STL.64 [R1+0x2268], R12 ;  /* 0x0022680c01007387 */ /* 0x0041e60000100a00 */
[----:B0-----:R-:W2:Y:S01]  /*2a680*/  LDL.LU R12, [R1+0x280] ;  /* 0x00028000010c7983 */ /* 0x001ea20000300800 */
[----:B------:R-:W2:Y:S02]  /*2a690*/  LDL.LU R13, [R1+0x284] ;  /* 0x00028400010d7983 */ /* 0x000ea40000300800 */
[----:B------:R-:W2:Y:S02]  /*2a6a0*/  LDL.LU R14, [R1+0x288] ;  /* 0x00028800010e7983 */ /* 0x000ea40000300800 */
[----:B------:R-:W2:Y:S01]  /*2a6b0*/  LDL.LU R15, [R1+0x28c] ;  /* 0x00028c00010f7983 */ /* 0x000ea20000300800 */
[----:B------:R-:W-:Y:S11]  /*2a6c0*/  STL [R1+0x21b4], R29 ;  /* 0x0021b41d01007387 */ /* 0x000ff60000100800 */
[----:B------:R-:W-:Y:S01]  /*2a6d0*/  @!UPT UIADD3 URZ, URZ, URZ, URZ ;  /* 0x0000003f3f3ff290 */ /* 0x000fe2000fffe03f */
[----:B------:R-:W-:Y:S02]  /*2a6e0*/  STL.64 [R1+0x3a0], R4 ;  /* 0x0003a00401007387 */ /* 0x000fe40000100a00 */
[----:B------:R0:W-:Y:S02]  /*2a6f0*/  STL.64 [R1+0x3a8], R6 ;  /* 0x0003a80601007387 */ /* 0x0001e40000100a00 */
[----:B0-----:R-:W2:Y:S01]  /*2a700*/  LDL.LU.64 R6, [R1+0x2278] ;  /* 0x0022780001067983 */ /* 0x001ea20000300a00 */
[----:B------:R-:W-:Y:S02]  /*2a710*/  FMUL R0, R2, 1.4426950216293334961 ;  /* 0x3fb8aa3b02007820 */ /* 0x000fe40000400000 */
[----:B------:R-:W-:Y:S02]  /*2a720*/  IMAD.MOV.U32 R17, RZ, RZ, R10 ;  /* 0x000000ffff117224 */ /* 0x000fe400078e000a */
[----:B------:R-:W5:Y:S02]  /*2a730*/  LDL.LU R8, [R1+0x260] ;  /* 0x0002600001087983 */ /* 0x000f640000300800 */
[----:B----4-:R-:W-:Y:S01]  /*2a740*/  FADD R2, R27, -R28 ;  /* 0x8000001c1b027221 */ /* 0x010fe20000000000 */
[----:B------:R-:W0:Y:S01]  /*2a750*/  MUFU.EX2 R25, R0 ;  /* 0x0000000000197308 */ /* 0x000e220000000800 */
[----:B------:R-:W-:Y:S01]  /*2a760*/  MOV R27, R11 ;  /* 0x0000000b001b7202 */ /* 0x000fe20000000f00 */
[----:B------:R-:W5:Y:S01]  /*2a770*/  LDL.LU R9, [R1+0x264] ;  /* 0x0002640001097983 */ /* 0x000f620000300800 */
[----:B------:R-:W5:Y:S02]  /*2a780*/  LDL.LU R10, [R1+0x268] ;  /* 0x00026800010a7983 */ /* 0x000f640000300800 */
[----:B------:R-:W5:Y:S02]  /*2a790*/  LDL.LU R11, [R1+0x26c] ;  /* 0x00026c00010b7983 */ /* 0x000f640000300800 */
[----:B------:R-:W-:Y:S01]  /*2a7a0*/  STL [R1+0x21b8], R17 ;  /* 0x0021b81101007387 */ /* 0x000fe20000100800 */
[----:B0-----:R-:W-:Y:S01]  /*2a7b0*/  STL [R1+0x460], R25 ;  /* 0x0004601901007387 */ /* 0x001fe20000100800 */
[----:B------:R-:W-:Y:S02]  /*2a7c0*/  STL [R1+0x21d8], R27 ;  /* 0x0021d81b01007387 */ /* 0x000fe40000100800 */
[----:B------:R0:W-:Y:S02]  /*2a7d0*/  STL.64 [R1+0x21d0], R24 ;  /* 0x0021d01801007387 */ /* 0x0001e40000100a00 */
[----:B0-----:R-:W4:Y:S01]  /*2a7e0*/  LDL.LU R24, [R1+0x240] ;  /* 0x0002400001187983 */ /* 0x001f220000300800 */
[----:B------:R-:W4:Y:S02]  /*2a7f0*/  LDL.LU R25, [R1+0x244] ;  /* 0x0002440001197983 */ /* 0x000f240000300800 */
[----:B------:R-:W4:Y:S02]  /*2a800*/  LDL.LU R26, [R1+0x248] ;  /* 0x00024800011a7983 */ /* 0x000f240000300800 */
[----:B------:R-:W4:Y:S01]  /*2a810*/  LDL.LU R27, [R1+0x24c] ;  /* 0x00024c00011b7983 */ /* 0x000f220000300800 */
[----:B--2---:R-:W-:Y:S01]  /*2a820*/  HMMA.16816.F32.BF16 R4, R20, R6, R12 ;  /* 0x000000061404723c */ /* 0x004fe2000004180c */
[----:B------:R-:W2:Y:S01]  /*2a830*/  LDL.LU.64 R14, [R1+0x2270] ;  /* 0x00227000010e7983 */ /* 0x000ea20000300a00 */
[----:B------:R-:W2:Y:S11]  /*2a840*/  LDL.LU.64 R12, [R1+0x2268] ;  /* 0x00226800010c7983 */ /* 0x000eb60000300a00 */
[----:B------:R-:W-:Y:S10]  /*2a850*/  @!UPT UIADD3 URZ, URZ, URZ, URZ ;  /* 0x0000003f3f3ff290 */ /* 0x000ff4000fffe03f */
[----:B------:R-:W-:Y:S01]  /*2a860*/  STL.64 [R1+0x390], R4 ;  /* 0x0003900401007387 */ /* 0x000fe20000100a00 */
[----:B------:R0:W-:Y:S03]  /*2a870*/  STL.64 [R1+0x398], R6 ;  /* 0x0003980601007387 */ /* 0x0001e60000100a00 */
[----:B0-----:R-:W2:Y:S01]  /*2a880*/  LDL.LU.64 R6, [R1+0x2260] ;  /* 0x0022600001067983 */ /* 0x001ea20000300a00 */
[----:B------:R-:W2:Y:S02]  /*2a890*/  LDL.LU R5, [R1+0x2258] ;  /* 0x0022580001057983 */ /* 0x000ea40000300800 */
[----:B------:R-:W-:-:S04]  /*2a8a0*/  FMUL R0, R2, 1.4426950216293334961 ;  /* 0x3fb8aa3b02007820 */ /* 0x000fc80000400000 */
[----:B------:R0:W1:Y:S01]  /*2a8b0*/  MUFU.EX2 R29, R0 ;  /* 0x00000000001d7308 */ /* 0x0000620000000800 */
[--C-:B---3--:R-:W-:Y:S02]  /*2a8c0*/  FADD R2, R16, -R28.reuse ;  /* 0x8000001c10027221 */ /* 0x108fe40000000000 */
[----:B------:R-:W3:Y:S02]  /*2a8d0*/  LDL R16, [R1+0x3b0] ;  /* 0x0003b00001107983 */ /* 0x000ee40000100800 */
[----:B0-----:R-:W-:Y:S02]  /*2a8e0*/  FMUL R0, R2, 1.4426950216293334961 ;  /* 0x3fb8aa3b02007820 */ /* 0x001fe40000400000 */
[----:B-1----:R-:W-:Y:S01]  /*2a8f0*/  STL [R1+0x444], R29 ;  /* 0x0004441d01007387 */ /* 0x002fe20000100800 */
[--C-:B--2---:R-:W-:Y:S02]  /*2a900*/  FADD R2, R5, -R28.reuse ;  /* 0x8000001c05027221 */ /* 0x104fe40000000000 */
[C---:B------:R-:W-:Y:S01]  /*2a910*/  HMMA.16816.F32.BF16 R4, R20.reuse, R6, R12 ;  /* 0x000000061404723c */ /* 0x040fe2000004180c */
[----:B------:R-:W5:Y:S01]  /*2a920*/  LDL.LU.64 R14, [R1+0x2250] ;  /* 0x00225000010e7983 */ /* 0x000f620000300a00 */
[----:B------:R-:W2:Y:S11]  /*2a930*/  LDL.LU.64 R12, [R1+0x2248] ;  /* 0x00224800010c7983 */ /* 0x000eb60000300a00 */
[----:B------:R-:W-:Y:S10]  /*2a940*/  @!UPT UIADD3 URZ, URZ, URZ, URZ ;  /* 0x0000003f3f3ff290 */ /* 0x000ff4000fffe03f */
[----:B------:R-:W-:Y:S01]  /*2a950*/  STL.64 [R1+0x380], R4 ;  /* 0x0003800401007387 */ /* 0x000fe20000100a00 */
[----:B------:R0:W-:Y:S03]  /*2a960*/  STL.64 [R1+0x388], R6 ;  /* 0x0003880601007387 */ /* 0x0001e60000100a00 */
[----:B0-----:R-:W2:Y:S01]  /*2a970*/  LDL.LU.64 R6, [R1+0x2240] ;  /* 0x0022400001067983 */ /* 0x001ea20000300a00 */
[----:B------:R-:W0:Y:S01]  /*2a980*/  MUFU.EX2 R17, R0 ;  /* 0x0000000000117308 */ /* 0x000e220000000800 */
[----:B------:R-:W4:Y:S02]  /*2a990*/  LDL.LU.64 R4, [R1+0x2238] ;  /* 0x0022380001047983 */ /* 0x000f240000300a00 */
[----:B0-----:R-:W-:Y:S01]  /*2a9a0*/  STL [R1+0x448], R17 ;  /* 0x0004481101007387 */ /* 0x001fe20000100800 */
[----:B------:R-:W-:Y:S02]  /*2a9b0*/  STL.64 [R1+0x2208], R18 ;  /* 0x0022081201007387 */ /* 0x000fe40000100a00 */
[----:B---3--:R0:W-:Y:S02]  /*2a9c0*/  STL.64 [R1+0x2200], R16 ;  /* 0x0022001001007387 */ /* 0x0081e40000100a00 */
[----:B0-----:R-:W3:Y:S01]  /*2a9d0*/  LDL.LU R16, [R1+0x250] ;  /* 0x0002500001107983 */ /* 0x001ee20000300800 */
[----:B------:R-:W3:Y:S01]  /*2a9e0*/  LDL.LU R17, [R1+0x254] ;  /* 0x0002540001117983 */ /* 0x000ee20000300800 */
[----:B-----5:R-:W-:Y:S01]  /*2a9f0*/  HMMA.16816.F32.BF16 R8, R20, R14, R8 ;  /* 0x0000000e1408723c */ /* 0x020fe20000041808 */
[----:B--2---:R-:W-:Y:S01]  /*2aa00*/  MOV R18, R6 ;  /* 0x0000000600127202 */ /* 0x004fe20000000f00 */
[----:B------:R-:W-:Y:S01]  /*2aa10*/  IMAD.MOV.U32 R19, RZ, RZ, R7 ;  /* 0x000000ffff137224 */ /* 0x000fe200078e0007 */
[----:B------:R-:W4:Y:S01]  /*2aa20*/  LDL.LU R6, [R1+0x2234] ;  /* 0x0022340001067983 */ /* 0x000f220000300800 */
[----:B------:R-:W4:Y:S02]  /*2aa30*/  LDL.LU R7, [R1+0x2230] ;  /* 0x0022300001077983 */ /* 0x000f240000300800 */
[----:B------:R-:W-:Y:S11]  /*2aa40*/  STL [R1+0x2034], R28 ;  /* 0x0020341c01007387 */ /* 0x000ff60000100800 */
[----:B------:R-:W-:Y:S06]  /*2aa50*/  @!UPT UIADD3 URZ, URZ, URZ, URZ ;  /* 0x0000003f3f3ff290 */ /* 0x000fec000fffe03f */
[----:B------:R-:W-:Y:S01]  /*2aa60*/  STL.64 [R1+0x370], R8 ;  /* 0x0003700801007387 */ /* 0x000fe20000100a00 */
[----:B------:R0:W-:Y:S04]  /*2aa70*/  STL.64 [R1+0x378], R10 ;  /* 0x0003780a01007387 */ /* 0x0001e80000100a00 */
[----:B0-----:R-:W3:Y:S01]  /*2aa80*/  LDL.LU.64 R10, [R1+0x2228] ;  /* 0x00222800010a7983 */ /* 0x001ee20000300a00 */
[----:B------:R-:W2:Y:S02]  /*2aa90*/  LDL.LU R8, [R1+0x2224] ;  /* 0x0022240001087983 */ /* 0x000ea40000300800 */
[----:B------:R-:W-:Y:S02]  /*2aaa0*/  STL.64 [R1+0x2218], R14 ;  /* 0x0022180e01007387 */ /* 0x000fe40000100a00 */
[----:B------:R-:W-:Y:S01]  /*2aab0*/  FADD R0, R13, -R28 ;  /* 0x8000001c0d007221 */ /* 0x000fe20000000000 */
[----:B------:R3:W-:Y:S01]  /*2aac0*/  STL [R1+0x2210], R12 ;  /* 0x0022100c01007387 */ /* 0x0007e20000100800 */
[----:B------:R-:W-:-:S06]  /*2aad0*/  FMUL R2, R2, 1.4426950216293334961 ;  /* 0x3fb8aa3b02027820 */ /* 0x000fcc0000400000 */
[----:B------:R-:W0:Y:S02]  /*2aae0*/  MUFU.EX2 R2, R2 ;  /* 0x0000000200027308 */ /* 0x000e240000000800 */
[----:B0-----:R-:W-:Y:S01]  /*2aaf0*/  STL [R1+0x44c], R2 ;  /* 0x00044c0201007387 */ /* 0x001fe20000100800 */
[C---:B---3--:R-:W-:Y:S08]  /*2ab00*/  HMMA.16816.F32.BF16 R12, R20.reuse, R10, R16 ;  /* 0x0000000a140c723c */ /* 0x048ff00000041810 */
[----:B----4-:R-:W-:Y:S11]  /*2ab10*/  HMMA.16816.F32.BF16 R16, R20, R6, R24 ;  /* 0x000000061410723c */ /* 0x010ff60000041818 */
[----:B------:R-:W-:Y:S04]  /*2ab20*/  @!UPT UIADD3 URZ, URZ, URZ, URZ ;  /* 0x0000003f3f3ff290 */ /* 0x000fe8000fffe03f */
[----:B------:R0:W-:Y:S01]  /*2ab30*/  STL.64 [R1+0x360], R12 ;  /* 0x0003600c01007387 */ /* 0x0001e20000100a00 */
[----:B------:R1:W-:Y:S03]  /*2ab40*/  STL.64 [R1+0x368], R14 ;  /* 0x0003680e01007387 */ /* 0x0003e60000100a00 */
[----:B0-----:R-:W3:Y:S04]  /*2ab50*/  LDL.LU R12, [R1+0x230] ;  /* 0x00023000010c7983 */ /* 0x001ee80000300800 */
[----:B------:R-:W-:Y:S02]  /*2ab60*/  STL.64 [R1+0x350], R16 ;  /* 0x0003501001007387 */ /* 0x000fe40000100a00 */
[----:B------:R0:W-:Y:S02]  /*2ab70*/  STL.64 [R1+0x358], R18 ;  /* 0x0003581201007387 */ /* 0x0001e40000100a00 */
[----:B------:R-:W3:Y:S01]  /*2ab80*/  LDL.LU R13, [R1+0x234] ;  /* 0x00023400010d7983 */ /* 0x000ee20000300800 */
[----:B-1----:R-:W3:Y:S01]  /*2ab90*/  LDL.LU R14, [R1+0x238] ;  /* 0x00023800010e7983 */ /* 0x002ee20000300800 */
[----:B------:R-:W3:Y:S03]  /*2aba0*/  LDL.LU R15, [R1+0x23c] ;  /* 0x00023c00010f7983 */ /* 0x000ee60000300800 */
[----:B0-----:R-:W3:Y:S01]  /*2abb0*/  LDL.LU.64 R18, [R1+0x118] ;  /* 0x0001180001127983 */ /* 0x001ee20000300a00 */
[----:B------:R-:W4:Y:S02]  /*2abc0*/  LDL.LU R24, [R1+0x200] ;  /* 0x0002000001187983 */ /* 0x000f240000300800 */
[----:B------:R-:W4:Y:S02]  /*2abd0*/  LDL.LU R25, [R1+0x204] ;  /* 0x0002040001197983 */ /* 0x000f240000300800 */
[----:B------:R-:W5:Y:S01]  /*2abe0*/  LDL.LU R26, [R1+0x208] ;  /* 0x00020800011a7983 */ /* 0x000f620000300800 */
[----:B------:R-:W5:Y:S01]  /*2abf0*/  LDL.LU R27, [R1+0x20c] ;  /* 0x00020c00011b7983 */ /* 0x000f620000300800 */
[----:B------:R-:W-:-:S06]  /*2ac00*/  FMUL R0, R0, 1.4426950216293334961 ;  /* 0x3fb8aa3b00007820 */ /* 0x000fcc0000400000 */
[----:B------:R-:W0:Y:S01]  /*2ac10*/  MUFU.EX2 R0, R0 ;  /* 0x0000000000007308 */ /* 0x000e220000000800 */
[----:B-----5:R1:W-:Y:S01]  /*2ac20*/  STL.64 [R1+0x21e8], R26 ;  /* 0x0021e81a01007387 */ /* 0x0203e20000100a00 */
[----:B----4-:R4:W-:Y:S03]  /*2ac30*/  STL.64 [R1+0x21e0], R24 ;  /* 0x0021e01801007387 */ /* 0x0109e60000100a00 */
[----:B-1----:R-:W5:Y:S04]  /*2ac40*/  LDL R26, [R1+0x188] ;  /* 0x00018800011a7983 */ /* 0x002f680000100800 */
[----:B------:R-:W5:Y:S04]  /*2ac50*/  LDL R27, [R1+0x18c] ;  /* 0x00018c00011b7983 */ /* 0x000f680000100800 */
[----:B-----5:R1:W-:Y:S01]  /*2ac60*/  STL.64 [R1+0x21f8], R26 ;  /* 0x0021f81a01007387 */ /* 0x0203e20000100a00 */
[----:B----4-:R-:W4:Y:S02]  /*2ac70*/  LDL.LU R24, [R1+0x220] ;  /* 0x0002200001187983 */ /* 0x010f240000300800 */
[----:B------:R-:W4:Y:S01]  /*2ac80*/  LDL.LU R25, [R1+0x224] ;  /* 0x0002240001197983 */ /* 0x000f220000300800 */
[----:B-1----:R-:W4:Y:S01]  /*2ac90*/  LDL.LU R26, [R1+0x228] ;  /* 0x00022800011a7983 */ /* 0x002f220000300800 */
[----:B------:R-:W4:Y:S02]  /*2aca0*/  LDL.LU R27, [R1+0x22c] ;  /* 0x00022c00011b7983 */ /* 0x000f240000300800 */
[----:B0-----:R-:W-:Y:S02]  /*2acb0*/  STL [R1+0x450], R0 ;  /* 0x0004500001007387 */ /* 0x001fe40000100800 */
[----:B------:R0:W-:Y:S01]  /*2acc0*/  STL.64 [R1+0x20e0], R6 ;  /* 0x0020e00601007387 */ /* 0x0001e20000100a00 */
[----:B------:R1:W-:Y:S04]  /*2acd0*/  STL.64 [R1+0x20d8], R4 ;  /* 0x0020d80401007387 */ /* 0x0003e80000100a00 */
[----:B0-----:R-:W5:Y:S01]  /*2ace0*/  LDL.LU R6, [R1+0x168] ;  /* 0x0001680001067983 */ /* 0x001f620000300800 */
[----:B------:R-:W5:Y:S02]  /*2acf0*/  LDL.LU R7, [R1+0x16c] ;  /* 0x00016c0001077983 */ /* 0x000f640000300800 */
[----:B-1----:R-:W2:Y:S02]  /*2ad00*/  LDL R4, [R1+0x458] ;  /* 0x0004580001047983 */ /* 0x002ea40000100800 */
[----:B------:R-:W2:Y:S01]  /*2ad10*/  LDL R5, [R1+0x454] ;  /* 0x0004540001057983 */ /* 0x000ea20000100800 */
[----:B------:R-:W2:Y:S04]  /*2ad20*/  LDL R28, [R1+0x45c] ;  /* 0x00045c00011c7983 */ /* 0x000ea80000100800 */
[----:B-----5:R0:W-:Y:S04]  /*2ad30*/  STL.64 [R1+0x2198], R6 ;  /* 0x0021980601007387 */ /* 0x0201e80000100a00 */
[----:B0-----:R-:W5:Y:S01]  /*2ad40*/  LDL.LU R6, [R1+0x178] ;  /* 0x0001780001067983 */ /* 0x001f620000300800 */
[----:B------:R-:W-:-:S02]  /*2ad50*/  MOV R7, R3 ;  /* 0x0000000300077202 */ /* 0x000fc40000000f00 */
[----:B------:R-:W4:Y:S01]  /*2ad60*/  LDL.LU R3, [R1+0x2220] ;  /* 0x0022200001037983 */ /* 0x000f220000300800 */
[----:B---3--:R-:W-:Y:S02]  /*2ad70*/  HMMA.16816.F32.BF16 R12, R20, R18, R12 ;  /* 0x00000012140c723c */ /* 0x008fe4000004180c */
[----:B-----5:R0:W-:Y:S01]  /*2ad80*/  STL.64 [R1+0x21c8], R6 ;  /* 0x0021c80601007387 */ /* 0x0201e20000100a00 */
[----:B--2---:R1:W-:Y:S03]  /*2ad90*/  STL.64 [R1+0x21c0], R4 ;  /* 0x0021c00401007387 */ /* 0x0043e60000100a00 */
[----:B0-----:R-:W2:Y:S01]  /*2ada0*/  LDL.LU.64 R6, [R1+0x1a8] ;  /* 0x0001a80001067983 */ /* 0x001ea20000300a00 */
[----:B------:R-:W-:-:S03]  /*2adb0*/  MOV R9, R18 ;  /* 0x0000001200097202 */ /* 0x000fc60000000f00 */
[----:B--2---:R0:W-:Y:S01]  /*2adc0*/  STL.64 [R1+0x21f0], R6 ;  /* 0x0021f00601007387 */ /* 0x0041e20000100a00 */
[----:B-1----:R-:W2:Y:S02]  /*2add0*/  LDL.LU R4, [R1+0x210] ;  /* 0x0002100001047983 */ /* 0x002ea40000300800 */
[----:B------:R-:W2:Y:S01]  /*2ade0*/  LDL.LU R5, [R1+0x214] ;  /* 0x0002140001057983 */ /* 0x000ea20000300800 */
[----:B0-----:R-:W2:Y:S01]  /*2adf0*/  LDL.LU R6, [R1+0x218] ;  /* 0x0002180001067983 */ /* 0x001ea20000300800 */
[----:B------:R-:W2:Y:S08]  /*2ae00*/  LDL.LU R7, [R1+0x21c] ;  /* 0x00021c0001077983 */ /* 0x000eb00000300800 */
[----:B------:R0:W-:Y:S02]  /*2ae10*/  STL.64 [R1+0x340], R12 ;  /* 0x0003400c01007387 */ /* 0x0001e40000100a00 */
[----:B------:R1:W-:Y:S02]  /*2ae20*/  STL.64 [R1+0x348], R14 ;  /* 0x0003480e01007387 */ /* 0x0003e40000100a00 */
[----:B0-----:R-:W-:Y:S01]  /*2ae30*/  IMAD.MOV.U32 R13, RZ, RZ, R19 ;  /* 0x000000ffff0d7224 */ /* 0x001fe200078e0013 */
[----:B-1----:R-:W3:Y:S01]  /*2ae40*/  LDL.LU.64 R14, [R1+0x2218] ;  /* 0x00221800010e7983 */ /* 0x002ee20000300a00 */
[----:B------:R-:W5:Y:S02]  /*2ae50*/  LDL.LU R12, [R1+0x2210] ;  /* 0x00221000010c7983 */ /* 0x000f640000300800 */
[----:B------:R-:W4:Y:S02]  /*2ae60*/  LDL.LU.64 R18, [R1+0x2208] ;  /* 0x0022080001127983 */ /* 0x000f240000300a00 */
[----:B------:R-:W2:Y:S01]  /*2ae70*/  LDL.LU.64 R16, [R1+0x2200] ;  /* 0x0022000001107983 */ /* 0x000ea20000300a00 */
[C---:B----4-:R-:W-:Y:S01]  /*2ae80*/  HMMA.16816.F32.BF16 R24, R20.reuse, R18, R24 ;  /* 0x000000121418723c */ /* 0x050fe20000041818 */
[----:B---3--:R-:W-:Y:S01]  /*2ae90*/  STL.64 [R1+0x21a8], R14 ;  /* 0x0021a80e01007387 */ /* 0x008fe20000100a00 */
[----:B-----5:R0:W-:Y:S03]  /*2aea0*/  STL.64 [R1+0x21a0], R12 ;  /* 0x0021a00c01007387 */ /* 0x0201e60000100a00 */
[----:B0-----:R-:W3:Y:S01]  /*2aeb0*/  LDL.LU R12, [R1+0x1f0] ;  /* 0x0001f000010c7983 */ /* 0x001ee20000300800 */
[----:B------:R-:W3:Y:S02]  /*2aec0*/  LDL.LU R13, [R1+0x1f4] ;  /* 0x0001f400010d7983 */ /* 0x000ee40000300800 */
[----:B------:R-:W3:Y:S02]  /*2aed0*/  LDL.LU R14, [R1+0x1f8] ;  /* 0x0001f800010e7983 */ /* 0x000ee40000300800 */
[----:B------:R-:W3:Y:S01]  /*2aee0*/  LDL.LU R15, [R1+0x1fc] ;  /* 0x0001fc00010f7983 */ /* 0x000ee20000300800 */
[----:B------:R-:W-:Y:S01]  /*2aef0*/  STL.64 [R1+0x20f8], R10 ;  /* 0x0020f80a01007387 */ /* 0x000fe20000100a00 */
[----:B------:R0:W-:Y:S03]  /*2af00*/  STL.64 [R1+0x20f0], R8 ;  /* 0x0020f00801007387 */ /* 0x0001e60000100a00 */
[----:B0-----:R-:W4:Y:S01]  /*2af10*/  LDL.LU R8, [R1+0x1d0] ;  /* 0x0001d00001087983 */ /* 0x001f220000300800 */
[----:B------:R-:W4:Y:S02]  /*2af20*/  LDL.LU R9, [R1+0x1d4] ;  /* 0x0001d40001097983 */ /* 0x000f240000300800 */
[----:B------:R-:W4:Y:S05]  /*2af30*/  LDL.LU R10, [R1+0x1d8] ;  /* 0x0001d800010a7983 */ /* 0x000f2a0000300800 */
[----:B------:R-:W-:Y:S01]  /*2af40*/  STL.64 [R1+0x330], R24 ;  /* 0x0003301801007387 */ /* 0x000fe20000100a00 */
[----:B------:R0:W-:Y:S04]  /*2af50*/  STL.64 [R1+0x338], R26 ;  /* 0x0003381a01007387 */ /* 0x0001e80000100a00 */
[----:B0-----:R-:W5:Y:S01]  /*2af60*/  LDL.LU.64 R26, [R1+0x21f8] ;  /* 0x0021f800011a7983 */ /* 0x001f620000300a00 */
[----:B------:R-:W-:Y:S02]  /*2af70*/  STL.64 [R1+0x20b0], R18 ;  /* 0x0020b01201007387 */ /* 0x000fe40000100a00 */
[----:B--2---:R-:W-:Y:S01]  /*2af80*/  STL [R1+0x2170], R16 ;  /* 0x0021701001007387 */ /* 0x004fe20000100800 */
[C---:B-----5:R-:W-:Y:S01]  /*2af90*/  HMMA.16816.F32.BF16 R24, R20.reuse, R26, R4 ;  /* 0x0000001a1418723c */ /* 0x060fe20000041804 */
[----:B------:R-:W2:Y:S11]  /*2afa0*/  LDL.LU.64 R6, [R1+0x21f0] ;  /* 0x0021f00001067983 */ /* 0x000eb60000300a00 */
[----:B------:R-:W-:Y:S11]  /*2afb0*/  @!UPT UIADD3 URZ, URZ, URZ, URZ ;  /* 0x0000003f3f3ff290 */ /* 0x000ff6000fffe03f */
[----:B------:R-:W-:Y:S01]  /*2afc0*/  STL.64 [R1+0x320], R24 ;  /* 0x0003201801007387 */ /* 0x000fe20000100a00 */
[----:B------:R0:W-:Y:S03]  /*2afd0*/  STL.64 [R1+0x328], R26 ;  /* 0x0003281a01007387 */ /* 0x0001e60000100a00 */
[----:B0-----:R-:W5:Y:S01]  /*2afe0*/  LDL.LU.64 R26, [R1+0x21e8] ;  /* 0x0021e800011a7983 */ /* 0x001f620000300a00 */
[----:B------:R-:W5:Y:S01]  /*2aff0*/  LDL.LU.64 R24, [R1+0x21e0] ;  /* 0x0021e00001187983 */ /* 0x000f620000300a00 */
[----:B------:R-:W-:Y:S01]  /*2b000*/  MOV R11, R3 ;  /* 0x00000003000b7202 */ /* 0x000fe20000000f00 */
[----:B--2---:R-:W-:Y:S01]  /*2b010*/  IMAD.MOV.U32 R3, RZ, RZ, R7 ;  /* 0x000000ffff037224 */ /* 0x004fe200078e0007 */
[----:B-----5:R-:W-:Y:S01]  /*2b020*/  HMMA.16816.F32.BF16 R20, R20, R6, R24 ;  /* 0x000000061414723c */ /* 0x020fe20000041818 */
[----:B------:R-:W2:Y:S01]  /*2b030*/  LDL.LU R27, [R1+0x21d8] ;  /* 0x0021d800011b7983 */ /* 0x000ea20000300800 */
[----:B------:R-:W5:Y:S05]  /*2b040*/  LDL.LU.64 R24, [R1+0x21d0] ;  /* 0x0021d00001187983 */ /* 0x000f6a0000300a00 */
[----:B------:R-:W-:Y:S11]  /*2b050*/  MOV R26, R6 ;  /* 0x00000006001a7202 */ /* 0x000ff60000000f00 */
[----:B------:R-:W-:Y:S05]  /*2b060*/  @!UPT UIADD3 URZ, URZ, URZ, URZ ;  /* 0x0000003f3f3ff290 */ /* 0x000fea000fffe03f */
[----:B------:R0:W-:Y:S01]  /*2b070*/  STL.64 [R1+0x310], R20 ;  /* 0x0003101401007387 */ /* 0x0001e20000100a00 */
[----:B------:R1:W-:Y:S02]  /*2b080*/  STL.64 [R1+0x318], R22 ;  /* 0x0003181601007387 */ /* 0x0003e40000100a00 */
[----:B------:R-:W3:Y:S02]  /*2b090*/  LDL.LU.64 R6, [R1+0x21c8] ;  /* 0x0021c80001067983 */ /* 0x000ee40000300a00 */
[----:B------:R-:W2:Y:S01]  /*2b0a0*/  LDL.LU.64 R4, [R1+0x21c0] ;  /* 0x0021c00001047983 */ /* 0x000ea20000300a00 */
[----:B0-----:R-:W-:Y:S02]  /*2b0b0*/  F2FP.BF16.PACK_AB R21, R17, R29 ;  /* 0x0000001d1115723e */ /* 0x001fe400000010ff */
[----:B-1----:R-:W-:Y:S01]  /*2b0c0*/  F2FP.BF16.PACK_AB R23, R0, R2 ;  /* 0x000000020017723e */ /* 0x002fe200000010ff */
[----:B------:R-:W-:Y:S01]  /*2b0d0*/  STL [R1+0x20d0], R26 ;  /* 0x0020d01a01007387 */ /* 0x000fe20000100800 */
[----:B-----5:R-:W-:-:S03]  /*2b0e0*/  F2FP.BF16.PACK_AB R22, R25, R28 ;  /* 0x0000001c1916723e */ /* 0x020fc600000010ff */
[----:B------:R-:W-:Y:S01]  /*2b0f0*/  STL [R1+0x20cc], R24 ;  /* 0x0020cc1801007387 */ /* 0x000fe20000100800 */
[----:B--2---:R-:W-:-:S07]  /*2b100*/  F2FP.BF16.PACK_AB R20, R4, R5 ;  /* 0x000000050414723e */ /* 0x004fce00000010ff */
[C---:B---3--:R-:W-:Y:S01]  /*2b110*/  HMMA.16816.F32.BF16 R4, R20.reuse, R6, R12 ;  /* 0x000000061404723c */ /* 0x048fe2000004180c */
[----:B------:R0:W-:Y:S04]  /*2b120*/  STL [R1+0x20c8], R3 ;  /* 0x0020c80301007387 */ /* 0x0001e80000100800 */
[----:B0-----:R-:W2:Y:S01]  /*2b130*/  LDL R3, [R1+0x2ec] ;  /* 0x0002ec0001037983 */ /* 0x001ea20000100800 */
[----:B------:R-:W3:Y:S02]  /*2b140*/  LDL.LU R17, [R1+0x21b8] ;  /* 0x0021b80001117983 */ /* 0x000ee40000300800 */
[----:B------:R-:W5:Y:S02]  /*2b150*/  LDL.LU R29, [R1+0x21b4] ;  /* 0x0021b400011d7983 */ /* 0x000f640000300800 */
[----:B------:R-:W2:Y:S01]  /*2b160*/  LDL.LU R25, [R1+0x21b0] ;  /* 0x0021b00001197983 */ /* 0x000ea20000300800 */
[----:B------:R-:W2:Y:S01]  /*2b170*/  LDL.LU.64 R14, [R1+0x21a8] ;  /* 0x0021a800010e7983 */ /* 0x000ea20000300a00 */
[----:B------:R-:W2:Y:S11]  /*2b180*/  LDL.LU.64 R12, [R1+0x21a0] ;  /* 0x0021a000010c7983 */ /* 0x000eb60000300a00 */
[----:B------:R-:W-:Y:S01]  /*2b190*/  STL.64 [R1+0x170], R4 ;  /* 0x0001700401007387 */ /* 0x000fe20000100a00 */
[----:B------:R0:W-:Y:S03]  /*2b1a0*/  STL.64 [R1+0x178], R6 ;  /* 0x0001780601007387 */ /* 0x0001e60000100a00 */
[----:B0-----:R-:W4:Y:S02]  /*2b1b0*/  LDL.LU.64 R6, [R1+0x2198] ;  /* 0x0021980001067983 */ /* 0x001f240000300a00 */
[----:B----4-:R-:W-:Y:S07]  /*2b1c0*/  HMMA.16816.F32.BF16 R8, R20, R6, R8 ;  /* 0x000000061408723c */ /* 0x010fee0000041808 */
[----:B---3--:R-:W-:-:S02]  /*2b1d0*/  MOV R6, R17 ;  /* 0x0000001100067202 */ /* 0x008fc40000000f00 */
[----:B------:R-:W-:Y:S01]  /*2b1e0*/  MOV R7, R27 ;  /* 0x0000001b00077202 */ /* 0x000fe20000000f00 */
[----:B------:R-:W3:Y:S11]  /*2b1f0*/  LDL.LU R17, [R1+0x2190] ;  /* 0x0021900001117983 */ /* 0x000ef60000300800 */
[----:B------:R-:W-:Y:S02]  /*2b200*/  @!UPT UIADD3 URZ, URZ, URZ, URZ ;  /* 0x0000003f3f3ff290 */ /* 0x000fe4000fffe03f */
[----:B------:R-:W-:Y:S01]  /*2b210*/  STL.64 [R1+0x160], R8 ;  /* 0x0001600801007387 */ /* 0x000fe20000100a00 */
[----:B------:R-:W-:Y:S02]  /*2b220*/  STL.64 [R1+0x168], R10 ;  /* 0x0001680a01007387 */ /* 0x000fe40000100a00 */
[----:B------:R2:W-:Y:S02]  /*2b230*/  STL.64 [R1+0x2140], R6 ;  /* 0x0021400601007387 */ /* 0x0005e40000100a00 */
[----:B------:R-:W4:Y:S02]  /*2b240*/  LDL.LU R27, [R1+0x3c4] ;  /* 0x0003c400011b7983 */ /* 0x000f240000300800 */
[----:B--2---:R-:W-:Y:S01]  /*2b250*/  IMAD.MOV.U32 R6, RZ, RZ, R12 ;  /* 0x000000ffff067224 */ /* 0x004fe200078e000c */
[----:B-----5:R-:W-:Y:S01]  /*2b260*/  MOV R7, R29 ;  /* 0x0000001d00077202 */ /* 0x020fe20000000f00 */
[----:B----4-:R0:W-:Y:S01]  /*2b270*/  STL [R1+0x2120], R27 ;  /* 0x0021201b01007387 */ /* 0x0101e20000100800 */
[----:B------:R-:W2:Y:S03]  /*2b280*/  LDL.LU R26, [R1+0xf8] ;  /* 0x0000f800011a7983 */ /* 0x000ea60000300800 */
[----:B0-----:R-:W2:Y:S01]  /*2b290*/  LDL.LU R27, [R1+0xfc] ;  /* 0x0000fc00011b7983 */ /* 0x001ea20000300800 */
[----:B------:R-:W4:Y:S02]  /*2b2a0*/  LDL.LU R12, [R1+0x218c] ;  /* 0x00218c00010c7983 */ /* 0x000f240000300800 */
[----:B------:R3:W-:Y:S02]  /*2b2b0*/  STL.64 [R1+0x2158], R6 ;  /* 0x0021580601007387 */ /* 0x0007e40000100a00 */
[----:B---3--:R-:W-:Y:S01]  /*2b2c0*/  MOV R6, R17 ;  /* 0x0000001100067202 */ /* 0x008fe20000000f00 */
[----:B------:R-:W-:Y:S01]  /*2b2d0*/  IMAD.MOV.U32 R7, RZ, RZ, R25 ;  /* 0x000000ffff077224 */ /* 0x000fe200078e0019 */
[----:B------:R-:W3:Y:S01]  /*2b2e0*/  LDL.LU R17, [R1+0x2188] ;  /* 0x0021880001117983 */ /* 0x000ee20000300800 */
[----:B------:R-:W5:Y:S02]  /*2b2f0*/  LDL.LU R10, [R1+0x158] ;  /* 0x00015800010a7983 */ /* 0x000f640000300800 */
[----:B------:R-:W5:Y:S01]  /*2b300*/  LDL.LU R11, [R1+0x15c] ;  /* 0x00015c00010b7983 */ /* 0x000f620000300800 */
[----:B------:R-:W-:Y:S01]  /*2b310*/  STL.64 [R1+0x2178], R6 ;  /* 0x0021780601007387 */ /* 0x000fe20000100a00 */
[----:B------:R-:W3:Y:S02]  /*2b320*/  LDL.LU R29, [R1+0x3d8] ;  /* 0x0003d800011d7983 */ /* 0x000ee40000300800 */
[----:B------:R-:W3:Y:S01]  /*2b330*/  LDL.LU R25, [R1+0x3c8] ;  /* 0x0003c80001197983 */ /* 0x000ee20000300800 */
[----:B--2---:R-:W-:Y:S04]  /*2b340*/  STL.64 [R1+0x2138], R26 ;  /* 0x0021381a01007387 */ /* 0x004fe80000100a00 */
[----:B---3--:R0:W-:Y:S01]  /*2b350*/  STL [R1+0x2130], R25 ;  /* 0x0021301901007387 */ /* 0x0081e20000100800 */
[----:B------:R-:W2:Y:S03]  /*2b360*/  LDL.LU R24, [R1+0x70] ;  /* 0x0000700001187983 */ /* 0x000ea60000300800 */
[----:B0-----:R-:W2:Y:S01]  /*2b370*/  LDL.LU R25, [R1+0x74] ;  /* 0x0000740001197983 */ /* 0x001ea20000300800 */
[----:B------:R-:W3:Y:S02]  /*2b380*/  LDL.LU R26, [R1+0x78] ;  /* 0x00007800011a7983 */ /* 0x000ee40000300800 */
[----:B------:R-:W3:Y:S01]  /*2b390*/  LDL.LU R27, [R1+0x7c] ;  /* 0x00007c00011b7983 */ /* 0x000ee20000300800 */
[----:B------:R-:W-:-:S02]  /*2b3a0*/  MOV R18, R17 ;  /* 0x0000001100127202 */ /* 0x000fc40000000f00 */
[----:B----4-:R-:W-:-:S05]  /*2b3b0*/  MOV R19, R12 ;  /* 0x0000000c00137202 */ /* 0x010fca0000000f00 */
[----:B------:R0:W-:Y:S01]  /*2b3c0*/  STL.64 [R1+0x2180], R18 ;  /* 0x0021801201007387 */ /* 0x0001e20000100a00 */
[----:B------:R-:W5:Y:S02]  /*2b3d0*/  LDL.LU R16, [R1+0x1c0] ;  /* 0x0001c00001107983 */ /* 0x000f640000300800 */
[----:B------:R-:W5:Y:S01]  /*2b3e0*/  LDL.LU R17, [R1+0x1c4] ;  /* 0x0001c40001117983 */ /* 0x000f620000300800 */
[----:B0-----:R-:W5:Y:S01]  /*2b3f0*/  LDL.LU R18, [R1+0x1c8] ;  /* 0x0001c80001127983 */ /* 0x001f620000300800 */
[----:B------:R-:W5:Y:S02]  /*2b400*/  LDL.LU R19, [R1+0x1cc] ;  /* 0x0001cc0001137983 */ /* 0x000f640000300800 */
[----:B------:R-:W4:Y:S02]  /*2b410*/  LDL.LU R4, [R1+0x1b0] ;  /* 0x0001b00001047983 */ /* 0x000f240000300800 */
[----:B------:R-:W4:Y:S01]  /*2b420*/  LDL.LU R5, [R1+0x1b4] ;  /* 0x0001b40001057983 */ /* 0x000f220000300800 */
[----:B------:R-:W4:Y:S01]  /*2b430*/  LDL.LU R6, [R1+0x1b8] ;  /* 0x0001b80001067983 */ /* 0x000f220000300800 */
[----:B------:R-:W4:Y:S03]  /*2b440*/  LDL.LU R7, [R1+0x1bc] ;  /* 0x0001bc0001077983 */ /* 0x000f260000300800 */
[----:B---3--:R-:W-:Y:S01]  /*2b450*/  STL.64 [R1+0x2150], R26 ;  /* 0x0021501a01007387 */ /* 0x008fe20000100a00 */
[----:B--2---:R0:W-:Y:S03]  /*2b460*/  STL.64 [R1+0x2148], R24 ;  /* 0x0021481801007387 */ /* 0x0041e60000100a00 */
[----:B0-----:R-:W2:Y:S01]  /*2b470*/  LDL.LU R24, [R1+0x80] ;  /* 0x0000800001187983 */ /* 0x001ea20000300800 */
[----:B------:R-:W2:Y:S02]  /*2b480*/  LDL.LU R25, [R1+0x84] ;  /* 0x0000840001197983 */ /* 0x000ea40000300800 */
[----:B------:R-:W3:Y:S02]  /*2b490*/  LDL.LU R26, [R1+0x88] ;  /* 0x00008800011a7983 */ /* 0x000ee40000300800 */
[----:B------:R-:W3:Y:S02]  /*2b4a0*/  LDL.LU R27, [R1+0x8c] ;  /* 0x00008c00011b7983 */ /* 0x000ee40000300800 */
[----:B---3--:R-:W-:Y:S01]  /*2b4b0*/  STL.64 [R1+0x2168], R26 ;  /* 0x0021681a01007387 */ /* 0x008fe20000100a00 */
[----:B--2---:R0:W-:Y:S03]  /*2b4c0*/  STL.64 [R1+0x2160], R24 ;  /* 0x0021601801007387 */ /* 0x0041e60000100a00 */
[----:B0-----:R-:W2:Y:S01]  /*2b4d0*/  LDL.LU R24, [R1+0xa0] ;  /* 0x0000a00001187983 */ /* 0x001ea20000300800 */
[----:B------:R-:W2:Y:S02]  /*2b4e0*/  LDL.LU R25, [R1+0xa4] ;  /* 0x0000a40001197983 */ /* 0x000ea40000300800 */
[----:B------:R-:W2:Y:S02]  /*2b4f0*/  LDL.LU R26, [R1+0xa8] ;  /* 0x0000a800011a7983 */ /* 0x000ea40000300800 */
[----:B------:R-:W2:Y:S01]  /*2b500*/  LDL.LU R27, [R1+0xac] ;  /* 0x0000ac00011b7983 */ /* 0x000ea20000300800 */
[----:B------:R-:W3:Y:S01]  /*2b510*/  LDL.LU R12, [R1+0x3e0] ;  /* 0x0003e000010c7983 */ /* 0x000ee20000300800 */
[----:B------:R0:W-:Y:S01]  /*2b520*/  STL.64 [R1+0x2108], R14 ;  /* 0x0021080e01007387 */ /* 0x0001e20000100a00 */
[C---:B-----5:R-:W-:Y:S02]  /*2b530*/  HMMA.16816.F32.BF16 R8, R20.reuse, R10, R16 ;  /* 0x0000000a1408723c */ /* 0x060fe40000041810 */
[----:B---3--:R1:W-:Y:S01]  /*2b540*/  STL.64 [R1+0x2100], R12 ;  /* 0x0021000c01007387 */ /* 0x0083e20000100a00 */
[----:B0-----:R-:W3:Y:S02]  /*2b550*/  LDL.LU R14, [R1+0x98] ;  /* 0x00009800010e7983 */ /* 0x001ee40000300800 */
[----:B------:R-:W3:Y:S02]  /*2b560*/  LDL.LU R15, [R1+0x9c] ;  /* 0x00009c00010f7983 */ /* 0x000ee40000300800 */
[----:B---3--:R0:W-:Y:S01]  /*2b570*/  STL.64 [R1+0x2128], R14 ;  /* 0x0021280e01007387 */ /* 0x0081e20000100a00 */
[----:B-1----:R-:W3:Y:S02]  /*2b580*/  LDL.LU R12, [R1+0x60] ;  /* 0x00006000010c7983 */ /* 0x002ee40000300800 */
[----:B------:R-:W3:Y:S01]  /*2b590*/  LDL.LU R13, [R1+0x64] ;  /* 0x00006400010d7983 */ /* 0x000ee20000300800 */
[----:B0-----:R-:W3:Y:S01]  /*2b5a0*/  LDL.LU R14, [R1+0x68] ;  /* 0x00006800010e7983 */ /* 0x001ee20000300800 */
[----:B------:R-:W3:Y:S02]  /*2b5b0*/  LDL.LU R15, [R1+0x6c] ;  /* 0x00006c00010f7983 */ /* 0x000ee40000300800 */
[----:B------:R-:W4:Y:S09]  /*2b5c0*/  LDL.LU.64 R18, [R1+0x2180] ;  /* 0x0021800001127983 */ /* 0x000f320000300a00 */
[----:B------:R0:W-:Y:S01]  /*2b5d0*/  STL.64 [R1+0x150], R8 ;  /* 0x0001500801007387 */ /* 0x0001e20000100a00 */
[----:B------:R1:W-:Y:S04]  /*2b5e0*/  STL.64 [R1+0x158], R10 ;  /* 0x0001580a01007387 */ /* 0x0003e80000100a00 */
[----:B0-----:R-:W5:Y:S01]  /*2b5f0*/  LDL.LU R8, [R1+0x40] ;  /* 0x0000400001087983 */ /* 0x001f620000300800 */
[----:B------:R-:W5:Y:S02]  /*2b600*/  LDL.LU R9, [R1+0x44] ;  /* 0x0000440001097983 */ /* 0x000f640000300800 */
[----:B-1----:R-:W2:Y:S02]  /*2b610*/  LDL.LU R10, [R1+0x48] ;  /* 0x00004800010a7983 */ /* 0x002ea40000300800 */
[----:B------:R-:W2:Y:S01]  /*2b620*/  LDL.LU R11, [R1+0x4c] ;  /* 0x00004c00010b7983 */ /* 0x000ea20000300800 */
[C---:B----4-:R-:W-:Y:S01]  /*2b630*/  HMMA.16816.F32.BF16 R16, R20.reuse, R18, R4 ;  /* 0x000000121410723c */ /* 0x050fe20000041804 */
[----:B--2---:R-:W-:Y:S01]  /*2b640*/  STL.64 [R1+0x2118], R10 ;  /* 0x0021180a01007387 */ /* 0x004fe20000100a00 */
[----:B-----5:R0:W-:Y:S03]  /*2b650*/  STL.64 [R1+0x2110], R8 ;  /* 0x0021100801007387 */ /* 0x0201e60000100a00 */
[----:B0-----:R-:W2:Y:S01]  /*2b660*/  LDL.LU R8, [R1+0x50] ;  /* 0x0000500001087983 */ /* 0x001ea20000300800 */
[----:B------:R-:W2:Y:S02]  /*2b670*/  LDL.LU R9, [R1+0x54] ;  /* 0x0000540001097983 */ /* 0x000ea40000300800 */
[----:B------:R-:W2:Y:S02]  /*2b680*/  LDL.LU R10, [R1+0x58] ;  /* 0x00005800010a7983 */ /* 0x000ea40000300800 */
[----:B------:R-:W2:Y:S01]  /*2b690*/  LDL.LU R11, [R1+0x5c] ;  /* 0x00005c00010b7983 */ /* 0x000ea20000300800 */
[----:B------:R-:W4:Y:S11]  /*2b6a0*/  LDL.LU.64 R6, [R1+0x2178] ;  /* 0x0021780001067983 */ /* 0x000f360000300a00 */
[----:B------:R-:W-:Y:S01]  /*2b6b0*/  @!UPT UIADD3 URZ, URZ, URZ, URZ ;  /* 0x0000003f3f3ff290 */ /* 0x000fe2000fffe03f */
[----:B------:R0:W-:Y:S02]  /*2b6c0*/  STL.64 [R1+0x140], R16 ;  /* 0x0001401001007387 */ /* 0x0001e40000100a00 */
[----:B------:R-:W-:Y:S01]  /*2b6d0*/  STL.64 [R1+0x148], R18 ;  /* 0x0001481201007387 */ /* 0x000fe20000100a00 */
[----:B0-----:R-:W5:Y:S01]  /*2b6e0*/  LDL.LU R16, [R1+0x2170] ;  /* 0x0021700001107983 */ /* 0x001f620000300800 */
[----:B------:R-:W2:Y:S01]  /*2b6f0*/  LDL.LU R17, [R1+0x3dc] ;  /* 0x0003dc0001117983 */ /* 0x000ea20000300800 */
[C---:B----4-:R-:W-:Y:S02]  /*2b700*/  HMMA.16816.F32.BF16 R4, R20.reuse, R6, R24 ;  /* 0x000000061404723c */ /* 0x050fe40000041818 */
[----:B------:R-:W4:Y:S01]  /*2b710*/  LDL.LU.64 R26, [R1+0x2168] ;  /* 0x00216800011a7983 */ /* 0x000f220000300a00 */
[----:B------:R-:W4:Y:S11]  /*2b720*/  LDL.LU.64 R24, [R1+0x2160] ;  /* 0x0021600001187983 */ /* 0x000f360000300a00 */
[----:B------:R-:W-:Y:S09]  /*2b730*/  @!UPT UIADD3 URZ, URZ, URZ, URZ ;  /* 0x0000003f3f3ff290 */ /* 0x000ff2000fffe03f */
[----:B------:R-:W-:Y:S01]  /*2b740*/  STL.64 [R1+0x130], R4 ;  /* 0x0001300401007387 */ /* 0x000fe20000100a00 */
[----:B------:R0:W-:Y:S03]  /*2b750*/  STL.64 [R1+0x138], R6 ;  /* 0x0001380601007387 */ /* 0x0001e60000100a00 */
[----:B0-----:R-:W4:Y:S02]  /*2b760*/  LDL.LU.64 R6, [R1+0x2158] ;  /* 0x0021580001067983 */ /* 0x001f240000300a00 */
[C---:B----4-:R-:W-:Y:S02]  /*2b770*/  HMMA.16816.F32.BF16 R4, R20.reuse, R6, R24 ;  /* 0x000000061404723c */ /* 0x050fe40000041818 */
[----:B------:R-:W4:Y:S01]  /*2b780*/  LDL.LU.64 R26, [R1+0x2150] ;  /* 0x00215000011a7983 */ /* 0x000f220000300a00 */
[----:B------:R-:W4:Y:S11]  /*2b790*/  LDL.LU.64 R24, [R1+0x2148] ;  /* 0x0021480001187983 */ /* 0x000f360000300a00 */
[----:B------:R-:W-:Y:S09]  /*2b7a0*/  @!UPT UIADD3 URZ, URZ, URZ, URZ ;  /* 0x0000003f3f3ff290 */ /* 0x000ff2000fffe03f */
[----:B------:R-:W-:Y:S01]  /*2b7b0*/  STL.64 [R1+0x120], R4 ;  /* 0x0001200401007387 */ /* 0x000fe20000100a00 */
[----:B------:R0:W-:Y:S03]  /*2b7c0*/  STL.64 [R1+0x128], R6 ;  /* 0x0001280601007387 */ /* 0x0001e60000100a00 */
[----:B0-----:R-:W4:Y:S02]  /*2b7d0*/  LDL.LU.64 R6, [R1+0x2140] ;  /* 0x0021400001067983 */ /* 0x001f240000300a00 */
[----:B----4-:R-:W-:Y:S02]  /*2b7e0*/  HMMA.16816.F32.BF16 R4, R20, R6, R24 ;  /* 0x000000061404723c */ /* 0x010fe40000041818 */
[----:B------:R-:W3:Y:S01]  /*2b7f0*/  LDL.LU.64 R26, [R1+0x2138] ;  /* 0x00213800011a7983 */ /* 0x000ee20000300a00 */
[----:B------:R-:W5:Y:S11]  /*2b800*/  LDL.LU R25, [R1+0x2130] ;  /* 0x0021300001197983 */ /* 0x000f760000300800 */
[----:B------:R-:W-:Y:S09]  /*2b810*/  @!UPT UIADD3 URZ, URZ, URZ, URZ ;  /* 0x0000003f3f3ff290 */ /* 0x000ff2000fffe03f */
[----:B------:R0:W-:Y:S01]  /*2b820*/  STL.64 [R1+0x2f0], R4 ;  /* 0x0002f00401007387 */ /* 0x0001e20000100a00 */
[----:B------:R1:W-:Y:S03]  /*2b830*/  STL.64 [R1+0x2f8], R6 ;  /* 0x0002f80601007387 */ /* 0x0003e60000100a00 */
[----:B0-----:R-:W4:Y:S01]  /*2b840*/  LDL.LU R4, [R1+0x20] ;  /* 0x0000200001047983 */ /* 0x001f220000300800 */
[----:B------:R-:W4:Y:S02]  /*2b850*/  LDL.LU R5, [R1+0x24] ;  /* 0x0000240001057983 */ /* 0x000f240000300800 */
[----:B-1----:R-:W4:Y:S02]  /*2b860*/  LDL.LU R6, [R1+0x28] ;  /* 0x0000280001067983 */ /* 0x002f240000300800 */
[----:B------:R-:W4:Y:S02]  /*2b870*/  LDL.LU R7, [R1+0x2c] ;  /* 0x00002c0001077983 */ /* 0x000f240000300800 */
[----:B-----5:R-:W-:-:S02]  /*2b880*/  FADD R2, R25, -R16 ;  /* 0x8000001019027221 */ /* 0x020fc40000000000 */
[----:B---3--:R-:W-:Y:S01]  /*2b890*/  HMMA.16816.F32.BF16 R24, R20, R26, R12 ;  /* 0x0000001a1418723c */ /* 0x008fe2000004180c */
[----:B------:R-:W2:Y:S11]  /*2b8a0*/  LDL.LU.64 R14, [R1+0x2128] ;  /* 0x00212800010e7983 */ /* 0x000eb60000300a00 */
[----:B------:R-:W-:Y:S11]  /*2b8b0*/  @!UPT UIADD3 URZ, URZ, URZ, URZ ;  /* 0x0000003f3f3ff290 */ /* 0x000ff6000fffe03f */
[----:B------:R-:W-:Y:S01]  /*2b8c0*/  STL.64 [R1+0x100], R24 ;  /* 0x0001001801007387 */ /* 0x000fe20000100a00 */
[----:B------:R0:W-:Y:S03]  /*2b8d0*/  STL.64 [R1+0x108], R26 ;  /* 0x0001081a01007387 */ /* 0x0001e60000100a00 */
[----:B0-----:R-:W3:Y:S01]  /*2b8e0*/  LDL.LU R27, [R1+0x2120] ;  /* 0x00212000011b7983 */ /* 0x001ee20000300800 */
[----:B------:R-:W-:Y:S02]  /*2b8f0*/  FADD R0, R29, -R16 ;  /* 0x800000101d007221 */ /* 0x000fe40000000000 */
[----:B------:R-:W5:Y:S02]  /*2b900*/  LDL.LU R24, [R1+0x10] ;  /* 0x0000100001187983 */ /* 0x000f640000300800 */
[----:B------:R-:W5:Y:S01]  /*2b910*/  LDL.LU R25, [R1+0x14] ;  /* 0x0000140001197983 */ /* 0x000f620000300800 */
[----:B------:R-:W5:Y:S01]  /*2b920*/  LDL.LU R26, [R1+0x18] ;  /* 0x00001800011a7983 */ /* 0x000f620000300800 */
[----:B------:R-:W-:-:S04]  /*2b930*/  FMUL R0, R0, 1.4426950216293334961 ;  /* 0x3fb8aa3b00007820 */ /* 0x000fc80000400000 */
[----:B------:R0:W1:Y:S02]  /*2b940*/  MUFU.EX2 R29, R0 ;  /* 0x00000000001d7308 */ /* 0x0000640000000800 */
[----:B0-----:R-:W-:Y:S01]  /*2b950*/  FMUL R0, R2, 1.4426950216293334961 ;  /* 0x3fb8aa3b02007820 */ /* 0x001fe20000400000 */
[C---:B--2---:R-:W-:Y:S01]  /*2b960*/  HMMA.16816.F32.BF16 R12, R20.reuse, R14, R8 ;  /* 0x0000000e140c723c */ /* 0x044fe20000041808 */
[----:B---3--:R-:W-:Y:S02]  /*2b970*/  FADD R2, R27, -R16 ;  /* 0x800000101b027221 */ /* 0x008fe40000000000 */
[----:B------:R-:W5:Y:S01]  /*2b980*/  LDL.LU R27, [R1+0x1c] ;  /* 0x00001c00011b7983 */ /* 0x000f620000300800 */
[----:B-1----:R-:W-:Y:S02]  /*2b990*/  STL [R1+0x440], R29 ;  /* 0x0004401d01007387 */ /* 0x002fe40000100800 */
[----:B------:R-:W-:Y:S02]  /*2b9a0*/  STL [R1+0x2048], R29 ;  /* 0x0020481d01007387 */ /* 0x000fe40000100800 */
[----:B------:R-:W2:Y:S01]  /*2b9b0*/  LDL.LU.64 R10, [R1+0x2118] ;  /* 0x00211800010a7983 */ /* 0x000ea20000300a00 */
[----:B------:R-:W2:Y:S11]  /*2b9c0*/  LDL.LU.64 R8, [R1+0x2110] ;  /* 0x0021100001087983 */ /* 0x000eb60000300a00 */
[----:B------:R-:W-:Y:S03]  /*2b9d0*/  @!UPT UIADD3 URZ, URZ, URZ, URZ ;  /* 0x0000003f3f3ff290 */ /* 0x000fe6000fffe03f */
[----:B------:R-:W-:Y:S02]  /*2b9e0*/  STL.64 [R1+0xf0], R12 ;  /* 0x0000f00c01007387 */ /* 0x000fe40000100a00 */
[----:B------:R0:W-:Y:S02]  /*2b9f0*/  STL.64 [R1+0xf8], R14 ;  /* 0x0000f80e01007387 */ /* 0x0001e40000100a00 */
[----:B0-----:R-:W2:Y:S01]  /*2ba00*/  LDL.LU.64 R14, [R1+0x2108] ;  /* 0x00210800010e7983 */ /* 0x001ea20000300a00 */
[----:B------:R-:W3:Y:S01]  /*2ba10*/  LDL.LU.64 R12, [R1+0x2100] ;  /* 0x00210000010c7983 */ /* 0x000ee20000300a00 */
[----:B------:R-:W0:Y:S02]  /*2ba20*/  MUFU.EX2 R28, R0 ;  /* 0x00000000001c7308 */ /* 0x000e240000000800 */
[----:B0-----:R-:W-:Y:S01]  /*2ba30*/  STL [R1+0x43c], R28 ;  /* 0x00043c1c01007387 */ /* 0x001fe20000100800 */
[----:B------:R0:W-:Y:S03]  /*2ba40*/  STL [R1+0x204c], R28 ;  /* 0x00204c1c01007387 */ /* 0x0001e60000100800 */
[----:B0-----:R-:W4:Y:S01]  /*2ba50*/  LDL.LU R28, [R1+0x3d4] ;  /* 0x0003d400011c7983 */ /* 0x001f220000300800 */
[----:B------:R-:W-:Y:S01]  /*2ba60*/  FMUL R0, R2, 1.4426950216293334961 ;  /* 0x3fb8aa3b02007820 */ /* 0x000fe20000400000 */
[----:B--2---:R-:W-:Y:S01]  /*2ba70*/  HMMA.16816.F32.BF16 R8, R20, R14, R8 ;  /* 0x0000000e1408723c */ /* 0x004fe20000041808 */
[----:B---3--:R-:W-:-:S02]  /*2ba80*/  FADD R2, R12, -R3 ;  /* 0x800000030c027221 */ /* 0x008fc40000000000 */
[----:B------:R0:W1:Y:S11]  /*2ba90*/  MUFU.EX2 R12, R0 ;  /* 0x00000000000c7308 */ /* 0x0000760000000800 */
[----:B------:R-:W-:Y:S09]  /*2baa0*/  @!UPT UIADD3 URZ, URZ, URZ, URZ ;  /* 0x0000003f3f3ff290 */ /* 0x000ff2000fffe03f */
[----:B------:R-:W-:Y:S01]  /*2bab0*/  STL.64 [R1+0x2d0], R8 ;  /* 0x0002d00801007387 */ /* 0x000fe20000100a00 */
[----:B------:R2:W-:Y:S03]  /*2bac0*/  STL.64 [R1+0x2d8], R10 ;  /* 0x0002d80a01007387 */ /* 0x0005e60000100a00 */
[----:B--2---:R-:W4:Y:S01]  /*2bad0*/  LDL.LU.64 R10, [R1+0x20f8] ;  /* 0x0020f800010a7983 */ /* 0x004f220000300a00 */
[----:B0-----:R-:W-:Y:S02]  /*2bae0*/  FMUL R0, R2, 1.4426950216293334961 ;  /* 0x3fb8aa3b02007820 */ /* 0x001fe40000400000 */
[----:B------:R-:W2:Y:S02]  /*2baf0*/  LDL.LU.64 R8, [R1+0x20f0] ;  /* 0x0020f00001087983 */ /* 0x000ea40000300a00 */
[----:B------:R-:W-:Y:S02]  /*2bb00*/  FADD R2, R17, -R3 ;  /* 0x8000000311027221 */ /* 0x000fe40000000000 */
[----:B------:R-:W3:Y:S01]  /*2bb10*/  LDL.LU R17, [R1+0x3d0] ;  /* 0x0003d00001117983 */ /* 0x000ee20000300800 */
[----:B------:R-:W0:Y:S01]  /*2bb20*/  MUFU.EX2 R0, R0 ;  /* 0x0000000000007308 */ /* 0x000e220000000800 */
[----:B------:R-:W-:Y:S01]  /*2bb30*/  MOV R19, R13 ;  /* 0x0000000d00137202 */ /* 0x000fe20000000f00 */
[----:B----4-:R-:W-:Y:S01]  /*2bb40*/  HMMA.16816.F32.BF16 R4, R20, R10, R4 ;  /* 0x0000000a1404723c */ /* 0x010fe20000041804 */
[----:B--2---:R-:W-:Y:S01]  /*2bb50*/  IMAD.MOV.U32 R18, RZ, RZ, R9 ;  /* 0x000000ffff127224 */ /* 0x004fe200078e0009 */
[----:B---3--:R-:W-:Y:S01]  /*2bb60*/  STL.64 [R1+0x20b8], R16 ;  /* 0x0020b81001007387 */ /* 0x008fe20000100a00 */
[----:B------:R-:W2:Y:S02]  /*2bb70*/  LDL.LU R9, [R1+0x20ec] ;  /* 0x0020ec0001097983 */ /* 0x000ea40000300800 */
[----:B------:R-:W3:Y:S02]  /*2bb80*/  LDL.LU R13, [R1+0x20e8] ;  /* 0x0020e800010d7983 */ /* 0x000ee40000300800 */
[----:B------:R-:W4:Y:S01]  /*2bb90*/  LDL.LU R29, [R1+0x3cc] ;  /* 0x0003cc00011d7983 */ /* 0x000f220000300800 */
[----:B-1----:R-:W-:Y:S11]  /*2bba0*/  STL [R1+0x438], R12 ;  /* 0x0004380c01007387 */ /* 0x002ff60000100800 */
[----:B------:R-:W-:Y:S04]  /*2bbb0*/  @!UPT UIADD3 URZ, URZ, URZ, URZ ;  /* 0x0000003f3f3ff290 */ /* 0x000fe8000fffe03f */
[----:B------:R-:W-:Y:S01]  /*2bbc0*/  STL.64 [R1+0x2c0], R4 ;  /* 0x0002c00401007387 */ /* 0x000fe20000100a00 */
[----:B0-----:R-:W-:Y:S02]  /*2bbd0*/  STL [R1+0x42c], R0 ;  /* 0x00042c0001007387 */ /* 0x001fe40000100800 */
[----:B------:R0:W-:Y:S02]  /*2bbe0*/  STL.64 [R1+0x2c8], R6 ;  /* 0x0002c80601007387 */ /* 0x0001e40000100a00 */
[----:B0-----:R-:W5:Y:S01]  /*2bbf0*/  LDL.LU.64 R6, [R1+0x20e0] ;  /* 0x0020e00001067983 */ /* 0x001f620000300a00 */
[----:B------:R-:W3:Y:S02]  /*2bc00*/  LDL.LU.64 R4, [R1+0x20d8] ;  /* 0x0020d80001047983 */ /* 0x000ee40000300a00 */
[----:B------:R-:W-:-:S06]  /*2bc10*/  FMUL R0, R2, 1.4426950216293334961 ;  /* 0x3fb8aa3b02007820 */ /* 0x000fcc0000400000 */
[----:B------:R-:W0:Y:S01]  /*2bc20*/  MUFU.EX2 R0, R0 ;  /* 0x0000000000007308 */ /* 0x000e220000000800 */
[----:B--2---:R1:W-:Y:S04]  /*2bc30*/  STL.64 [R1+0x20c0], R8 ;  /* 0x0020c00801007387 */ /* 0x0043e80000100a00 */
[----:B-1----:R-:W2:Y:S01]  /*2bc40*/  LDL.LU R9, [R1+0x34] ;  /* 0x0000340001097983 */ /* 0x002ea20000300800 */
[----:B------:R-:W2:Y:S02]  /*2bc50*/  LDL.LU R10, [R1+0x38] ;  /* 0x00003800010a7983 */ /* 0x000ea40000300800 */
[----:B------:R-:W2:Y:S01]  /*2bc60*/  LDL.LU R11, [R1+0x3c] ;  /* 0x00003c00010b7983 */ /* 0x000ea20000300800 */
[----:B-----5:R-:W-:Y:S11]  /*2bc70*/  HMMA.16816.F32.BF16 R24, R20, R6, R24 ;  /* 0x000000061418723c */ /* 0x020ff60000041818 */
[----:B------:R-:W-:Y:S11]  /*2bc80*/  @!UPT UIADD3 URZ, URZ, URZ, URZ ;  /* 0x0000003f3f3ff290 */ /* 0x000ff6000fffe03f */
[----:B------:R-:W-:Y:S01]  /*2bc90*/  @!UPT UIADD3 URZ, URZ, URZ, URZ ;  /* 0x0000003f3f3ff290 */ /* 0x000fe2000fffe03f */
[----:B------:R-:W-:Y:S01]  /*2bca0*/  STL.64 [R1+0x2b0], R24 ;  /* 0x0002b01801007387 */ /* 0x000fe20000100a00 */
[----:B0-----:R-:W-:Y:S02]  /*2bcb0*/  STL [R1+0x434], R0 ;  /* 0x0004340001007387 */ /* 0x001fe40000100800 */
[----:B------:R0:W-:Y:S02]  /*2bcc0*/  STL.64 [R1+0x2b8], R26 ;  /* 0x0002b81a01007387 */ /* 0x0001e40000100a00 */
[----:B0-----:R-:W5:Y:S01]  /*2bcd0*/  LDL.LU R26, [R1+0x20d0] ;  /* 0x0020d000011a7983 */ /* 0x001f620000300800 */
[----:B------:R-:W2:Y:S01]  /*2bce0*/  LDL.LU R24, [R1+0x20cc] ;  /* 0x0020cc0001187983 */ /* 0x000ea20000300800 */
[----:B---3--:R-:W-:Y:S02]  /*2bcf0*/  MOV R8, R13 ;  /* 0x0000000d00087202 */ /* 0x008fe40000000f00 */
[----:B------:R-:W0:Y:S01]  /*2bd00*/  S2R R13, SR_TID.X ;  /* 0x00000000000d7919 */ /* 0x000e220000002100 */
[----:B------:R-:W-:Y:S02]  /*2bd10*/  STL.64 [R1+0x2008], R4 ;  /* 0x0020080401007387 */ /* 0x000fe40000100a00 */
[C---:B0-----:R-:W-:Y:S01]  /*2bd20*/  IMAD.SHL.U32 R15, R13.reuse, 0x2, RZ ;  /* 0x000000020d0f7824 */ /* 0x041fe200078e00ff */
[----:B------:R-:W-:-:S05]  /*2bd30*/  LOP3.LUT R13, R13, 0x7, RZ, 0xc0, !PT ;  /* 0x000000070d0d7812 */ /* 0x000fca00078ec0ff */
[----:B------:R-:W-:-:S05]  /*2bd40*/  IMAD R13, R13, 0x110, RZ ;  /* 0x000001100d0d7824 */ /* 0x000fca00078e02ff */
[----:B------:R-:W-:-:S04]  /*2bd50*/  LOP3.LUT R13, R13, 0x30, R15, 0x78, !PT ;  /* 0x000000300d0d7812 */ /* 0x000fc800078e780f */
[----:B------:R-:W-:-:S05]  /*2bd60*/  LOP3.LUT R13, R13, 0x40, RZ, 0x3c, !PT ;  /* 0x000000400d0d7812 */ /* 0x000fca00078e3cff */
[----:B------:R-:W0:Y:S02]  /*2bd70*/  LDSM.16.M88.4 R4, [R13+0x8000] ;  /* 0x008000000d04783b */ /* 0x000e240000000200 */
[----:B0-----:R-:W-:Y:S02]  /*2bd80*/  MOV R27, R5 ;  /* 0x00000005001b7202 */ /* 0x001fe40000000f00 */
[----:B------:R-:W-:Y:S01]  /*2bd90*/  MOV R25, R4 ;  /* 0x0000000400197202 */ /* 0x000fe20000000f00 */
[----:B------:R-:W-:Y:S01]  /*2bda0*/  STL.64 [R1+0xa0], R4 ;  /* 0x0000a00401007387 */ /* 0x000fe20000100a00 */
[----:B------:R-:W-:Y:S02]  /*2bdb0*/  STL.64 [R1+0xa8], R6 ;  /* 0x0000a80601007387 */ /* 0x000fe40000100a00 */
[----:B------:R-:W-:Y:S02]  /*2bdc0*/  FADD R2, R28, -R3 ;  /* 0x800000031c027221 */ /* 0x000fe40000000000 */
[----:B------:R-:W0:Y:S01]  /*2bdd0*/  LDSM.16.M88.4 R4, [R13+0x8800] ;  /* 0x008800000d04783b */ /* 0x000e220000000200 */
[----:B-----5:R1:W-:Y:S03]  /*2bde0*/  STL.64 [R1+0x2090], R26 ;  /* 0x0020901a01007387 */ /* 0x0203e60000100a00 */
[----:B--2---:R2:W-:Y:S01]  /*2bdf0*/  STL.64 [R1+0x2088], R24 ;  /* 0x0020881801007387 */ /* 0x0045e20000100a00 */
[----:B-1----:R-:W3:Y:S01]  /*2be00*/  LDL.LU R26, [R1+0x188] ;  /* 0x00018800011a7983 */ /* 0x002ee20000300800 */
[----:B------:R-:W3:Y:S01]  /*2be10*/  LDL.LU R27, [R1+0x18c] ;  /* 0x00018c00011b7983 */ /* 0x000ee20000300800 */
[----:B------:R-:W-:Y:S01]  /*2be20*/  HMMA.16816.F32.BF16 R16, R20, R18, R8 ;  /* 0x000000121410723c */ /* 0x000fe20000041808 */
[----:B------:R-:W-:-:S02]  /*2be30*/  FMUL R0, R2, 1.4426950216293334961 ;  /* 0x3fb8aa3b02007820 */ /* 0x000fc40000400000 */
[----:B----4-:R-:W-:Y:S01]  /*2be40*/  FADD R2, R29, -R3 ;  /* 0x800000031d027221 */ /* 0x010fe20000000000 */
[----:B---3--:R1:W-:Y:S01]  /*2be50*/  STL.64 [R1+0x20a8], R26 ;  /* 0x0020a81a01007387 */ /* 0x0083e20000100a00 */
[----:B--2---:R-:W2:Y:S02]  /*2be60*/  LDL.LU R24, [R1] ;  /* 0x0000000001187983 */ /* 0x004ea40000300800 */
[----:B------:R-:W2:Y:S01]  /*2be70*/  LDL.LU R25, [R1+0x4] ;  /* 0x0000040001197983 */ /* 0x000ea20000300800 */
[----:B-1----:R-:W2:Y:S01]  /*2be80*/  LDL.LU R26, [R1+0x8] ;  /* 0x00000800011a7983 */ /* 0x002ea20000300800 */
[----:B------:R-:W2:Y:S02]  /*2be90*/  LDL.LU R27, [R1+0xc] ;  /* 0x00000c00011b7983 */ /* 0x000ea40000300800 */
[----:B------:R-:W3:Y:S02]  /*2bea0*/  LDL.LU R3, [R1+0x20c8] ;  /* 0x0020c80001037983 */ /* 0x000ee40000300800 */
[----:B------:R-:W4:Y:S10]  /*2beb0*/  LDL.LU.64 R8, [R1+0x20c0] ;  /* 0x0020c00001087983 */ /* 0x000f340000300a00 */
[----:B------:R1:W-:Y:S01]  /*2bec0*/  STL.64 [R1+0x250], R16 ;  /* 0x0002501001007387 */ /* 0x0003e20000100a00 */
[----:B------:R-:W-:Y:S03]  /*2bed0*/  STL.64 [R1+0x258], R18 ;  /* 0x0002581201007387 */ /* 0x000fe60000100a00 */
[----:B-1----:R-:W5:Y:S01]  /*2bee0*/  LDL.LU.64 R16, [R1+0x20b8] ;  /* 0x0020b80001107983 */ /* 0x002f620000300a00 */
[----:B------:R-:W1:Y:S03]  /*2bef0*/  MUFU.EX2 R14, R0 ;  /* 0x00000000000e7308 */ /* 0x000e660000000800 */
[----:B-1----:R-:W-:Y:S01]  /*2bf00*/  STL [R1+0x428], R14 ;  /* 0x0004280e01007387 */ /* 0x002fe20000100800 */
[----:B0-----:R-:W-:Y:S02]  /*2bf10*/  STL.64 [R1+0x90], R4 ;  /* 0x0000900401007387 */ /* 0x001fe40000100a00 */
[----:B------:R-:W-:Y:S02]  /*2bf20*/  STL.64 [R1+0x98], R6 ;  /* 0x0000980601007387 */ /* 0x000fe40000100a00 */
[----:B------:R-:W-:Y:S02]  /*2bf30*/  STL.64 [R1+0x2018], R4 ;  /* 0x0020180401007387 */ /* 0x000fe40000100a00 */
[----:B-----5:R-:W-:-:S02]  /*2bf40*/  FADD R0, R17, -R16 ;  /* 0x8000001011007221 */ /* 0x020fc40000000000 */
[----:B------:R-:W0:Y:S04]  /*2bf50*/  LDSM.16.M88.4 R16, [R13+0x9000] ;  /* 0x009000000d10783b */ /* 0x000e280000000200 */
[----:B0-----:R-:W-:Y:S01]  /*2bf60*/  STL.64 [R1+0x80], R16 ;  /* 0x0000801001007387 */ /* 0x001fe20000100a00 */
[----:B------:R0:W-:Y:S03]  /*2bf70*/  STL.64 [R1+0x88], R18 ;  /* 0x0000881201007387 */ /* 0x0001e60000100a00 */
[----:B0-----:R-:W2:Y:S01]  /*2bf80*/  LDL.LU.64 R18, [R1+0x20b0] ;  /* 0x0020b00001127983 */ /* 0x001ea20000300a00 */
[----:B------:R-:W-:Y:S01]  /*2bf90*/  IMAD.MOV.U32 R11, RZ, RZ, R16 ;  /* 0x000000ffff0b7224 */ /* 0x000fe200078e0010 */
[----:B------:R-:W-:Y:S01]  /*2bfa0*/  MOV R10, R17 ;  /* 0x00000011000a7202 */ /* 0x000fe20000000f00 */
[----:B------:R-:W-:-:S04]  /*2bfb0*/  FMUL R2, R2, 1.4426950216293334961 ;  /* 0x3fb8aa3b02027820 */ /* 0x000fc80000400000 */
[----:B------:R-:W0:Y:S01]  /*2bfc0*/  MUFU.EX2 R7, R2 ;  /* 0x0000000200077308 */ /* 0x000e220000000800 */
[----:B--2---:R-:W-:Y:S01]  /*2bfd0*/  HMMA.16816.F32.BF16 R16, R20, R18, R24 ;  /* 0x000000121410723c */ /* 0x004fe20000041818 */
[----:B------:R-:W2:Y:S01]  /*2bfe0*/  LDL.LU.64 R26, [R1+0x20a8] ;  /* 0x0020a800011a7983 */ /* 0x000ea20000300a00 */
[----:B0-----:R-:W-:Y:S11]  /*2bff0*/  STL [R1+0x430], R7 ;  /* 0x0004300701007387 */ /* 0x001ff60000100800 */
[----:B------:R-:W-:Y:S10]  /*2c000*/  @!UPT UIADD3 URZ, URZ, URZ, URZ ;  /* 0x0000003f3f3ff290 */ /* 0x000ff4000fffe03f */
[----:B------:R-:W-:Y:S01]  /*2c010*/  STL.64 [R1+0x270], R16 ;  /* 0x0002701001007387 */ /* 0x000fe20000100a00 */
[----:B------:R-:W-:Y:S02]  /*2c020*/  STL.64 [R1+0x278], R18 ;  /* 0x0002781201007387 */ /* 0x000fe40000100a00 */
[----:B------:R-:W0:Y:S02]  /*2c030*/  LDSM.16.M88.4 R16, [R13+0x9800] ;  /* 0x009800000d10783b */ /* 0x000e240000000200 */
[----:B0-----:R-:W-:Y:S02]  /*2c040*/  STL.64 [R1+0x70], R16 ;  /* 0x0000701001007387 */ /* 0x001fe40000100a00 */
[----:B------:R0:W-:Y:S01]  /*2c050*/  STL.64 [R1+0x78], R18 ;  /* 0x0000781201007387 */ /* 0x0001e20000100a00 */
[----:B------:R-:W-:Y:S01]  /*2c060*/  MOV R28, R16 ;  /* 0x00000010001c7202 */ /* 0x000fe20000000f00 */
[----:B------:R-:W-:Y:S01]  /*2c070*/  IMAD.MOV.U32 R29, RZ, RZ, R17 ;  /* 0x000000ffff1d7224 */ /* 0x000fe200078e0011 */
[----:B0-----:R-:W2:Y:S01]  /*2c080*/  LDL.LU.64 R18, [R1+0x20a0] ;  /* 0x0020a00001127983 */ /* 0x001ea20000300a00 */
[----:B------:R-:W2:Y:S02]  /*2c090*/  LDL.LU.64 R16, [R1+0x2098] ;  /* 0x0020980001107983 */ /* 0x000ea40000300a00 */
[----:B------:R-:W-:-:S06]  /*2c0a0*/  FMUL R0, R0, 1.4426950216293334961 ;  /* 0x3fb8aa3b00007820 */ /* 0x000fcc0000400000 */
[----:B------:R-:W0:Y:S01]  /*2c0b0*/  MUFU.EX2 R0, R0 ;  /* 0x0000000000007308 */ /* 0x000e220000000800 */
[----:B--2---:R-:W-:Y:S01]  /*2c0c0*/  HMMA.16816.F32.BF16 R16, R20, R26, R16 ;  /* 0x0000001a1410723c */ /* 0x004fe20000041810 */
[----:B------:R-:W2:Y:S01]  /*2c0d0*/  LDL.LU.64 R26, [R1+0x2090] ;  /* 0x00209000011a7983 */ /* 0x000ea20000300a00 */
[----:B------:R-:W5:Y:S02]  /*2c0e0*/  LDL.LU.64 R24, [R1+0x2088] ;  /* 0x0020880001187983 */ /* 0x000f640000300a00 */
[----:B------:R-:W2:Y:S02]  /*2c0f0*/  LDL.LU R15, [R1+0x3e4] ;  /* 0x0003e400010f7983 */ /* 0x000ea40000300800 */
[----:B0-----:R-:W-:Y:S11]  /*2c100*/  STL [R1+0x424], R0 ;  /* 0x0004240001007387 */ /* 0x001ff60000100800 */
[----:B------:R-:W-:Y:S06]  /*2c110*/  @!UPT UIADD3 URZ, URZ, URZ, URZ ;  /* 0x0000003f3f3ff290 */ /* 0x000fec000fffe03f */
[----:B------:R0:W-:Y:S01]  /*2c120*/  STL.64 [R1+0x2a0], R16 ;  /* 0x0002a01001007387 */ /* 0x0001e20000100a00 */
[----:B------:R4:W-:Y:S03]  /*2c130*/  STL.64 [R1+0x2a8], R18 ;  /* 0x0002a81201007387 */ /* 0x0009e60000100a00 */
[----:B0-----:R-:W3:Y:S01]  /*2c140*/  LDL.LU R16, [R1+0x1e0] ;  /* 0x0001e00001107983 */ /* 0x001ee20000300800 */
[----:B----4-:R-:W-:Y:S01]  /*2c150*/  MOV R18, R9 ;  /* 0x0000000900127202 */ /* 0x010fe20000000f00 */
[----:B------:R-:W-:Y:S01]  /*2c160*/  IMAD.MOV.U32 R19, RZ, RZ, R8 ;  /* 0x000000ffff137224 */ /* 0x000fe200078e0008 */
[----:B-----5:R-:W-:Y:S02]  /*2c170*/  MOV R17, R24 ;  /* 0x0000001800117202 */ /* 0x020fe40000000f00 */
[----:B------:R-:W4:Y:S01]  /*2c180*/  LDL.LU R24, [R1+0x2080] ;  /* 0x0020800001187983 */ /* 0x000f220000300800 */
[----:B------:R-:W5:Y:S02]  /*2c190*/  LDL.LU R9, [R1+0x207c] ;  /* 0x00207c0001097983 */ /* 0x000f640000300800 */
[----:B------:R-:W3:Y:S01]  /*2c1a0*/  LDL.LU R8, [R1+0x2078] ;  /* 0x0020780001087983 */ /* 0x000ee20000300800 */
[----:B------:R-:W-:-:S02]  /*2c1b0*/  MOV R4, R25 ;  /* 0x0000001900047202 */ /* 0x000fc40000000f00 */
[----:B--2---:R-:W-:Y:S01]  /*2c1c0*/  MOV R5, R27 ;  /* 0x0000001b00057202 */ /* 0x004fe20000000f00 */
[----:B------:R-:W2:Y:S01]  /*2c1d0*/  LDL.LU R25, [R1+0x2074] ;  /* 0x0020740001197983 */ /* 0x000ea20000300800 */
[----:B------:R-:W2:Y:S02]  /*2c1e0*/  LDL.LU R27, [R1+0x2070] ;  /* 0x00207000011b7983 */ /* 0x000ea40000300800 */
[----:B------:R-:W2:Y:S02]  /*2c1f0*/  LDL R6, [R1+0x42c] ;  /* 0x00042c0001067983 */ /* 0x000ea40000100800 */
[----:B--2---:R0:W-:Y:S01]  /*2c200*/  STL.64 [R1+0x2040], R6 ;  /* 0x0020400601007387 */ /* 0x0041e20000100a00 */
[----:B------:R-:W-:Y:S02]  /*2c210*/  STL.64 [R1+0x2038], R4 ;  /* 0x0020380401007387 */ /* 0x000fe40000100a00 */
[----:B0-----:R-:W-:Y:S01]  /*2c220*/  IMAD.MOV.U32 R6, RZ, RZ, R26 ;  /* 0x000000ffff067224 */ /* 0x001fe200078e001a */
[----:B---3--:R-:W-:Y:S01]  /*2c230*/  MOV R7, R3 ;  /* 0x0000000300077202 */ /* 0x008fe20000000f00 */
[----:B------:R-:W2:Y:S01]  /*2c240*/  LDL.LU R26, [R1+0x206c] ;  /* 0x00206c00011a7983 */ /* 0x000ea20000300800 */
[----:B------:R-:W3:Y:S02]  /*2c250*/  LDL.LU R3, [R1+0x3f0] ;  /* 0x0003f00001037983 */ /* 0x000ee40000300800 */
[----:B------:R-:W3:Y:S02]  /*2c260*/  LDL.LU R2, [R1+0x3ec] ;  /* 0x0003ec0001027983 */ /* 0x000ee40000300800 */
[----:B------:R-:W-:Y:S01]  /*2c270*/  STL.64 [R1+0x1fe8], R18 ;  /* 0x001fe81201007387 */ /* 0x000fe20000100a00 */
[----:B------:R0:W-:Y:S02]  /*2c280*/  STL.64 [R1+0x1fe0], R16 ;  /* 0x001fe01001007387 */ /* 0x0001e40000100a00 */
[----:B0-----:R-:W-:-:S02]  /*2c290*/  MOV R16, R25 ;  /* 0x0000001900107202 */ /* 0x001fc40000000f00 */
[----:B------:R-:W3:Y:S01]  /*2c2a0*/  LDL.LU R25, [R1+0x2068] ;  /* 0x0020680001197983 */ /* 0x000ee20000300800 */
[----:B-----5:R-:W-:Y:S02]  /*2c2b0*/  MOV R18, R9 ;  /* 0x0000000900127202 */ /* 0x020fe40000000f00 */
[----:B----4-:R-:W-:Y:S01]  /*2c2c0*/  MOV R19, R24 ;  /* 0x0000001800137202 */ /* 0x010fe20000000f00 */
[----:B------:R-:W-:Y:S02]  /*2c2d0*/  IMAD.MOV.U32 R17, RZ, RZ, R8 ;  /* 0x000000ffff117224 */ /* 0x000fe400078e0008 */
[----:B------:R-:W4:Y:S01]  /*2c2e0*/  LDL.LU R8, [R1+0x2064] ;  /* 0x0020640001087983 */ /* 0x000f220000300800 */
[----:B------:R-:W5:Y:S02]  /*2c2f0*/  LDL.LU R9, [R1+0x2060] ;  /* 0x0020600001097983 */ /* 0x000f640000300800 */
[----:B------:R-:W4:Y:S02]  /*2c300*/  LDL.LU R24, [R1+0x205c] ;  /* 0x00205c0001187983 */ /* 0x000f240000300800 */
[----:B------:R-:W-:Y:S01]  /*2c310*/  STL.64 [R1+0x1ff8], R18 ;  /* 0x001ff81201007387 */ /* 0x000fe20000100a00 */
[----:B------:R0:W-:Y:S02]  /*2c320*/  STL.64 [R1+0x1ff0], R16 ;  /* 0x001ff01001007387 */ /* 0x0001e40000100a00 */
[----:B0-----:R-:W-:Y:S01]  /*2c330*/  IMAD.MOV.U32 R16, RZ, RZ, R11 ;  /* 0x000000ffff107224 */ /* 0x001fe200078e000b */
[----:B------:R-:W-:-:S02]  /*2c340*/  MOV R17, R10 ;  /* 0x0000000a00117202 */ /* 0x000fc40000000f00 */
[----:B------:R-:W-:-:S03]  /*2c350*/  MOV R18, R27 ;  /* 0x0000001b00127202 */ /* 0x000fc60000000f00 */
[----:B------:R2:W-:Y:S02]  /*2c360*/  STL.64 [R1+0x2010], R16 ;  /* 0x0020101001007387 */ /* 0x0005e40000100a00 */
[----:B--2---:R-:W-:Y:S01]  /*2c370*/  IMAD.MOV.U32 R17, RZ, RZ, R26 ;  /* 0x000000ffff117224 */ /* 0x004fe200078e001a */
[----:B---3--:R-:W-:Y:S02]  /*2c380*/  MOV R16, R25 ;  /* 0x0000001900107202 */ /* 0x008fe40000000f00 */
[----:B------:R-:W4:Y:S01]  /*2c390*/  LDL.LU R25, [R1+0x2058] ;  /* 0x0020580001197983 */ /* 0x000f220000300800 */
[----:B------:R-:W4:Y:S02]  /*2c3a0*/  LDL.LU R26, [R1+0x2054] ;  /* 0x00205400011a7983 */ /* 0x000f240000300800 */
[----:B------:R-:W4:Y:S02]  /*2c3b0*/  LDL.LU R27, [R1+0x2050] ;  /* 0x00205000011b7983 */ /* 0x000f240000300800 */
[----:B------:R-:W2:Y:S01]  /*2c3c0*/  LDL.LU R19, [R1+0xcc] ;  /* 0x0000cc0001137983 */ /* 0x000ea20000300800 */
[----:B----4-:R-:W-:Y:S01]  /*2c3d0*/  HMMA.16816.F32.BF16 R4, R20, R6, R24 ;  /* 0x000000061404723c */ /* 0x010fe20000041818 */
[----:B--2---:R-:W-:Y:S01]  /*2c3e0*/  STL.64 [R1+0x2028], R18 ;  /* 0x0020281201007387 */ /* 0x004fe20000100a00 */
[----:B------:R0:W-:Y:S03]  /*2c3f0*/  STL.64 [R1+0x2020], R16 ;  /* 0x0020201001007387 */ /* 0x0001e60000100a00 */
[----:B0-----:R-:W2:Y:S01]  /*2c400*/  LDL.LU R16, [R1+0xb0] ;  /* 0x0000b00001107983 */ /* 0x001ea20000300800 */
[----:B------:R-:W2:Y:S02]  /*2c410*/  LDL.LU R17, [R1+0xb4] ;  /* 0x0000b40001117983 */ /* 0x000ea40000300800 */
[----:B------:R-:W3:Y:S11]  /*2c420*/  LDL R27, [R1+0x434] ;  /* 0x00043400011b7983 */ /* 0x000ef60000100800 */
[----:B------:R-:W-:Y:S04]  /*2c430*/  @!UPT UIADD3 URZ, URZ, URZ, URZ ;  /* 0x0000003f3f3ff290 */ /* 0x000fe8000fffe03f */
[----:B------:R-:W-:Y:S01]  /*2c440*/  STL.64 [R1+0x290], R4 ;  /* 0x0002900401007387 */ /* 0x000fe20000100a00 */
[----:B------:R-:W-:Y:S02]  /*2c450*/  STL.64 [R1+0x298], R6 ;  /* 0x0002980601007387 */ /* 0x000fe40000100a00 */
[----:B------:R-:W0:Y:S01]  /*2c460*/  LDSM.16.M88.4 R4, [R13+0xa800] ;  /* 0x00a800000d04783b */ /* 0x000e220000000200 */
[----:B------:R-:W-:Y:S02]  /*2c470*/  MOV R20, R28 ;  /* 0x0000001c00147202 */ /* 0x000fe40000000f00 */
[----:B------:R-:W-:Y:S01]  /*2c480*/  MOV R21, R29 ;  /* 0x0000001d00157202 */ /* 0x000fe20000000f00 */
[----:B------:R-:W4:Y:S01]  /*2c490*/  LDL.LU R28, [R1+0x204c] ;  /* 0x00204c00011c7983 */ /* 0x000f220000300800 */
[----:B------:R-:W4:Y:S03]  /*2c4a0*/  LDL.LU R29, [R1+0x2048] ;  /* 0x00204800011d7983 */ /* 0x000f260000300800 */
[----:B------:R1:W-:Y:S04]  /*2c4b0*/  STL.64 [R1+0x2000], R20 ;  /* 0x0020001401007387 */ /* 0x0003e80000100a00 */
[----:B-1----:R-:W2:Y:S01]  /*2c4c0*/  LDL.LU R20, [R1+0xd0] ;  /* 0x0000d00001147983 */ /* 0x002ea20000300800 */
[----:B------:R-:W2:Y:S02]  /*2c4d0*/  LDL.LU R21, [R1+0xd4] ;  /* 0x0000d40001157983 */ /* 0x000ea40000300800 */
[----:B------:R-:W2:Y:S02]  /*2c4e0*/  LDL.LU R22, [R1+0xd8] ;  /* 0x0000d80001167983 */ /* 0x000ea40000300800 */
[----:B------:R-:W2:Y:S01]  /*2c4f0*/  LDL.LU R23, [R1+0xdc] ;  /* 0x0000dc0001177983 */ /* 0x000ea20000300800 */
[----:B0-----:R-:W-:Y:S01]  /*2c500*/  STL.64 [R1+0x50], R4 ;  /* 0x0000500401007387 */ /* 0x001fe20000100a00 */
[----:B------:R0:W-:Y:S03]  /*2c510*/  STL.64 [R1+0x58], R6 ;  /* 0x0000580601007387 */ /* 0x0001e60000100a00 */
[----:B0-----:R-:W3:Y:S01]  /*2c520*/  LDL.LU.64 R6, [R1+0x2040] ;  /* 0x0020400001067983 */ /* 0x001ee20000300a00 */
[----:B------:R-:W2:Y:S01]  /*2c530*/  LDL.LU.64 R4, [R1+0x2038] ;  /* 0x0020380001047983 */ /* 0x000ea20000300a00 */
[----:B-----5:R-:W-:Y:S01]  /*2c540*/  MOV R18, R9 ;  /* 0x0000000900127202 */ /* 0x020fe20000000f00 */
[----:B------:R-:W-:-:S02]  /*2c550*/  IMAD.MOV.U32 R19, RZ, RZ, R8 ;  /* 0x000000ffff137224 */ /* 0x000fc400078e0008 */
[----:B------:R-:W0:Y:S04]  /*2c560*/  LDSM.16.M88.4 R8, [R13+0xa000] ;  /* 0x00a000000d08783b */ /* 0x000e280000000200 */
[----:B0-----:R-:W-:Y:S01]  /*2c570*/  STL.64 [R1+0x60], R8 ;  /* 0x0000600801007387 */ /* 0x001fe20000100a00 */
[----:B------:R-:W-:Y:S01]  /*2c580*/  STL.64 [R1+0x68], R10 ;  /* 0x0000680a01007387 */ /* 0x000fe20000100a00 */
[----:B----4-:R-:W-:Y:S02]  /*2c590*/  F2FP.BF16.PACK_AB R25, R28, R29 ;  /* 0x0000001d1c19723e */ /* 0x010fe400000010ff */
[----:B------:R-:W4:Y:S01]  /*2c5a0*/  LDL.LU R28, [R1+0x2034] ;  /* 0x00203400011c7983 */ /* 0x000f220000300800 */
[----:B------:R-:W5:Y:S01]  /*2c5b0*/  LDL.LU R29, [R1+0x2030] ;  /* 0x00203000011d7983 */ /* 0x000f620000300800 */
[----:B---3--:R-:W-:-:S02]  /*2c5c0*/  F2FP.BF16.PACK_AB R24, R27, R6 ;  /* 0x000000061b18723e */ /* 0x008fc400000010ff */
[----:B------:R-:W-:Y:S01]  /*2c5d0*/  F2FP.BF16.PACK_AB R26, R7, R14 ;  /* 0x0000000e071a723e */ /* 0x000fe200000010ff */
[----:B------:R-:W-:-:S07]  /*2c5e0*/  F2FP.BF16.PACK_AB R27, R0, R12 ;  /* 0x0000000c001b723e */ /* 0x000fce00000010ff */
[----:B--2---:R-:W-:Y:S01]  /*2c5f0*/  HMMA.16816.F32.BF16 R4, R24, R4, R16 ;  /* 0x000000041804723c */ /* 0x004fe20000041810 */
[----:B------:R-:W2:Y:S01]  /*2c600*/  LDL.LU.64 R18, [R1+0x2028] ;  /* 0x0020280001127983 */ /* 0x000ea20000300a00 */
[----:B------:R-:W2:Y:S11]  /*2c610*/  LDL.LU.64 R16, [R1+0x2020] ;  /* 0x0020200001107983 */ /* 0x000eb60000300a00 */
[----:B------:R-:W-:Y:S10]  /*2c620*/  @!UPT UIADD3 URZ, URZ, URZ, URZ ;  /* 0x0000003f3f3ff290 */ /* 0x000ff4000fffe03f */
[----:B------:R-:W-:Y:S01]  /*2c630*/  STL.64 [R1+0x280], R4 ;  /* 0x0002800401007387 */ /* 0x000fe20000100a00 */
[----:B------:R-:W-:Y:S02]  /*2c640*/  STL.64 [R1+0x288], R6 ;  /* 0x0002880601007387 */ /* 0x000fe40000100a00 */
[----:B------:R-:W0:Y:S02]  /*2c650*/  LDSM.16.M88.4 R4, [R13+0xb000] ;  /* 0x00b000000d04783b */ /* 0x000e240000000200 */
[----:B0-----:R0:W-:Y:S02]  /*2c660*/  STL.64 [R1+0x40], R4 ;  /* 0x0000400401007387 */ /* 0x0011e40000100a00 */
[----:B------:R-:W-:Y:S02]  /*2c670*/  IMAD.MOV.U32 R14, RZ, RZ, R4 ;  /* 0x000000ffff0e7224 */ /* 0x000fe400078e0004 */
[----:B------:R2:W-:Y:S01]  /*2c680*/  STL.64 [R1+0x48], R6 ;  /* 0x0000480601007387 */ /* 0x0005e20000100a00 */
[----:B------:R-:W-:-:S02]  /*2c690*/  MOV R12, R5 ;  /* 0x00000005000c7202 */ /* 0x000fc40000000f00 */
[----:B0-----:R-:W2:Y:S02]  /*2c6a0*/  LDL.LU.64 R4, [R1+0x2018] ;  /* 0x0020180001047983 */ /* 0x001ea40000300a00 */
[C---:B--2---:R-:W-:Y:S02]  /*2c6b0*/  HMMA.16816.F32.BF16 R4, R24.reuse, R4, R16 ;  /* 0x000000041804723c */ /* 0x044fe40000041810 */
[----:B------:R-:W2:Y:S11]  /*2c6c0*/  LDL.LU.64 R16, [R1+0x2010] ;  /* 0x0020100001107983 */ /* 0x000eb60000300a00 */
[----:B------:R-:W-:Y:S10]  /*2c6d0*/  @!UPT UIADD3 URZ, URZ, URZ, URZ ;  /* 0x0000003f3f3ff290 */ /* 0x000ff4000fffe03f */
[----:B------:R-:W-:Y:S01]  /*2c6e0*/  STL.64 [R1+0x260], R4 ;  /* 0x0002600401007387 */ /* 0x000fe20000100a00 */
[----:B------:R-:W-:Y:S02]  /*2c6f0*/  STL.64 [R1+0x268], R6 ;  /* 0x0002680601007387 */ /* 0x000fe40000100a00 */
[----:B------:R-:W0:Y:S04]  /*2c700*/  LDSM.16.M88.4 R4, [R13+0xb800] ;  /* 0x00b800000d04783b */ /* 0x000e280000000200 */
[----:B-----5:R-:W-:Y:S01]  /*2c710*/  FADD R0, R3, -R29 ;  /* 0x8000001d03007221 */ /* 0x020fe20000000000 */
[----:B0-----:R0:W-:Y:S01]  /*2c720*/  STL.64 [R1+0x30], R4 ;  /* 0x0000300401007387 */ /* 0x0011e20000100a00 */
[----:B------:R1:W-:Y:S03]  /*2c730*/  STL.64 [R1+0x38], R6 ;  /* 0x0000380601007387 */ /* 0x0003e60000100a00 */
[----:B0-----:R-:W3:Y:S01]  /*2c740*/  LDL.LU.64 R4, [R1+0x2008] ;  /* 0x0020080001047983 */ /* 0x001ee20000300a00 */
[----:B------:R-:W5:Y:S02]  /*2c750*/  LDL.LU R3, [R1+0x3e8] ;  /* 0x0003e80001037983 */ /* 0x000f640000300800 */
[----:B-1----:R-:W3:Y:S02]  /*2c760*/  LDL.LU R6, [R1+0x308] ;  /* 0x0003080001067983 */ /* 0x002ee40000300800 */
[----:B------:R-:W3:Y:S01]  /*2c770*/  LDL.LU R7, [R1+0x30c] ;  /* 0x00030c0001077983 */ /* 0x000ee20000300800 */
[----:B--2---:R-:W-:Y:S01]  /*2c780*/  HMMA.16816.F32.BF16 R16, R24, R16, R20 ;  /* 0x000000101810723c */ /* 0x004fe20000041814 */
[----:B------:R-:W2:Y:S11]  /*2c790*/  LDL.LU.64 R20, [R1+0x2000] ;  /* 0x0020000001147983 */ /* 0x000eb60000300a00 */
[----:B------:R-:W-:Y:S11]  /*2c7a0*/  @!UPT UIADD3 URZ, URZ, URZ, URZ ;  /* 0x0000003f3f3ff290 */ /* 0x000ff6000fffe03f */
[----:B------:R-:W-:Y:S01]  /*2c7b0*/  STL.64 [R1+0x240], R16 ;  /* 0x0002401001007387 */ /* 0x000fe20000100a00 */
[----:B------:R-:W-:Y:S02]  /*2c7c0*/  STL.64 [R1+0x248], R18 ;  /* 0x0002481201007387 */ /* 0x000fe40000100a00 */
[----:B------:R-:W0:Y:S02]  /*2c7d0*/  LDSM.16.M88.4 R16, [R13+0xc000] ;  /* 0x00c000000d10783b */ /* 0x000e240000000200 */
[----:B0-----:R-:W-:Y:S02]  /*2c7e0*/  STL.64 [R1+0x20], R16 ;  /* 0x0000201001007387 */ /* 0x001fe40000100a00 */
[----:B------:R0:W-:Y:S02]  /*2c7f0*/  STL.64 [R1+0x28], R18 ;  /* 0x0000281201007387 */ /* 0x0001e40000100a00 */
[----:B0-----:R-:W2:Y:S01]  /*2c800*/  LDL.LU.64 R18, [R1+0x1ff8] ;  /* 0x001ff80001127983 */ /* 0x001ea20000300a00 */
[----:B------:R-:W2:Y:S02]  /*2c810*/  LDL.LU.64 R16, [R1+0x1ff0] ;  /* 0x001ff00001107983 */ /* 0x000ea40000300a00 */
[----:B------:R-:W-:-:S06]  /*2c820*/  FMUL R0, R0, 1.4426950216293334961 ;  /* 0x3fb8aa3b00007820 */ /* 0x000fcc0000400000 */
[----:B------:R-:W0:Y:S01]  /*2c830*/  MUFU.EX2 R0, R0 ;  /* 0x0000000000007308 */ /* 0x000e220000000800 */
[----:B--2---:R-:W-:Y:S01]  /*2c840*/  HMMA.16816.F32.BF16 R20, R24, R20, R16 ;  /* 0x000000141814723c */ /* 0x004fe20000041810 */
[----:B------:R-:W2:Y:S01]  /*2c850*/  LDL.LU.64 R18, [R1+0x1fe8] ;  /* 0x001fe80001127983 */ /* 0x000ea20000300a00 */
[----:B0-----:R0:W-:Y:S02]  /*2c860*/  STL [R1+0x418], R0 ;  /* 0x0004180001007387 */ /* 0x0011e40000100800 */
[----:B------:R-:W2:Y:S11]  /*2c870*/  LDL.LU.64 R16, [R1+0x1fe0] ;  /* 0x001fe00001107983 */ /* 0x000eb60000300a00 */
[----:B------:R-:W-:Y:S08]  /*2c880*/  @!UPT UIADD3 URZ, URZ, URZ, URZ ;  /* 0x0000003f3f3ff290 */ /* 0x000ff0000fffe03f */
[----:B------:R-:W-:Y:S01]  /*2c890*/  STL.64 [R1+0x230], R20 ;  /* 0x0002301401007387 */ /* 0x000fe20000100a00 */
[----:B------:R-:W-:Y:S02]  /*2c8a0*/  STL.64 [R1+0x238], R22 ;  /* 0x0002381601007387 */ /* 0x000fe40000100a00 */
[----:B------:R-:W1:Y:S04]  /*2c8b0*/  LDSM.16.M88.4 R20, [R13+0xc800] ;  /* 0x00c800000d14783b */ /* 0x000e680000000200 */
[----:B------:R-:W-:-:S04]  /*2c8c0*/  FADD R2, R2, -R29 ;  /* 0x8000001d02027221 */ /* 0x000fc80000000000 */
[----:B0-----:R-:W-:-:S06]  /*2c8d0*/  FMUL R0, R2, 1.4426950216293334961 ;  /* 0x3fb8aa3b02007820 */ /* 0x001fcc0000400000 */
[----:B------:R-:W0:Y:S01]  /*2c8e0*/  MUFU.EX2 R0, R0 ;  /* 0x0000000000007308 */ /* 0x000e220000000800 */
[----:B-1----:R-:W-:Y:S01]  /*2c8f0*/  STL.64 [R1+0x10], R20 ;  /* 0x0000101401007387 */ /* 0x002fe20000100a00 */
[----:B------:R-:W-:Y:S02]  /*2c900*/  STL.64 [R1+0x18], R22 ;  /* 0x0000181601007387 */ /* 0x000fe40000100a00 */
[----:B------:R-:W1:Y:S04]  /*2c910*/  LDSM.16.M88.4 R20, [R13+0xd800] ;  /* 0x00d800000d14783b */ /* 0x000e680000000200 */
[----:B0-----:R-:W-:Y:S01]  /*2c920*/  STL [R1+0x41c], R0 ;  /* 0x00041c0001007387 */ /* 0x001fe20000100800 */
[----:B--2---:R-:W-:Y:S01]  /*2c930*/  HMMA.16816.F32.BF16 R16, R24, R8, R16 ;  /* 0x000000081810723c */ /* 0x004fe20000041810 */
[----:B------:R-:W0:Y:S11]  /*2c940*/  LDSM.16.M88.4 R8, [R13+0xd000] ;  /* 0x00d000000d08783b */ /* 0x000e360000000200 */
[----:B------:R-:W-:Y:S11]  /*2c950*/  @!UPT UIADD3 URZ, URZ, URZ, URZ ;  /* 0x0000003f3f3ff290 */ /* 0x000ff6000fffe03f */
[----:B------:R-:W-:Y:S01]  /*2c960*/  STL.64 [R1+0x220], R16 ;  /* 0x0002201001007387 */ /* 0x000fe20000100a00 */
[----:B------:R-:W-:Y:S02]  /*2c970*/  STL.64 [R1+0x228], R18 ;  /* 0x0002281201007387 */ /* 0x000fe40000100a00 */
[----:B-1----:R-:W-:Y:S02]  /*2c980*/  STL [R1+0x1d8c], R22 ;  /* 0x001d8c1601007387 */ /* 0x002fe40000100800 */
[----:B------:R-:W-:Y:S01]  /*2c990*/  LDSM.16.M88.4 R16, [R13+0xe800] ;  /* 0x00e800000d10783b */ /* 0x000fe20000000200 */
[----:B0-----:R-:W-:Y:S03]  /*2c9a0*/  STL.64 [R1], R8 ;  /* 0x0000000801007387 */ /* 0x001fe60000100a00 */
[----:B------:R-:W-:Y:S02]  /*2c9b0*/  STL.64 [R1+0x8], R10 ;  /* 0x0000080a01007387 */ /* 0x000fe40000100a00 */
[----:B------:R-:W0:Y:S04]  /*2c9c0*/  LDSM.16.M88.4 R8, [R13+0xe000] ;  /* 0x00e000000d08783b */ /* 0x000e280000000200 */
[----:B------:R1:W-:Y:S02]  /*2c9d0*/  STL [R1+0x1d88], R23 ;  /* 0x001d881701007387 */ /* 0x0003e40000100800 */
[----:B-1----:R-:W4:Y:S01]  /*2c9e0*/  LDL.LU R23, [R1+0x408] ;  /* 0x0004080001177983 */ /* 0x002f220000300800 */
[----:B------:R-:W-:Y:S03]  /*2c9f0*/  STL.64 [R1+0x1fd0], R20 ;  /* 0x001fd01401007387 */ /* 0x000fe60000100a00 */
[----:B0-----:R-:W-:Y:S01]  /*2ca00*/  STL [R1+0x1d94], R10 ;  /* 0x001d940a01007387 */ /* 0x001fe20000100800 */
[----:B------:R-:W-:Y:S02]  /*2ca10*/  STL [R1+0x1d90], R11 ;  /* 0x001d900b01007387 */ /* 0x000fe40000100800 */
[----:B------:R0:W-:Y:S02]  /*2ca20*/  STL.64 [R1+0x1fd8], R8 ;  /* 0x001fd80801007387 */ /* 0x0001e40000100a00 */
[----:B0-----:R-:W3:Y:S01]  /*2ca30*/  LDL.64 R8, [R1+0x50] ;  /* 0x0000500001087983 */ /* 0x001ee20000100a00 */
[----:B------:R-:W-:-:S04]  /*2ca40*/  FADD R2, R15, -R29 ;  /* 0x8000001d0f027221 */ /* 0x000fc80000000000 */
[----:B------:R-:W-:-:S06]  /*2ca50*/  FMUL R2, R2, 1.4426950216293334961 ;  /* 0x3fb8aa3b02027820 */ /* 0x000fcc0000400000 */
[----:B------:R-:W0:Y:S01]  /*2ca60*/  MUFU.EX2 R2, R2 ;  /* 0x0000000200027308 */ /* 0x000e220000000800 */
[----:B------:R-:W-:Y:S01]  /*2ca70*/  STL [R1+0x1db4], R18 ;  /* 0x001db41201007387 */ /* 0x000fe20000100800 */
[----:B------:R-:W-:Y:S02]  /*2ca80*/  STL [R1+0x1db0], R19 ;  /* 0x001db01301007387 */ /* 0x000fe40000100800 */
[----:B------:R-:W2:Y:S02]  /*2ca90*/  LDL.LU R22, [R1+0x404] ;  /* 0x0004040001167983 */ /* 0x000ea40000300800 */
[----:B-----5:R-:W-:Y:S01]  /*2caa0*/  FADD R0, R3, -R29 ;  /* 0x8000001d03007221 */ /* 0x020fe20000000000 */
[----:B------:R1:W-:Y:S04]  /*2cab0*/  STL [R1+0x1e10], R29 ;  /* 0x001e101d01007387 */ /* 0x0003e80000100800 */
[----:B0-----:R-:W-:Y:S01]  /*2cac0*/  STL [R1+0x414], R2 ;  /* 0x0004140201007387 */ /* 0x001fe20000100800 */
[----:B---3--:R-:W-:Y:S01]  /*2cad0*/  HMMA.16816.F32.BF16 R4, R24, R8, R4 ;  /* 0x000000081804723c */ /* 0x008fe20000041804 */
[----:B-1----:R-:W-:-:S02]  /*2cae0*/  MOV R29, R9 ;  /* 0x00000009001d7202 */ /* 0x002fc40000000f00 */
[----:B------:R-:W3:Y:S11]  /*2caf0*/  LDL.LU.64 R8, [R1+0x1fd8] ;  /* 0x001fd80001087983 */ /* 0x000ef60000300a00 */
[----:B------:R-:W-:Y:S09]  /*2cb00*/  @!UPT UIADD3 URZ, URZ, URZ, URZ ;  /* 0x0000003f3f3ff290 */ /* 0x000ff2000fffe03f */
[----:B------:R-:W-:Y:S01]  /*2cb10*/  STL [R1+0x210], R4 ;  /* 0x0002100401007387 */ /* 0x000fe20000100800 */
[----:B------:R-:W-:Y:S01]  /*2cb20*/  IMAD.MOV.U32 R18, RZ, RZ, R5 ;  /* 0x000000ffff127224 */ /* 0x000fe200078e0005 */
[----:B------:R-:W-:Y:S02]  /*2cb30*/  MOV R19, R6 ;  /* 0x0000000600137202 */ /* 0x000fe40000000f00 */
[----:B------:R-:W-:Y:S02]  /*2cb40*/  MOV R3, R7 ;  /* 0x0000000700037202 */ /* 0x000fe40000000f00 */
[----:B------:R-:W0:Y:S04]  /*2cb50*/  LDSM.16.M88.4 R4, [R13+0xf000] ;  /* 0x00f000000d04783b */ /* 0x000e280000000200 */
[----:B------:R-:W-:Y:S01]  /*2cb60*/  STL [R1+0x1ef0], R29 ;  /* 0x001ef01d01007387 */ /* 0x000fe20000100800 */
[----:B------:R-:W-:Y:S02]  /*2cb70*/  STL [R1+0x1dc0], R3 ;  /* 0x001dc00301007387 */ /* 0x000fe40000100800 */
[----:B------:R-:W-:Y:S02]  /*2cb80*/  STL [R1+0x1dbc], R19 ;  /* 0x001dbc1301007387 */ /* 0x000fe40000100800 */
[----:B------:R-:W-:Y:S01]  /*2cb90*/  STL [R1+0x1db8], R18 ;  /* 0x001db81201007387 */ /* 0x000fe20000100800 */
[----:B0-----:R-:W-:Y:S01]  /*2cba0*/  STL [R1+0x1e18], R6 ;  /* 0x001e180601007387 */ /* 0x001fe20000100800 */
[----:B------:R-:W-:Y:S02]  /*2cbb0*/  STL [R1+0x1e14], R7 ;  /* 0x001e140701007387 */ /* 0x000fe40000100800 */
[----:B------:R0:W-:Y:S02]  /*2cbc0*/  STL.64 [R1+0x1fa0], R4 ;  /* 0x001fa00401007387 */ /* 0x0001e40000100a00 */
[----:B0-----:R-:W-:Y:S01]  /*2cbd0*/  IMAD.MOV.U32 R4, RZ, RZ, R14 ;  /* 0x000000ffff047224 */ /* 0x001fe200078e000e */
[----:B------:R-:W-:-:S02]  /*2cbe0*/  MOV R5, R12 ;  /* 0x0000000c00057202 */ /* 0x000fc40000000f00 */
[----:B------:R-:W0:Y:S04]  /*2cbf0*/  LDSM.16.M88.4 R12, [R13+0xf800] ;  /* 0x00f800000d0c783b */ /* 0x000e280000000200 */
[----:B0-----:R-:W-:Y:S01]  /*2cc00*/  STL [R1+0x1cf0], R14 ;  /* 0x001cf00e01007387 */ /* 0x001fe20000100800 */
[----:B------:R-:W-:Y:S02]  /*2cc10*/  STL [R1+0x1cc8], R15 ;  /* 0x001cc80f01007387 */ /* 0x000fe40000100800 */
[----:B------:R0:W-:Y:S02]  /*2cc20*/  STL.64 [R1+0x1f60], R12 ;  /* 0x001f600c01007387 */ /* 0x0001e40000100a00 */
[----:B0-----:R-:W5:Y:S01]  /*2cc30*/  LDL.LU R12, [R1+0x3a0] ;  /* 0x0003a000010c7983 */ /* 0x001f620000300800 */
[----:B------:R-:W5:Y:S02]  /*2cc40*/  LDL.LU R13, [R1+0x3a4] ;  /* 0x0003a400010d7983 */ /* 0x000f640000300800 */
[----:B------:R-:W5:Y:S02]  /*2cc50*/  LDL.LU R14, [R1+0x3a8] ;  /* 0x0003a800010e7983 */ /* 0x000f640000300800 */
[----:B------:R-:W5:Y:S02]  /*2cc60*/  LDL.LU R15, [R1+0x3ac] ;  /* 0x0003ac00010f7983 */ /* 0x000f640000300800 */
[----:B------:R-:W-:Y:S01]  /*2cc70*/  FMUL R0, R0, 1.4426950216293334961 ;  /* 0x3fb8aa3b00007820 */ /* 0x000fe20000400000 */
[----:B------:R-:W2:Y:S05]  /*2cc80*/  LDL.64 R20, [R1+0x30] ;  /* 0x0000300001147983 */ /* 0x000eaa0000100a00 */
[----:B------:R-:W0:Y:S02]  /*2cc90*/  MUFU.EX2 R0, R0 ;  /* 0x0000000000007308 */ /* 0x000e240000000800 */
[----:B0-----:R0:W-:Y:S01]  /*2cca0*/  STL [R1+0x420], R0 ;  /* 0x0004200001007387 */ /* 0x0011e20000100800 */
[----:B-----5:R-:W-:Y:S11]  /*2ccb0*/  HMMA.16816.F32.BF16 R4, R24, R4, R12 ;  /* 0x000000041804723c */ /* 0x020ff6000004180c */
[----:B------:R-:W-:Y:S11]  /*2ccc0*/  @!UPT UIADD3 URZ, URZ, URZ, URZ ;  /* 0x0000003f3f3ff290 */ /* 0x000ff6000fffe03f */
[----:B------:R-:W-:Y:S02]  /*2ccd0*/  @!UPT UIADD3 URZ, URZ, URZ, URZ ;  /* 0x0000003f3f3ff290 */ /* 0x000fe4000fffe03f */
[----:B------:R-:W-:Y:S01]  /*2cce0*/  IMAD.MOV.U32 R19, RZ, RZ, R6 ;  /* 0x000000ffff137224 */ /* 0x000fe200078e0006 */
[----:B------:R-:W-:Y:S02]  /*2ccf0*/  MOV R18, R7 ;  /* 0x0000000700127202 */ /* 0x000fe40000000f00 */
[----:B------:R-:W-:Y:S01]  /*2cd00*/  MOV R3, R5 ;  /* 0x0000000500037202 */ /* 0x000fe20000000f00 */
[----:B------:R-:W-:Y:S02]  /*2cd10*/  STL [R1+0x200], R4 ;  /* 0x0002000401007387 */ /* 0x000fe40000100800 */
[----:B------:R-:W-:Y:S02]  /*2cd20*/  STL.64 [R1+0x1f80], R18 ;  /* 0x001f801201007387 */ /* 0x000fe40000100a00 */
[----:B------:R-:W-:Y:S01]  /*2cd30*/  STL.64 [R1+0x1f78], R16 ;  /* 0x001f781001007387 */ /* 0x000fe20000100a00 */
[----:B------:R-:W-:Y:S01]  /*2cd40*/  STL [R1+0x1e1c], R3 ;  /* 0x001e1c0301007387 */ /* 0x000fe20000100800 */
[----:B------:R-:W5:Y:S02]  /*2cd50*/  LDL.LU R15, [R1+0x3f8] ;  /* 0x0003f800010f7983 */ /* 0x000f640000300800 */
[----:B------:R-:W2:Y:S02]  /*2cd60*/  LDL.LU R14, [R1+0x3f4] ;  /* 0x0003f400010e7983 */ /* 0x000ea40000300800 */
[----:B----4-:R-:W-:-:S04]  /*2cd70*/  FADD R2, R23, -R28 ;  /* 0x8000001c17027221 */ /* 0x010fc80000000000 */
[----:B0-----:R-:W-:Y:S01]  /*2cd80*/  FMUL R0, R2, 1.4426950216293334961 ;  /* 0x3fb8aa3b02007820 */ /* 0x001fe20000400000 */
[----:B--2---:R-:W-:Y:S01]  /*2cd90*/  STL [R1+0x1fa8], R14 ;  /* 0x001fa80e01007387 */ /* 0x004fe20000100800 */
[----:B------:R-:W2:Y:S04]  /*2cda0*/  LDL.64 R12, [R1+0x20] ;  /* 0x00002000010c7983 */ /* 0x000ea80000100a00 */
[----:B------:R-:W0:Y:S01]  /*2cdb0*/  MUFU.EX2 R0, R0 ;  /* 0x0000000000007308 */ /* 0x000e220000000800 */
[----:B-----5:R-:W-:Y:S01]  /*2cdc0*/  STL [R1+0x1fc8], R15 ;  /* 0x001fc80f01007387 */ /* 0x020fe20000100800 */
[----:B--2---:R1:W-:Y:S04]  /*2cdd0*/  STL.64 [R1+0x1fc0], R12 ;  /* 0x001fc00c01007387 */ /* 0x0043e80000100a00 */
[----:B-1----:R-:W2:Y:S01]  /*2cde0*/  LDL.LU R12, [R1+0x390] ;  /* 0x00039000010c7983 */ /* 0x002ea20000300800 */
[----:B------:R-:W2:Y:S02]  /*2cdf0*/  LDL.LU R13, [R1+0x394] ;  /* 0x00039400010d7983 */ /* 0x000ea40000300800 */
[----:B------:R-:W2:Y:S02]  /*2ce00*/  LDL.LU R14, [R1+0x398] ;  /* 0x00039800010e7983 */ /* 0x000ea40000300800 */
[----:B------:R-:W2:Y:S01]  /*2ce10*/  LDL.LU R15, [R1+0x39c] ;  /* 0x00039c00010f7983 */ /* 0x000ea20000300800 */
[----:B------:R-:W4:Y:S01]  /*2ce20*/  LDL.LU R4, [R1+0x370] ;  /* 0x0003700001047983 */ /* 0x000f220000300800 */
[----:B0-----:R-:W-:Y:S02]  /*2ce30*/  STL [R1+0x408], R0 ;  /* 0x0004080001007387 */ /* 0x001fe40000100800 */
[----:B------:R-:W4:Y:S02]  /*2ce40*/  LDL.LU R5, [R1+0x374] ;  /* 0x0003740001057983 */ /* 0x000f240000300800 */
[----:B------:R-:W5:Y:S01]  /*2ce50*/  LDL.LU R6, [R1+0x378] ;  /* 0x0003780001067983 */ /* 0x000f620000300800 */
[----:B------:R-:W5:Y:S04]  /*2ce60*/  LDL.LU R7, [R1+0x37c] ;  /* 0x00037c0001077983 */ /* 0x000f680000300800 */
[----:B-----5:R-:W-:Y:S01]  /*2ce70*/  STL.64 [R1+0x1fb8], R6 ;  /* 0x001fb80601007387 */ /* 0x020fe20000100a00 */
[----:B----4-:R0:W-:Y:S03]  /*2ce80*/  STL.64 [R1+0x1fb0], R4 ;  /* 0x001fb00401007387 */ /* 0x0101e60000100a00 */
[----:B0-----:R-:W4:Y:S01]  /*2ce90*/  LDL.LU R4, [R1+0x380] ;  /* 0x0003800001047983 */ /* 0x001f220000300800 */
[----:B------:R-:W4:Y:S02]  /*2cea0*/  LDL.LU R5, [R1+0x384] ;  /* 0x0003840001057983 */ /* 0x000f240000300800 */
[----:B------:R-:W4:Y:S02]  /*2ceb0*/  LDL.LU R6, [R1+0x388] ;  /* 0x0003880001067983 */ /* 0x000f240000300800 */
[----:B------:R-:W4:Y:S01]  /*2cec0*/  LDL.LU R7, [R1+0x38c] ;  /* 0x00038c0001077983 */ /* 0x000f220000300800 */
[----:B------:R-:W5:Y:S01]  /*2ced0*/  LDL.64 R16, [R1] ;  /* 0x0000000001107983 */ /* 0x000f620000100a00 */
[----:B--2---:R-:W-:Y:S01]  /*2cee0*/  HMMA.16816.F32.BF16 R12, R24, R20, R12 ;  /* 0x00000014180c723c */ /* 0x004fe2000004180c */
[----:B------:R-:W-:Y:S11]  /*2cef0*/  MOV R29, R21 ;  /* 0x00000015001d7202 */ /* 0x000ff60000000f00 */
[----:B------:R-:W-:Y:S11]  /*2cf00*/  @!UPT UIADD3 URZ, URZ, URZ, URZ ;  /* 0x0000003f3f3ff290 */ /* 0x000ff6000fffe03f */
[----:B------:R-:W-:Y:S01]  /*2cf10*/  @!UPT UIADD3 URZ, URZ, URZ, URZ ;  /* 0x0000003f3f3ff290 */ /* 0x000fe2000fffe03f */
[----:B------:R-:W-:Y:S02]  /*2cf20*/  IMAD.MOV.U32 R23, RZ, RZ, R15 ;  /* 0x000000ffff177224 */ /* 0x000fe400078e000f */
[----:B------:R-:W-:Y:S01]  /*2cf30*/  IMAD.MOV.U32 R10, RZ, RZ, R12 ;  /* 0x000000ffff0a7224 */ /* 0x000fe200078e000c */
[----:B------:R-:W-:Y:S01]  /*2cf40*/  MOV R11, R13 ;  /* 0x0000000d000b7202 */ /* 0x000fe20000000f00 */
[----:B-----5:R0:W-:Y:S04]  /*2cf50*/  STL.64 [R1+0x1f98], R16 ;  /* 0x001f981001007387 */ /* 0x0201e80000100a00 */
[----:B0-----:R-:W2:Y:S01]  /*2cf60*/  LDL.LU.64 R16, [R1+0x10] ;  /* 0x0000100001107983 */ /* 0x001ea20000300a00 */
[----:B------:R-:W5:Y:S02]  /*2cf70*/  LDL.LU.64 R20, [R1+0x1fd0] ;  /* 0x001fd00001147983 */ /* 0x000f640000300a00 */
[----:B------:R-:W2:Y:S02]  /*2cf80*/  LDL.LU R15, [R1+0x1fc8] ;  /* 0x001fc800010f7983 */ /* 0x000ea40000300800 */
[----:B------:R-:W4:Y:S01]  /*2cf90*/  LDL.LU.64 R12, [R1+0x1fc0] ;  /* 0x001fc000010c7983 */ /* 0x000f220000300a00 */
[----:B------:R-:W-:Y:S01]  /*2cfa0*/  STL.64 [R1+0x1f90], R10 ;  /* 0x001f900a01007387 */ /* 0x000fe20000100a00 */
[----:B---3--:R0:W-:Y:S03]  /*2cfb0*/  STL.64 [R1+0x1f88], R8 ;  /* 0x001f880801007387 */ /* 0x0081e60000100a00 */
[----:B0-----:R-:W3:Y:S01]  /*2cfc0*/  LDL.LU R8, [R1+0x360] ;  /* 0x0003600001087983 */ /* 0x001ee20000300800 */
[----:B------:R-:W3:Y:S02]  /*2cfd0*/  LDL.LU R9, [R1+0x364] ;  /* 0x0003640001097983 */ /* 0x000ee40000300800 */
[----:B------:R-:W3:Y:S02]  /*2cfe0*/  LDL.LU R10, [R1+0x368] ;  /* 0x00036800010a7983 */ /* 0x000ee40000300800 */
[----:B------:R-:W3:Y:S01]  /*2cff0*/  LDL.LU R11, [R1+0x36c] ;  /* 0x00036c00010b7983 */ /* 0x000ee20000300800 */
[----:B------:R-:W-:Y:S01]  /*2d000*/  STL [R1+0x1ef4], R29 ;  /* 0x001ef41d01007387 */ /* 0x000fe20000100800 */
[----:B------:R-:W2:Y:S02]  /*2d010*/  LDL R3, [R1+0x3b0] ;  /* 0x0003b00001037983 */ /* 0x000ea40000100800 */
[----:B------:R-:W-:-:S04]  /*2d020*/  FADD R2, R22, -R28 ;  /* 0x8000001c16027221 */ /* 0x000fc80000000000 */
[----:B------:R-:W-:-:S06]  /*2d030*/  FMUL R0, R2, 1.4426950216293334961 ;  /* 0x3fb8aa3b02007820 */ /* 0x000fcc0000400000 */
[----:B------:R-:W0:Y:S01]  /*2d040*/  MUFU.EX2 R0, R0 ;  /* 0x0000000000007308 */ /* 0x000e220000000800 */
[----:B------:R-:W-:Y:S01]  /*2d050*/  MOV R22, R14 ;  /* 0x0000000e00167202 */ /* 0x000fe20000000f00 */
[----:B----4-:R-:W-:Y:S01]  /*2d060*/  HMMA.16816.F32.BF16 R4, R24, R12, R4 ;  /* 0x0000000c1804723c */ /* 0x010fe20000041804 */
[----:B--2---:R-:W-:Y:S01]  /*2d070*/  STL [R1+0x1f48], R3 ;  /* 0x001f480301007387 */ /* 0x004fe20000100800 */
[----:B0-----:R-:W-:Y:S11]  /*2d080*/  STL [R1+0x40c], R0 ;  /* 0x00040c0001007387 */ /* 0x001ff60000100800 */
[----:B------:R-:W-:Y:S10]  /*2d090*/  @!UPT UIADD3 URZ, URZ, URZ, URZ ;  /* 0x0000003f3f3ff290 */ /* 0x000ff4000fffe03f */
[----:B------:R-:W-:Y:S01]  /*2d0a0*/  STL.64 [R1+0x1e0], R4 ;  /* 0x0001e00401007387 */ /* 0x000fe20000100a00 */
[----:B------:R0:W-:Y:S03]  /*2d0b0*/  STL.64 [R1+0x1e8], R6 ;  /* 0x0001e80601007387 */ /* 0x0001e60000100a00 */
[----:B0-----:R-:W2:Y:S01]  /*2d0c0*/  LDL.LU.64 R6, [R1+0x1fb8] ;  /* 0x001fb80001067983 */ /* 0x001ea20000300a00 */
[----:B------:R-:W2:Y:S02]  /*2d0d0*/  LDL.LU.64 R4, [R1+0x1fb0] ;  /* 0x001fb00001047983 */ /* 0x000ea40000300a00 */
[----:B------:R-:W4:Y:S01]  /*2d0e0*/  LDL.LU R14, [R1+0x1fa8] ;  /* 0x001fa800010e7983 */ /* 0x000f220000300800 */
[----:B------:R-:W-:Y:S01]  /*2d0f0*/  MOV R29, R13 ;  /* 0x0000000d001d7202 */ /* 0x000fe20000000f00 */
[----:B------:R-:W-:-:S04]  /*2d100*/  FADD R2, R15, -R28 ;  /* 0x8000001c0f027221 */ /* 0x000fc80000000000 */
[----:B------:R-:W-:Y:S01]  /*2d110*/  STL [R1+0x1ef8], R29 ;  /* 0x001ef81d01007387 */ /* 0x000fe20000100800 */
[----:B------:R-:W3:Y:S02]  /*2d120*/  LDL.LU R12, [R1+0x340] ;  /* 0x00034000010c7983 */ /* 0x000ee40000300800 */
[----:B------:R-:W3:Y:S01]  /*2d130*/  LDL.LU R13, [R1+0x344] ;  /* 0x00034400010d7983 */ /* 0x000ee20000300800 */
[C---:B--2---:R-:W-:Y:S01]  /*2d140*/  HMMA.16816.F32.BF16 R4, R24.reuse, R16, R4 ;  /* 0x000000101804723c */ /* 0x044fe20000041804 */
[----:B----4-:R-:W-:Y:S02]  /*2d150*/  FADD R0, R14, -R28 ;  /* 0x8000001c0e007221 */ /* 0x010fe40000000000 */
[----:B------:R-:W2:Y:S01]  /*2d160*/  LDL.LU R14, [R1+0x348] ;  /* 0x00034800010e7983 */ /* 0x000ea20000300800 */
[----:B------:R-:W2:Y:S02]  /*2d170*/  LDL.LU R15, [R1+0x34c] ;  /* 0x00034c00010f7983 */ /* 0x000ea40000300800 */
[----:B------:R-:W-:Y:S11]  /*2d180*/  STL [R1+0x1e20], R28 ;  /* 0x001e201c01007387 */ /* 0x000ff60000100800 */
[----:B------:R-:W-:Y:S06]  /*2d190*/  @!UPT UIADD3 URZ, URZ, URZ, URZ ;  /* 0x0000003f3f3ff290 */ /* 0x000fec000fffe03f */
[----:B------:R0:W-:Y:S01]  /*2d1a0*/  STL.64 [R1+0x1d0], R4 ;  /* 0x0001d00401007387 */ /* 0x0001e20000100a00 */
[----:B------:R1:W-:Y:S03]  /*2d1b0*/  STL.64 [R1+0x1d8], R6 ;  /* 0x0001d80601007387 */ /* 0x0003e60000100a00 */
[----:B0-----:R-:W4:Y:S01]  /*2d1c0*/  LDL.LU.64 R4, [R1+0x1fa0] ;  /* 0x001fa00001047983 */ /* 0x001f220000300a00 */
[----:B-1----:R-:W-:Y:S01]  /*2d1d0*/  MOV R7, R16 ;  /* 0x0000001000077202 */ /* 0x002fe20000000f00 */
[----:B------:R-:W-:Y:S02]  /*2d1e0*/  IMAD.MOV.U32 R6, RZ, RZ, R17 ;  /* 0x000000ffff067224 */ /* 0x000fe400078e0011 */
[----:B------:R-:W3:Y:S03]  /*2d1f0*/  LDL.LU.64 R16, [R1+0x1f98] ;  /* 0x001f980001107983 */ /* 0x000ee60000300a00 */
[----:B------:R-:W-:Y:S01]  /*2d200*/  STL.64 [R1+0x1f70], R6 ;  /* 0x001f700601007387 */ /* 0x000fe20000100a00 */
[----:B----4-:R0:W-:Y:S04]  /*2d210*/  STL.64 [R1+0x1f68], R4 ;  /* 0x001f680401007387 */ /* 0x0101e80000100a00 */
[----:B0-----:R-:W5:Y:S01]  /*2d220*/  LDL.LU R4, [R1+0x350] ;  /* 0x0003500001047983 */ /* 0x001f620000300800 */
[----:B------:R-:W5:Y:S02]  /*2d230*/  LDL.LU R5, [R1+0x354] ;  /* 0x0003540001057983 */ /* 0x000f640000300800 */
[----:B------:R-:W5:Y:S02]  /*2d240*/  LDL.LU R6, [R1+0x358] ;  /* 0x0003580001067983 */ /* 0x000f640000300800 */
[----:B------:R-:W5:Y:S01]  /*2d250*/  LDL.LU R7, [R1+0x35c] ;  /* 0x00035c0001077983 */ /* 0x000f620000300800 */
[----:B---3--:R-:W-:Y:S01]  /*2d260*/  HMMA.16816.F32.BF16 R8, R24, R16, R8 ;  /* 0x000000101808723c */ /* 0x008fe20000041808 */
[----:B------:R-:W-:-:S02]  /*2d270*/  FMUL R2, R2, 1.4426950216293334961 ;  /* 0x3fb8aa3b02027820 */ /* 0x000fc40000400000 */
[----:B------:R-:W-:Y:S02]  /*2d280*/  FMUL R0, R0, 1.4426950216293334961 ;  /* 0x3fb8aa3b00007820 */ /* 0x000fe40000400000 */
[----:B------:R-:W0:Y:S08]  /*2d290*/  MUFU.EX2 R3, R2 ;  /* 0x0000000200037308 */ /* 0x000e300000000800 */
[----:B------:R-:W1:Y:S01]  /*2d2a0*/  MUFU.EX2 R0, R0 ;  /* 0x0000000000007308 */ /* 0x000e620000000800 */
[----:B------:R-:W-:Y:S01]  /*2d2b0*/  MOV R29, R16 ;  /* 0x00000010001d7202 */ /* 0x000fe20000000f00 */
[----:B0-----:R-:W-:Y:S08]  /*2d2c0*/  STL [R1+0x404], R3 ;  /* 0x0004040301007387 */ /* 0x001ff00000100800 */
[----:B------:R-:W-:Y:S02]  /*2d2d0*/  STL.64 [R1+0x1c0], R8 ;  /* 0x0001c00801007387 */ /* 0x000fe40000100a00 */
[----:B------:R0:W-:Y:S02]  /*2d2e0*/  STL.64 [R1+0x1c8], R10 ;  /* 0x0001c80a01007387 */ /* 0x0001e40000100a00 */
[----:B0-----:R-:W3:Y:S01]  /*2d2f0*/  LDL.LU.64 R10, [R1+0x1f90] ;  /* 0x001f9000010a7983 */ /* 0x001ee20000300a00 */
[----:B------:R-:W2:Y:S02]  /*2d300*/  LDL.LU.64 R8, [R1+0x1f88] ;  /* 0x001f880001087983 */ /* 0x000ea40000300a00 */
[----:B------:R-:W4:Y:S02]  /*2d310*/  LDL.LU.64 R18, [R1+0x1f80] ;  /* 0x001f800001127983 */ /* 0x000f240000300a00 */
[----:B------:R-:W2:Y:S01]  /*2d320*/  LDL.LU.64 R16, [R1+0x1f78] ;  /* 0x001f780001107983 */ /* 0x000ea20000300a00 */
[----:B-1----:R-:W-:Y:S01]  /*2d330*/  STL [R1+0x410], R0 ;  /* 0x0004100001007387 */ /* 0x002fe20000100800 */
[----:B------:R-:W2:Y:S01]  /*2d340*/  LDL.LU R2, [R1+0x4e4] ;  /* 0x0004e40001027983 */ /* 0x000ea20000300800 */
[C---:B-----5:R-:W-:Y:S11]  /*2d350*/  HMMA.16816.F32.BF16 R4, R24.reuse, R20, R4 ;  /* 0x000000141804723c */ /* 0x060ff60000041804 */
[----:B------:R-:W-:Y:S11]  /*2d360*/  @!UPT UIADD3 URZ, URZ, URZ, URZ ;  /* 0x0000003f3f3ff290 */ /* 0x000ff6000fffe03f */
[----:B------:R-:W-:Y:S01]  /*2d370*/  @!UPT UIADD3 URZ, URZ, URZ, URZ ;  /* 0x0000003f3f3ff290 */ /* 0x000fe2000fffe03f */
[----:B------:R-:W-:Y:S01]  /*2d380*/  STL.64 [R1+0x1b0], R4 ;  /* 0x0001b00401007387 */ /* 0x000fe20000100a00 */
[----:B------:R-:W-:Y:S02]  /*2d390*/  STL.64 [R1+0x1b8], R6 ;  /* 0x0001b80601007387 */ /* 0x000fe40000100a00 */
[----:B------:R-:W5:Y:S02]  /*2d3a0*/  LDL.LU R28, [R1+0x400] ;  /* 0x00040000011c7983 */ /* 0x000f640000300800 */
[----:B------:R0:W-:Y:S02]  /*2d3b0*/  STL.64 [R1+0x1e60], R22 ;  /* 0x001e601601007387 */ /* 0x0001e40000100a00 */
[----:B0-----:R-:W2:Y:S01]  /*2d3c0*/  LDL.LU R22, [R1+0x3fc] ;  /* 0x0003fc0001167983 */ /* 0x001ea20000300800 */
[----:B------:R0:W-:Y:S03]  /*2d3d0*/  STL.64 [R1+0x1e58], R20 ;  /* 0x001e581401007387 */ /* 0x0001e60000100a00 */
[----:B--2---:R1:W-:Y:S01]  /*2d3e0*/  STL [R1+0x1efc], R22 ;  /* 0x001efc1601007387 */ /* 0x0043e20000100800 */
[----:B0-----:R-:W2:Y:S02]  /*2d3f0*/  LDL.LU R20, [R1+0x140] ;  /* 0x0001400001147983 */ /* 0x001ea40000300800 */
[----:B------:R-:W2:Y:S01]  /*2d400*/  LDL.LU R21, [R1+0x144] ;  /* 0x0001440001157983 */ /* 0x000ea20000300800 */
[----:B-1----:R-:W2:Y:S01]  /*2d410*/  LDL.LU R22, [R1+0x148] ;  /* 0x0001480001167983 */ /* 0x002ea20000300800 */
[----:B------:R-:W2:Y:S03]  /*2d420*/  LDL.LU R23, [R1+0x14c] ;  /* 0x00014c0001177983 */ /* 0x000ea60000300800 */
[----:B--2---:R-:W-:Y:S01]  /*2d430*/  STL.64 [R1+0x1f08], R22 ;  /* 0x001f081601007387 */ /* 0x004fe20000100a00 */
[----:B------:R0:W-:Y:S03]  /*2d440*/  STL.64 [R1+0x1f00], R20 ;  /* 0x001f001401007387 */ /* 0x0001e60000100a00 */
[----:B0-----:R-:W2:Y:S01]  /*2d450*/  LDL.LU R20, [R1+0x80] ;  /* 0x0000800001147983 */ /* 0x001ea20000300800 */
[----:B------:R-:W2:Y:S01]  /*2d460*/  LDL.LU R21, [R1+0x84] ;  /* 0x0000840001157983 */ /* 0x000ea20000300800 */
[C---:B------:R-:W-:Y:S02]  /*2d470*/  HMMA.16816.F32.BF16 R4, R24.reuse, R8, R12 ;  /* 0x000000081804723c */ /* 0x040fe4000004180c */
[----:B--2---:R0:W-:Y:S04]  /*2d480*/  STL.64 [R1+0x1f18], R20 ;  /* 0x001f181401007387 */ /* 0x0041e80000100a00 */
[----:B0-----:R-:W2:Y:S01]  /*2d490*/  LDL.LU R20, [R1+0x90] ;  /* 0x0000900001147983 */ /* 0x001ea20000300800 */
[----:B------:R-:W2:Y:S03]  /*2d4a0*/  LDL.LU R21, [R1+0x94] ;  /* 0x0000940001157983 */ /* 0x000ea60000300800 */
[----:B--2---:R-:W-:Y:S01]  /*2d4b0*/  STL.64 [R1+0x1f30], R20 ;  /* 0x001f301401007387 */ /* 0x004fe20000100a00 */
[----:B---3--:R-:W-:Y:S02]  /*2d4c0*/  STL.64 [R1+0x1e50], R10 ;  /* 0x001e500a01007387 */ /* 0x008fe40000100a00 */
[----:B------:R0:W-:Y:S10]  /*2d4d0*/  STL.64 [R1+0x1e48], R8 ;  /* 0x001e480801007387 */ /* 0x0001f40000100a00 */
[----:B------:R1:W-:Y:S01]  /*2d4e0*/  STL.64 [R1+0x1a0], R4 ;  /* 0x0001a00401007387 */ /* 0x0003e20000100a00 */
[----:B------:R2:W-:Y:S04]  /*2d4f0*/  STL.64 [R1+0x1a8], R6 ;  /* 0x0001a80601007387 */ /* 0x0005e80000100a00 */
[----:B0-----:R-:W3:Y:S01]  /*2d500*/  LDL.LU R8, [R1+0x60] ;  /* 0x0000600001087983 */ /* 0x001ee20000300800 */
[----:B------:R-:W3:Y:S02]  /*2d510*/  LDL.LU R9, [R1+0x64] ;  /* 0x0000640001097983 */ /* 0x000ee40000300800 */
[----:B-1----:R-:W3:Y:S02]  /*2d520*/  LDL.LU R4, [R1+0x330] ;  /* 0x0003300001047983 */ /* 0x002ee40000300800 */
[----:B------:R-:W3:Y:S01]  /*2d530*/  LDL.LU R5, [R1+0x334] ;  /* 0x0003340001057983 */ /* 0x000ee20000300800 */
[----:B--2---:R-:W2:Y:S01]  /*2d540*/  LDL.LU R6, [R1+0x338] ;  /* 0x0003380001067983 */ /* 0x004ea20000300800 */
[----:B------:R-:W2:Y:S02]  /*2d550*/  LDL.LU R7, [R1+0x33c] ;  /* 0x00033c0001077983 */ /* 0x000ea40000300800 */
[----:B------:R-:W2:Y:S02]  /*2d560*/  LDL.LU R20, [R1+0xa0] ;  /* 0x0000a00001147983 */ /* 0x000ea40000300800 */
[----:B------:R-:W2:Y:S01]  /*2d570*/  LDL.LU R21, [R1+0xa4] ;  /* 0x0000a40001157983 */ /* 0x000ea20000300800 */
[----:B------:R-:W2:Y:S01]  /*2d580*/  LDL.LU R12, [R1+0x320] ;  /* 0x00032000010c7983 */ /* 0x000ea20000300800 */
[----:B------:R-:W2:Y:S02]  /*2d590*/  LDL.LU R13, [R1+0x324] ;  /* 0x00032400010d7983 */ /* 0x000ea40000300800 */
[----:B------:R-:W2:Y:S02]  /*2d5a0*/  LDL.LU R14, [R1+0x328] ;  /* 0x00032800010e7983 */ /* 0x000ea40000300800 */
[----:B------:R-:W2:Y:S01]  /*2d5b0*/  LDL.LU R15, [R1+0x32c] ;  /* 0x00032c00010f7983 */ /* 0x000ea20000300800 */
[----:B------:R-:W2:Y:S04]  /*2d5c0*/  LDL R22, [R1+0x420] ;  /* 0x0004200001167983 */ /* 0x000ea80000100800 */
[----:B------:R-:W2:Y:S04]  /*2d5d0*/  LDL R23, [R1+0x414] ;  /* 0x0004140001177983 */ /* 0x000ea80000100800 */
[----:B--2---:R-:W-:Y:S01]  /*2d5e0*/  STL.64 [R1+0x1f58], R22 ;  /* 0x001f581601007387 */ /* 0x004fe20000100a00 */
[----:B------:R0:W-:Y:S03]  /*2d5f0*/  STL.64 [R1+0x1f50], R20 ;  /* 0x001f501401007387 */ /* 0x0001e60000100a00 */
[----:B0-----:R-:W2:Y:S01]  /*2d600*/  LDL.LU R20, [R1+0x310] ;  /* 0x0003100001147983 */ /* 0x001ea20000300800 */
[----:B------:R-:W2:Y:S02]  /*2d610*/  LDL.LU R21, [R1+0x314] ;  /* 0x0003140001157983 */ /* 0x000ea40000300800 */
[----:B------:R-:W2:Y:S02]  /*2d620*/  LDL.LU R22, [R1+0x318] ;  /* 0x0003180001167983 */ /* 0x000ea40000300800 */
[----:B------:R-:W2:Y:S01]  /*2d630*/  LDL.LU R23, [R1+0x31c] ;  /* 0x00031c0001177983 */ /* 0x000ea20000300800 */
[----:B---3--:R0:W-:Y:S04]  /*2d640*/  STL.64 [R1+0x1f10], R8 ;  /* 0x001f100801007387 */ /* 0x0081e80000100a00 */
[----:B0-----:R-:W3:Y:S01]  /*2d650*/  LDL.LU R8, [R1+0x150] ;  /* 0x0001500001087983 */ /* 0x001ee20000300800 */
[----:B------:R-:W3:Y:S02]  /*2d660*/  LDL.LU R9, [R1+0x154] ;  /* 0x0001540001097983 */ /* 0x000ee40000300800 */
[----:B------:R-:W2:Y:S02]  /*2d670*/  LDL.LU R10, [R1+0x158] ;  /* 0x00015800010a7983 */ /* 0x000ea40000300800 */
[----:B------:R-:W2:Y:S01]  /*2d680*/  LDL.LU R11, [R1+0x15c] ;  /* 0x00015c00010b7983 */ /* 0x000ea20000300800 */
[C---:B------:R-:W-:Y:S01]  /*2d690*/  HMMA.16816.F32.BF16 R4, R24.reuse, R16, R4 ;  /* 0x000000101804723c */ /* 0x040fe20000041804 */
[----:B--2---:R-:W-:Y:S01]  /*2d6a0*/  STL.64 [R1+0x1f28], R10 ;  /* 0x001f280a01007387 */ /* 0x004fe20000100a00 */
[----:B---3--:R0:W-:Y:S03]  /*2d6b0*/  STL.64 [R1+0x1f20], R8 ;  /* 0x001f200801007387 */ /* 0x0081e60000100a00 */
        /* <DEDUP_REMOVED lines=9> */
[----:B------:R-:W2:Y:S02]  /*2d750*/  LDL.LU R11, [R1+0x17c] ;  /* 0x00017c00010b7983 */ /* 0x000ea40000300800 */
[----:B------:R-:W-:Y:S01]  /*2d760*/  STL.64 [R1+0x190], R4 ;  /* 0x0001900401007387 */ /* 0x000fe20000100a00 */
[----:B------:R0:W-:Y:S03]  /*2d770*/  STL.64 [R1+0x198], R6 ;  /* 0x0001980601007387 */ /* 0x0001e60000100a00 */
[----:B0-----:R-:W3:Y:S01]  /*2d780*/  LDL.LU.64 R6, [R1+0x1f70] ;  /* 0x001f700001067983 */ /* 0x001ee20000300a00 */
[----:B------:R-:W2:Y:S02]  /*2d790*/  LDL.LU.64 R4, [R1+0x1f68] ;  /* 0x001f680001047983 */ /* 0x000ea40000300a00 */
[----:B----4-:R-:W-:Y:S02]  /*2d7a0*/  STL.64 [R1+0x1e70], R18 ;  /* 0x001e701201007387 */ /* 0x010fe40000100a00 */
[----:B------:R0:W-:Y:S02]  /*2d7b0*/  STL.64 [R1+0x1e68], R16 ;  /* 0x001e681001007387 */ /* 0x0001e40000100a00 */
[----:B0-----:R-:W4:Y:S01]  /*2d7c0*/  LDL.LU R16, [R1+0x130] ;  /* 0x0001300001107983 */ /* 0x001f220000300800 */
[----:B------:R-:W4:Y:S02]  /*2d7d0*/  LDL.LU R17, [R1+0x134] ;  /* 0x0001340001117983 */ /* 0x000f240000300800 */
[----:B------:R-:W4:Y:S02]  /*2d7e0*/  LDL.LU R18, [R1+0x138] ;  /* 0x0001380001127983 */ /* 0x000f240000300800 */
[----:B------:R-:W4:Y:S01]  /*2d7f0*/  LDL.LU R19, [R1+0x13c] ;  /* 0x00013c0001137983 */ /* 0x000f220000300800 */
[C---:B--2---:R-:W-:Y:S11]  /*2d800*/  HMMA.16816.F32.BF16 R12, R24.reuse, R4, R12 ;  /* 0x00000004180c723c */ /* 0x044ff6000004180c */
[----:B------:R-:W-:Y:S11]  /*2d810*/  @!UPT UIADD3 URZ, URZ, URZ, URZ ;  /* 0x0000003f3f3ff290 */ /* 0x000ff6000fffe03f */
[----:B------:R-:W-:Y:S01]  /*2d820*/  @!UPT UIADD3 URZ, URZ, URZ, URZ ;  /* 0x0000003f3f3ff290 */ /* 0x000fe2000fffe03f */
[----:B------:R-:W-:Y:S01]  /*2d830*/  STL [R1+0x184], R13 ;  /* 0x0001840d01007387 */ /* 0x000fe20000100800 */
[----:B------:R0:W-:Y:S02]  /*2d840*/  STL.64 [R1+0x188], R14 ;  /* 0x0001880e01007387 */ /* 0x0001e40000100a00 */
[----:B0-----:R-:W-:Y:S02]  /*2d850*/  MOV R15, R12 ;  /* 0x0000000c000f7202 */ /* 0x001fe40000000f00 */
[----:B------:R-:W2:Y:S02]  /*2d860*/  LDL.LU.64 R12, [R1+0x1f60] ;  /* 0x001f6000010c7983 */ /* 0x000ea40000300a00 */
[----:B--2---:R-:W-:Y:S02]  /*2d870*/  HMMA.16816.F32.BF16 R24, R24, R12, R20 ;  /* 0x0000000c1818723c */ /* 0x004fe40000041814 */
[----:B------:R-:W2:Y:S01]  /*2d880*/  LDL.LU.64 R22, [R1+0x1f58] ;  /* 0x001f580001167983 */ /* 0x000ea20000300a00 */
[----:B------:R-:W2:Y:S11]  /*2d890*/  LDL.LU.64 R20, [R1+0x1f50] ;  /* 0x001f500001147983 */ /* 0x000eb60000300a00 */
[----:B------:R-:W-:Y:S09]  /*2d8a0*/  @!UPT UIADD3 URZ, URZ, URZ, URZ ;  /* 0x0000003f3f3ff290 */ /* 0x000ff2000fffe03f */
[----:B------:R-:W-:Y:S01]  /*2d8b0*/  STL.64 [R1+0xb0], R24 ;  /* 0x0000b01801007387 */ /* 0x000fe20000100a00 */
[----:B------:R0:W-:Y:S02]  /*2d8c0*/  STL [R1+0xb8], R26 ;  /* 0x0000b81a01007387 */ /* 0x0001e40000100800 */
[----:B------:R-:W-:Y:S02]  /*2d8d0*/  IMAD.MOV.U32 R14, RZ, RZ, R27 ;  /* 0x000000ffff0e7224 */ /* 0x000fe400078e001b */
[----:B------:R-:W2:Y:S04]  /*2d8e0*/  LDL R27, [R1+0x408] ;  /* 0x00040800011b7983 */ /* 0x000ea80000100800 */
[----:B0-----:R-:W2:Y:S04]  /*2d8f0*/  LDL R26, [R1+0x40c] ;  /* 0x00040c00011a7983 */ /* 0x001ea80000100800 */
[----:B------:R-:W2:Y:S04]  /*2d900*/  LDL R24, [R1+0x41c] ;  /* 0x00041c0001187983 */ /* 0x000ea80000100800 */
[----:B------:R-:W2:Y:S01]  /*2d910*/  LDL R25, [R1+0x418] ;  /* 0x0004180001197983 */ /* 0x000ea20000100800 */
[----:B------:R-:W-:Y:S02]  /*2d920*/  STL.64 [R1+0x1e40], R14 ;  /* 0x001e400e01007387 */ /* 0x000fe40000100a00 */
[----:B------:R0:W-:Y:S02]  /*2d930*/  STL.64 [R1+0x1e38], R12 ;  /* 0x001e380c01007387 */ /* 0x0001e40000100a00 */
[----:B0-----:R-:W3:Y:S01]  /*2d940*/  LDL.LU R12, [R1+0x70] ;  /* 0x00007000010c7983 */ /* 0x001ee20000300800 */
[----:B------:R-:W3:Y:S01]  /*2d950*/  LDL.LU R13, [R1+0x74] ;  /* 0x00007400010d7983 */ /* 0x000ee20000300800 */
[----:B--2---:R-:W-:Y:S01]  /*2d960*/  F2FP.BF16.PACK_AB R24, R24, R25 ;  /* 0x000000191818723e */ /* 0x004fe200000010ff */
[----:B------:R-:W-:Y:S01]  /*2d970*/  F2FP.BF16.PACK_AB R25, R26, R27 ;  /* 0x0000001b1a19723e */ /* 0x000fe200000010ff */
[----:B------:R-:W-:-:S02]  /*2d980*/  F2FP.BF16.PACK_AB R26, R22, R23 ;  /* 0x00000017161a723e */ /* 0x000fc400000010ff */
[----:B------:R-:W-:Y:S02]  /*2d990*/  F2FP.BF16.PACK_AB R27, R0, R3 ;  /* 0x00000003001b723e */ /* 0x000fe400000010ff */
[----:B------:R-:W2:Y:S05]  /*2d9a0*/  LDL.LU R3, [R1+0x1f48] ;  /* 0x001f480001037983 */ /* 0x000eaa0000300800 */
[C---:B------:R-:W-:Y:S01]  /*2d9b0*/  HMMA.16816.F32.BF16 R20, R24.reuse, R20, R8 ;  /* 0x000000141814723c */ /* 0x040fe20000041808 */
[----:B------:R-:W2:Y:S01]  /*2d9c0*/  LDL.LU.64 R10, [R1+0x1f40] ;  /* 0x001f4000010a7983 */ /* 0x000ea20000300a00 */
[----:B------:R-:W2:Y:S11]  /*2d9d0*/  LDL.LU.64 R8, [R1+0x1f38] ;  /* 0x001f380001087983 */ /* 0x000eb60000300a00 */
[----:B------:R-:W-:Y:S10]  /*2d9e0*/  @!UPT UIADD3 URZ, URZ, URZ, URZ ;  /* 0x0000003f3f3ff290 */ /* 0x000ff4000fffe03f */
[----:B------:R0:W-:Y:S01]  /*2d9f0*/  STL.64 [R1+0x170], R20 ;  /* 0x0001701401007387 */ /* 0x0001e20000100a00 */
[----:B------:R2:W-:Y:S03]  /*2da00*/  STL.64 [R1+0x178], R22 ;  /* 0x0001781601007387 */ /* 0x0005e60000100a00 */
[----:B0-----:R-:W2:Y:S02]  /*2da10*/  LDL.LU.64 R20, [R1+0x1f30] ;  /* 0x001f300001147983 */ /* 0x001ea40000300a00 */
[C---:B--2---:R-:W-:Y:S02]  /*2da20*/  HMMA.16816.F32.BF16 R20, R24.reuse, R20, R8 ;  /* 0x000000141814723c */ /* 0x044fe40000041808 */
[----:B------:R-:W2:Y:S01]  /*2da30*/  LDL.LU.64 R10, [R1+0x1f28] ;  /* 0x001f2800010a7983 */ /* 0x000ea20000300a00 */
[----:B------:R-:W2:Y:S11]  /*2da40*/  LDL.LU.64 R8, [R1+0x1f20] ;  /* 0x001f200001087983 */ /* 0x000eb60000300a00 */
[----:B------:R-:W-:Y:S09]  /*2da50*/  @!UPT UIADD3 URZ, URZ, URZ, URZ ;  /* 0x0000003f3f3ff290 */ /* 0x000ff2000fffe03f */
[----:B------:R0:W-:Y:S01]  /*2da60*/  STL.64 [R1+0x160], R20 ;  /* 0x0001601401007387 */ /* 0x0001e20000100a00 */
[----:B------:R2:W-:Y:S03]  /*2da70*/  STL.64 [R1+0x168], R22 ;  /* 0x0001681601007387 */ /* 0x0005e60000100a00 */
[----:B0-----:R-:W2:Y:S02]  /*2da80*/  LDL.LU.64 R20, [R1+0x1f18] ;  /* 0x001f180001147983 */ /* 0x001ea40000300a00 */
[----:B--2---:R-:W-:Y:S02]  /*2da90*/  HMMA.16816.F32.BF16 R20, R24, R20, R8 ;  /* 0x000000141814723c */ /* 0x004fe40000041808 */
[----:B------:R-:W4:Y:S11]  /*2daa0*/  LDL.LU.64 R8, [R1+0x1f10] ;  /* 0x001f100001087983 */ /* 0x000f360000300a00 */
[----:B------:R-:W-:Y:S10]  /*2dab0*/  @!UPT UIADD3 URZ, URZ, URZ, URZ ;  /* 0x0000003f3f3ff290 */ /* 0x000ff4000fffe03f */
[----:B------:R-:W-:Y:S01]  /*2dac0*/  STL.64 [R1+0x150], R20 ;  /* 0x0001501401007387 */ /* 0x000fe20000100a00 */
[----:B------:R0:W-:Y:S03]  /*2dad0*/  STL.64 [R1+0x158], R22 ;  /* 0x0001581601007387 */ /* 0x0001e60000100a00 */
[----:B0-----:R-:W3:Y:S01]  /*2dae0*/  LDL.LU.64 R22, [R1+0x1f08] ;  /* 0x001f080001167983 */ /* 0x001ee20000300a00 */
[----:B------:R-:W3:Y:S02]  /*2daf0*/  LDL.LU.64 R20, [R1+0x1f00] ;  /* 0x001f000001147983 */ /* 0x000ee40000300a00 */
[--C-:B------:R-:W-:Y:S02]  /*2db00*/  FADD R0, R2, -R3.reuse ;  /* 0x8000000302007221 */ /* 0x100fe40000000000 */
[----:B-----5:R-:W-:Y:S02]  /*2db10*/  FADD R2, R28, -R3 ;  /* 0x800000031c027221 */ /* 0x020fe40000000000 */
[----:B------:R-:W-:-:S04]  /*2db20*/  FMUL R0, R0, 1.4426950216293334961 ;  /* 0x3fb8aa3b00007820 */ /* 0x000fc80000400000 */
[----:B------:R0:W1:Y:S02]  /*2db30*/  MUFU.EX2 R28, R0 ;  /* 0x00000000001c7308 */ /* 0x0000640000000800 */
[----:B0-----:R-:W-:-:S06]  /*2db40*/  FMUL R0, R2, 1.4426950216293334961 ;  /* 0x3fb8aa3b02007820 */ /* 0x001fcc0000400000 */
[----:B------:R-:W0:Y:S01]  /*2db50*/  MUFU.EX2 R0, R0 ;  /* 0x0000000000007308 */ /* 0x000e220000000800 */
[C---:B----4-:R-:W-:Y:S08]  /*2db60*/  HMMA.16816.F32.BF16 R8, R24.reuse, R8, R16 ;  /* 0x000000081808723c */ /* 0x050ff00000041810 */
[----:B---3--:R-:W-:Y:S01]  /*2db70*/  HMMA.16816.F32.BF16 R12, R24, R12, R20 ;  /* 0x0000000c180c723c */ /* 0x008fe20000041814 */
[----:B------:R-:W2:Y:S06]  /*2db80*/  LDL.LU R22, [R1+0x1efc] ;  /* 0x001efc0001167983 */ /* 0x000eac0000300800 */
[----:B------:R-:W-:Y:S11]  /*2db90*/  MOV R20, R29 ;  /* 0x0000001d00147202 */ /* 0x000ff60000000f00 */
[----:B------:R-:W-:Y:S05]  /*2dba0*/  @!UPT UIADD3 URZ, URZ, URZ, URZ ;  /* 0x0000003f3f3ff290 */ /* 0x000fea000fffe03f */
[----:B------:R-:W-:Y:S01]  /*2dbb0*/  STL.64 [R1+0x140], R12 ;  /* 0x0001400c01007387 */ /* 0x000fe20000100a00 */
[----:B------:R-:W-:Y:S02]  /*2dbc0*/  STL.64 [R1+0x148], R14 ;  /* 0x0001480e01007387 */ /* 0x000fe40000100a00 */
[----:B------:R-:W3:Y:S02]  /*2dbd0*/  LDL R23, [R1+0x2ec] ;  /* 0x0002ec0001177983 */ /* 0x000ee40000100800 */
[----:B------:R-:W-:Y:S01]  /*2dbe0*/  STL.64 [R1+0x130], R8 ;  /* 0x0001300801007387 */ /* 0x000fe20000100a00 */
[----:B------:R-:W-:Y:S01]  /*2dbf0*/  STL.64 [R1+0x138], R10 ;  /* 0x0001380a01007387 */ /* 0x000fe20000100a00 */
[----:B-1----:R-:W-:Y:S02]  /*2dc00*/  STL [R1+0x400], R28 ;  /* 0x0004001c01007387 */ /* 0x002fe40000100800 */
[----:B------:R-:W4:Y:S02]  /*2dc10*/  LDL.LU R29, [R1+0x1ef8] ;  /* 0x001ef800011d7983 */ /* 0x000f240000300800 */
[----:B0-----:R-:W-:Y:S01]  /*2dc20*/  STL [R1+0x3fc], R0 ;  /* 0x0003fc0001007387 */ /* 0x001fe20000100800 */
[----:B------:R-:W5:Y:S04]  /*2dc30*/  LDL.LU R21, [R1+0x4] ;  /* 0x0000040001157983 */ /* 0x000f680000300800 */
[----:B-----5:R0:W-:Y:S02]  /*2dc40*/  STL.64 [R1+0x1e78], R20 ;  /* 0x001e781401007387 */ /* 0x0201e40000100a00 */
[----:B0-----:R-:W-:Y:S01]  /*2dc50*/  IMAD.MOV.U32 R21, RZ, RZ, R6 ;  /* 0x000000ffff157224 */ /* 0x001fe200078e0006 */
[----:B------:R-:W-:Y:S01]  /*2dc60*/  MOV R20, R7 ;  /* 0x0000000700147202 */ /* 0x000fe20000000f00 */
[----:B------:R-:W5:Y:S01]  /*2dc70*/  LDL.LU R6, [R1+0x4d4] ;  /* 0x0004d40001067983 */ /* 0x000f620000300800 */
[----:B------:R-:W5:Y:S03]  /*2dc80*/  LDL.LU R7, [R1+0x4dc] ;  /* 0x0004dc0001077983 */ /* 0x000f660000300800 */
[----:B-----5:R-:W-:Y:S01]  /*2dc90*/  STL.64 [R1+0x1e98], R6 ;  /* 0x001e980601007387 */ /* 0x020fe20000100a00 */
[----:B------:R0:W-:Y:S03]  /*2dca0*/  STL.64 [R1+0x1e90], R4 ;  /* 0x001e900401007387 */ /* 0x0001e60000100a00 */
[----:B0-----:R-:W5:Y:S01]  /*2dcb0*/  LDL.LU R4, [R1+0x20] ;  /* 0x0000200001047983 */ /* 0x001f620000300800 */
[----:B----4-:R-:W-:-:S02]  /*2dcc0*/  MOV R5, R29 ;  /* 0x0000001d00057202 */ /* 0x010fc40000000f00 */
[----:B------:R-:W4:Y:S03]  /*2dcd0*/  LDL.LU R29, [R1+0x1ef4] ;  /* 0x001ef400011d7983 */ /* 0x000f260000300800 */
[----:B-----5:R0:W-:Y:S01]  /*2dce0*/  STL.64 [R1+0x1eb0], R4 ;  /* 0x001eb00401007387 */ /* 0x0201e20000100a00 */
[----:B------:R-:W5:Y:S02]  /*2dcf0*/  LDL.LU R16, [R1+0x2c0] ;  /* 0x0002c00001107983 */ /* 0x000f640000300800 */
[----:B------:R-:W5:Y:S02]  /*2dd00*/  LDL.LU R17, [R1+0x2c4] ;  /* 0x0002c40001117983 */ /* 0x000f640000300800 */
[----:B------:R-:W2:Y:S01]  /*2dd10*/  LDL.LU R18, [R1+0x2c8] ;  /* 0x0002c80001127983 */ /* 0x000ea20000300800 */
[----:B------:R-:W2:Y:S04]  /*2dd20*/  LDL.LU R19, [R1+0x2cc] ;  /* 0x0002cc0001137983 */ /* 0x000ea80000300800 */
[----:B0-----:R-:W2:Y:S01]  /*2dd30*/  LDL.LU R4, [R1+0x30] ;  /* 0x0000300001047983 */ /* 0x001ea20000300800 */
[----:B----4-:R-:W-:-:S02]  /*2dd40*/  MOV R5, R29 ;  /* 0x0000001d00057202 */ /* 0x010fc40000000f00 */
[----:B------:R-:W4:Y:S02]  /*2dd50*/  LDL.LU R29, [R1+0x1ef0] ;  /* 0x001ef000011d7983 */ /* 0x000f240000300800 */
[----:B------:R-:W2:Y:S02]  /*2dd60*/  LDL.LU R7, [R1+0x4ec] ;  /* 0x0004ec0001077983 */ /* 0x000ea40000300800 */
[----:B--2---:R-:W-:Y:S01]  /*2dd70*/  STL [R1+0x1ed0], R7 ;  /* 0x001ed00701007387 */ /* 0x004fe20000100800 */
[----:B------:R0:W-:Y:S03]  /*2dd80*/  STL.64 [R1+0x1ec8], R4 ;  /* 0x001ec80401007387 */ /* 0x0001e60000100a00 */
[----:B0-----:R-:W2:Y:S01]  /*2dd90*/  LDL.LU R4, [R1+0x40] ;  /* 0x0000400001047983 */ /* 0x001ea20000300800 */
[----:B------:R-:W2:Y:S02]  /*2dda0*/  LDL.LU R5, [R1+0x44] ;  /* 0x0000440001057983 */ /* 0x000ea40000300800 */
[----:B----4-:R-:W-:-:S02]  /*2ddb0*/  IMAD.MOV.U32 R13, RZ, RZ, R29 ;  /* 0x000000ffff0d7224 */ /* 0x010fc400078e001d */
[----:B------:R-:W-:Y:S01]  /*2ddc0*/  FADD R2, R22, -R3 ;  /* 0x8000000316027221 */ /* 0x000fe20000000000 */
[----:B--2---:R0:W-:Y:S01]  /*2ddd0*/  STL.64 [R1+0x1ee8], R4 ;  /* 0x001ee80401007387 */ /* 0x0041e20000100a00 */
[----:B------:R-:W2:Y:S03]  /*2dde0*/  LDL.LU R12, [R1+0x50] ;  /* 0x00005000010c7983 */ /* 0x000ea60000300800 */
[----:B0-----:R-:W2:Y:S01]  /*2ddf0*/  LDL.LU R4, [R1+0x120] ;  /* 0x0001200001047983 */ /* 0x001ea20000300800 */
[----:B------:R-:W2:Y:S02]  /*2de00*/  LDL.LU R5, [R1+0x124] ;  /* 0x0001240001057983 */ /* 0x000ea40000300800 */
[----:B------:R-:W2:Y:S02]  /*2de10*/  LDL.LU R6, [R1+0x128] ;  /* 0x0001280001067983 */ /* 0x000ea40000300800 */
[----:B------:R-:W2:Y:S01]  /*2de20*/  LDL.LU R7, [R1+0x12c] ;  /* 0x00012c0001077983 */ /* 0x000ea20000300800 */
[----:B------:R-:W3:Y:S01]  /*2de30*/  LDL.LU R29, [R1+0x4f0] ;  /* 0x0004f000011d7983 */ /* 0x000ee20000300800 */
[----:B------:R-:W4:Y:S02]  /*2de40*/  LDL.LU R22, [R1+0x4e0] ;  /* 0x0004e00001167983 */ /* 0x000f240000300800 */
[----:B------:R-:W-:Y:S02]  /*2de50*/  STL.64 [R1+0x1e88], R18 ;  /* 0x001e881201007387 */ /* 0x000fe40000100a00 */
[----:B-----5:R0:W-:Y:S02]  /*2de60*/  STL.64 [R1+0x1e80], R16 ;  /* 0x001e801001007387 */ /* 0x0201e40000100a00 */
[----:B0-----:R-:W5:Y:S01]  /*2de70*/  LDL.LU R16, [R1+0x2d0] ;  /* 0x0002d00001107983 */ /* 0x001f620000300800 */
[----:B------:R-:W5:Y:S02]  /*2de80*/  LDL.LU R17, [R1+0x2d4] ;  /* 0x0002d40001117983 */ /* 0x000f640000300800 */
[----:B------:R-:W2:Y:S02]  /*2de90*/  LDL.LU R18, [R1+0x2d8] ;  /* 0x0002d80001127983 */ /* 0x000ea40000300800 */
[----:B------:R-:W2:Y:S02]  /*2dea0*/  LDL.LU R19, [R1+0x2dc] ;  /* 0x0002dc0001137983 */ /* 0x000ea40000300800 */
[----:B--2---:R-:W-:Y:S01]  /*2deb0*/  STL.64 [R1+0x1ea8], R18 ;  /* 0x001ea81201007387 */ /* 0x004fe20000100a00 */
[----:B-----5:R0:W-:Y:S03]  /*2dec0*/  STL.64 [R1+0x1ea0], R16 ;  /* 0x001ea01001007387 */ /* 0x0201e60000100a00 */
[----:B0-----:R-:W2:Y:S01]  /*2ded0*/  LDL.LU R16, [R1+0xf0] ;  /* 0x0000f00001107983 */ /* 0x001ea20000300800 */
[----:B------:R-:W2:Y:S02]  /*2dee0*/  LDL.LU R17, [R1+0xf4] ;  /* 0x0000f40001117983 */ /* 0x000ea40000300800 */
[----:B------:R-:W5:Y:S02]  /*2def0*/  LDL.LU R18, [R1+0xf8] ;  /* 0x0000f80001127983 */ /* 0x000f640000300800 */
[----:B------:R-:W5:Y:S02]  /*2df00*/  LDL.LU R19, [R1+0xfc] ;  /* 0x0000fc0001137983 */ /* 0x000f640000300800 */
[----:B-----5:R-:W-:Y:S01]  /*2df10*/  STL.64 [R1+0x1ec0], R18 ;  /* 0x001ec01201007387 */ /* 0x020fe20000100a00 */
[----:B--2---:R0:W-:Y:S03]  /*2df20*/  STL.64 [R1+0x1eb8], R16 ;  /* 0x001eb81001007387 */ /* 0x0041e60000100a00 */
        /* <DEDUP_REMOVED lines=11> */
[----:B------:R-:W5:Y:S01]  /*2dfe0*/  LDL.LU R8, [R1+0x2b0] ;  /* 0x0002b00001087983 */ /* 0x000f620000300800 */
[----:B------:R-:W5:Y:S02]  /*2dff0*/  LDL.LU R9, [R1+0x2b4] ;  /* 0x0002b40001097983 */ /* 0x000f640000300800 */
[----:B------:R-:W5:Y:S02]  /*2e000*/  LDL.LU R10, [R1+0x2b8] ;  /* 0x0002b800010a7983 */ /* 0x000f640000300800 */
[----:B------:R-:W5:Y:S01]  /*2e010*/  LDL.LU R11, [R1+0x2bc] ;  /* 0x0002bc00010b7983 */ /* 0x000f620000300800 */
[----:B------:R-:W2:Y:S06]  /*2e020*/  LDL.LU.64 R4, [R1+0x1ee8] ;  /* 0x001ee80001047983 */ /* 0x000eac0000300a00 */
[----:B------:R0:W-:Y:S02]  /*2e030*/  STL.64 [R1+0x120], R12 ;  /* 0x0001200c01007387 */ /* 0x0001e40000100a00 */
[----:B------:R1:W-:Y:S01]  /*2e040*/  STL.64 [R1+0x128], R14 ;  /* 0x0001280e01007387 */ /* 0x0003e20000100a00 */
[----:B0-----:R-:W3:Y:S01]  /*2e050*/  LDL.LU R12, [R1+0x250] ;  /* 0x00025000010c7983 */ /* 0x001ee20000300800 */
[----:B------:R-:W3:Y:S02]  /*2e060*/  LDL.LU R13, [R1+0x254] ;  /* 0x00025400010d7983 */ /* 0x000ee40000300800 */
[----:B-1----:R-:W3:Y:S02]  /*2e070*/  LDL.LU R14, [R1+0x258] ;  /* 0x00025800010e7983 */ /* 0x002ee40000300800 */
[----:B------:R-:W3:Y:S01]  /*2e080*/  LDL.LU R15, [R1+0x25c] ;  /* 0x00025c00010f7983 */ /* 0x000ee20000300800 */
[----:B--2---:R-:W-:Y:S01]  /*2e090*/  HMMA.16816.F32.BF16 R4, R24, R4, R16 ;  /* 0x000000041804723c */ /* 0x004fe20000041810 */
[----:B------:R-:W2:Y:S01]  /*2e0a0*/  LDL.LU.64 R18, [R1+0x1ee0] ;  /* 0x001ee00001127983 */ /* 0x000ea20000300a00 */
[----:B------:R-:W2:Y:S11]  /*2e0b0*/  LDL.LU.64 R16, [R1+0x1ed8] ;  /* 0x001ed80001107983 */ /* 0x000eb60000300a00 */
[----:B------:R-:W-:Y:S10]  /*2e0c0*/  @!UPT UIADD3 URZ, URZ, URZ, URZ ;  /* 0x0000003f3f3ff290 */ /* 0x000ff4000fffe03f */
[----:B------:R-:W-:Y:S01]  /*2e0d0*/  STL.64 [R1+0x110], R4 ;  /* 0x0001100401007387 */ /* 0x000fe20000100a00 */
[----:B------:R0:W-:Y:S03]  /*2e0e0*/  STL.64 [R1+0x118], R6 ;  /* 0x0001180601007387 */ /* 0x0001e60000100a00 */
[----:B0-----:R-:W2:Y:S01]  /*2e0f0*/  LDL.LU R7, [R1+0x1ed0] ;  /* 0x001ed00001077983 */ /* 0x001ea20000300800 */
[----:B------:R-:W4:Y:S02]  /*2e100*/  LDL.LU.64 R4, [R1+0x1ec8] ;  /* 0x001ec80001047983 */ /* 0x000f240000300a00 */
[----:B------:R-:W-:Y:S02]  /*2e110*/  FMUL R0, R2, 1.4426950216293334961 ;  /* 0x3fb8aa3b02007820 */ /* 0x000fe40000400000 */
[----:B---3--:R-:W-:Y:S02]  /*2e120*/  FADD R2, R29, -R23 ;  /* 0x800000171d027221 */ /* 0x008fe40000000000 */
[----:B------:R0:W1:Y:S02]  /*2e130*/  MUFU.EX2 R29, R0 ;  /* 0x00000000001d7308 */ /* 0x0000640000000800 */
[----:B0-----:R-:W-:-:S06]  /*2e140*/  FMUL R0, R2, 1.4426950216293334961 ;  /* 0x3fb8aa3b02007820 */ /* 0x001fcc0000400000 */
[----:B------:R-:W0:Y:S01]  /*2e150*/  MUFU.EX2 R0, R0 ;  /* 0x0000000000007308 */ /* 0x000e220000000800 */
[----:B-1----:R-:W-:Y:S01]  /*2e160*/  STL [R1+0x3f8], R29 ;  /* 0x0003f81d01007387 */ /* 0x002fe20000100800 */
[----:B--2---:R-:W-:Y:S02]  /*2e170*/  FADD R2, R7, -R23 ;  /* 0x8000001707027221 */ /* 0x004fe40000000000 */
[----:B----4-:R-:W-:Y:S01]  /*2e180*/  HMMA.16816.F32.BF16 R4, R24, R4, R16 ;  /* 0x000000041804723c */ /* 0x010fe20000041810 */
[----:B------:R-:W2:Y:S01]  /*2e190*/  LDL.LU.64 R18, [R1+0x1ec0] ;  /* 0x001ec00001127983 */ /* 0x000ea20000300a00 */
[----:B0-----:R-:W-:Y:S02]  /*2e1a0*/  STL [R1+0x3f4], R0 ;  /* 0x0003f40001007387 */ /* 0x001fe40000100800 */
[----:B------:R-:W2:Y:S11]  /*2e1b0*/  LDL.LU.64 R16, [R1+0x1eb8] ;  /* 0x001eb80001107983 */ /* 0x000eb60000300a00 */
[----:B------:R-:W-:Y:S08]  /*2e1c0*/  @!UPT UIADD3 URZ, URZ, URZ, URZ ;  /* 0x0000003f3f3ff290 */ /* 0x000ff0000fffe03f */
[----:B------:R0:W-:Y:S01]  /*2e1d0*/  STL.64 [R1+0x100], R4 ;  /* 0x0001000401007387 */ /* 0x0001e20000100a00 */
[----:B------:R2:W-:Y:S03]  /*2e1e0*/  STL.64 [R1+0x108], R6 ;  /* 0x0001080601007387 */ /* 0x0005e60000100a00 */
[----:B0-----:R-:W2:Y:S01]  /*2e1f0*/  LDL.LU.64 R4, [R1+0x1eb0] ;  /* 0x001eb00001047983 */ /* 0x001ea20000300a00 */
[----:B------:R-:W-:-:S06]  /*2e200*/  FMUL R0, R2, 1.4426950216293334961 ;  /* 0x3fb8aa3b02007820 */ /* 0x000fcc0000400000 */
[----:B------:R-:W0:Y:S01]  /*2e210*/  MUFU.EX2 R0, R0 ;  /* 0x0000000000007308 */ /* 0x000e220000000800 */
[----:B--2---:R-:W-:Y:S01]  /*2e220*/  HMMA.16816.F32.BF16 R4, R24, R4, R16 ;  /* 0x000000041804723c */ /* 0x004fe20000041810 */
[----:B------:R-:W2:Y:S01]  /*2e230*/  LDL.LU.64 R18, [R1+0x1ea8] ;  /* 0x001ea80001127983 */ /* 0x000ea20000300a00 */
[----:B0-----:R-:W-:Y:S02]  /*2e240*/  STL [R1+0x3f0], R0 ;  /* 0x0003f00001007387 */ /* 0x001fe40000100800 */
[----:B------:R-:W2:Y:S11]  /*2e250*/  LDL.LU.64 R16, [R1+0x1ea0] ;  /* 0x001ea00001107983 */ /* 0x000eb60000300a00 */
[----:B------:R-:W-:Y:S08]  /*2e260*/  @!UPT UIADD3 URZ, URZ, URZ, URZ ;  /* 0x0000003f3f3ff290 */ /* 0x000ff0000fffe03f */
[----:B------:R-:W-:Y:S01]  /*2e270*/  STL.64 [R1+0xf0], R4 ;  /* 0x0000f00401007387 */ /* 0x000fe20000100a00 */
[----:B------:R0:W-:Y:S03]  /*2e280*/  STL.64 [R1+0xf8], R6 ;  /* 0x0000f80601007387 */ /* 0x0001e60000100a00 */
[----:B0-----:R-:W3:Y:S01]  /*2e290*/  LDL.LU.64 R6, [R1+0x1e98] ;  /* 0x001e980001067983 */ /* 0x001ee20000300a00 */
[--C-:B------:R-:W-:Y:S02]  /*2e2a0*/  FADD R2, R22, -R23.reuse ;  /* 0x8000001716027221 */ /* 0x100fe40000000000 */
[----:B------:R-:W4:Y:S02]  /*2e2b0*/  LDL.LU.64 R4, [R1+0x1e90] ;  /* 0x001e900001047983 */ /* 0x000f240000300a00 */
[----:B------:R-:W-:Y:S02]  /*2e2c0*/  FMUL R0, R2, 1.4426950216293334961 ;  /* 0x3fb8aa3b02007820 */ /* 0x000fe40000400000 */
[----:B---3--:R-:W-:-:S02]  /*2e2d0*/  FADD R2, R6, -R23 ;  /* 0x8000001706027221 */ /* 0x008fc40000000000 */
[C---:B--2---:R-:W-:Y:S01]  /*2e2e0*/  HMMA.16816.F32.BF16 R20, R24.reuse, R20, R16 ;  /* 0x000000141814723c */ /* 0x044fe20000041810 */
[----:B------:R-:W2:Y:S01]  /*2e2f0*/  LDL.LU.64 R18, [R1+0x1e88] ;  /* 0x001e880001127983 */ /* 0x000ea20000300a00 */
[----:B------:R-:W2:Y:S11]  /*2e300*/  LDL.LU.64 R16, [R1+0x1e80] ;  /* 0x001e800001107983 */ /* 0x000eb60000300a00 */
[----:B------:R-:W-:Y:S10]  /*2e310*/  @!UPT UIADD3 URZ, URZ, URZ, URZ ;  /* 0x0000003f3f3ff290 */ /* 0x000ff4000fffe03f */
[----:B------:R0:W-:Y:S01]  /*2e320*/  STL.64 [R1+0xe0], R20 ;  /* 0x0000e01401007387 */ /* 0x0001e20000100a00 */
[----:B------:R2:W-:Y:S03]  /*2e330*/  STL.64 [R1+0xe8], R22 ;  /* 0x0000e81601007387 */ /* 0x0005e60000100a00 */
[----:B0-----:R-:W2:Y:S01]  /*2e340*/  LDL.LU.64 R20, [R1+0x1e78] ;  /* 0x001e780001147983 */ /* 0x001ea20000300a00 */
[----:B------:R-:W0:Y:S03]  /*2e350*/  MUFU.EX2 R6, R0 ;  /* 0x0000000000067308 */ /* 0x000e260000000800 */
[----:B0-----:R-:W-:Y:S01]  /*2e360*/  STL [R1+0x3ec], R6 ;  /* 0x0003ec0601007387 */ /* 0x001fe20000100800 */
[C---:B--2---:R-:W-:Y:S03]  /*2e370*/  HMMA.16816.F32.BF16 R20, R24.reuse, R20, R16 ;  /* 0x000000141814723c */ /* 0x044fe60000041810 */
[----:B------:R-:W2:Y:S01]  /*2e380*/  LDL.LU.64 R18, [R1+0x1e70] ;  /* 0x001e700001127983 */ /* 0x000ea20000300a00 */
[----:B------:R-:W3:Y:S11]  /*2e390*/  LDL.LU.64 R16, [R1+0x1e68] ;  /* 0x001e680001107983 */ /* 0x000ef60000300a00 */
[----:B------:R-:W-:Y:S08]  /*2e3a0*/  @!UPT UIADD3 URZ, URZ, URZ, URZ ;  /* 0x0000003f3f3ff290 */ /* 0x000ff0000fffe03f */
[----:B------:R-:W-:Y:S01]  /*2e3b0*/  STL.64 [R1+0xd0], R20 ;  /* 0x0000d01401007387 */ /* 0x000fe20000100a00 */
[----:B------:R0:W-:Y:S03]  /*2e3c0*/  STL.64 [R1+0xd8], R22 ;  /* 0x0000d81601007387 */ /* 0x0001e60000100a00 */
[----:B0-----:R-:W2:Y:S01]  /*2e3d0*/  LDL.LU.64 R22, [R1+0x1e60] ;  /* 0x001e600001167983 */ /* 0x001ea20000300a00 */
[----:B------:R-:W5:Y:S02]  /*2e3e0*/  LDL.LU.64 R20, [R1+0x1e58] ;  /* 0x001e580001147983 */ /* 0x000f640000300a00 */
[----:B------:R-:W-:Y:S02]  /*2e3f0*/  FMUL R0, R2, 1.4426950216293334961 ;  /* 0x3fb8aa3b02007820 */ /* 0x000fe40000400000 */
[----:B------:R-:W-:Y:S02]  /*2e400*/  FADD R2, R7, -R3 ;  /* 0x8000000307027221 */ /* 0x000fe40000000000 */
[----:B------:R-:W0:Y:S02]  /*2e410*/  MUFU.EX2 R3, R0 ;  /* 0x0000000000037308 */ /* 0x000e240000000800 */
[----:B0-----:R-:W-:Y:S01]  /*2e420*/  STL [R1+0x3e8], R3 ;  /* 0x0003e80301007387 */ /* 0x001fe20000100800 */
[----:B-----5:R-:W-:Y:S11]  /*2e430*/  HMMA.16816.F32.BF16 R8, R24, R20, R8 ;  /* 0x000000141808723c */ /* 0x020ff60000041808 */
[----:B------:R-:W-:Y:S11]  /*2e440*/  @!UPT UIADD3 URZ, URZ, URZ, URZ ;  /* 0x0000003f3f3ff290 */ /* 0x000ff6000fffe03f */
[----:B------:R-:W-:Y:S01]  /*2e450*/  @!UPT UIADD3 URZ, URZ, URZ, URZ ;  /* 0x0000003f3f3ff290 */ /* 0x000fe2000fffe03f */
[----:B------:R-:W-:Y:S01]  /*2e460*/  STL.64 [R1+0xc0], R8 ;  /* 0x0000c00801007387 */ /* 0x000fe20000100a00 */
[----:B------:R0:W-:Y:S03]  /*2e470*/  STL.64 [R1+0xc8], R10 ;  /* 0x0000c80a01007387 */ /* 0x0001e60000100a00 */
[----:B0-----:R-:W5:Y:S01]  /*2e480*/  LDL.LU.64 R10, [R1+0x1e50] ;  /* 0x001e5000010a7983 */ /* 0x001f620000300a00 */
[----:B------:R-:W3:Y:S02]  /*2e490*/  LDL.LU.64 R8, [R1+0x1e48] ;  /* 0x001e480001087983 */ /* 0x000ee40000300a00 */
[----:B--2---:R0:W-:Y:S02]  /*2e4a0*/  STL.64 [R1+0x1da8], R22 ;  /* 0x001da81601007387 */ /* 0x0041e40000100a00 */
[----:B------:R-:W2:Y:S01]  /*2e4b0*/  LDL.LU R20, [R1+0x270] ;  /* 0x0002700001147983 */ /* 0x000ea20000300800 */
[----:B------:R-:W2:Y:S04]  /*2e4c0*/  LDL.LU R21, [R1+0x274] ;  /* 0x0002740001157983 */ /* 0x000ea80000300800 */
[----:B0-----:R-:W2:Y:S01]  /*2e4d0*/  LDL.LU R22, [R1+0x278] ;  /* 0x0002780001167983 */ /* 0x001ea20000300800 */
[----:B------:R-:W2:Y:S02]  /*2e4e0*/  LDL.LU R23, [R1+0x27c] ;  /* 0x00027c0001177983 */ /* 0x000ea40000300800 */
[----:B------:R-:W-:-:S04]  /*2e4f0*/  FMUL R2, R2, 1.4426950216293334961 ;  /* 0x3fb8aa3b02027820 */ /* 0x000fc80000400000 */
[----:B------:R-:W0:Y:S01]  /*2e500*/  MUFU.EX2 R7, R2 ;  /* 0x0000000200077308 */ /* 0x000e220000000800 */
[C---:B---3--:R-:W-:Y:S08]  /*2e510*/  HMMA.16816.F32.BF16 R12, R24.reuse, R8, R12 ;  /* 0x00000008180c723c */ /* 0x048ff0000004180c */
[----:B--2---:R-:W-:Y:S11]  /*2e520*/  HMMA.16816.F32.BF16 R20, R24, R16, R20 ;  /* 0x000000101814723c */ /* 0x004ff60000041814 */
[----:B------:R-:W-:Y:S04]  /*2e530*/  @!UPT UIADD3 URZ, URZ, URZ, URZ ;  /* 0x0000003f3f3ff290 */ /* 0x000fe8000fffe03f */
[----:B------:R1:W-:Y:S01]  /*2e540*/  STL.64 [R1+0x250], R12 ;  /* 0x0002500c01007387 */ /* 0x0003e20000100a00 */
[----:B------:R2:W-:Y:S01]  /*2e550*/  STL [R1+0x258], R14 ;  /* 0x0002580e01007387 */ /* 0x0005e20000100800 */
[----:B------:R-:W-:Y:S02]  /*2e560*/  MOV R8, R15 ;  /* 0x0000000f00087202 */ /* 0x000fe40000000f00 */
[----:B-1----:R-:W4:Y:S01]  /*2e570*/  LDL.LU R12, [R1+0x2a0] ;  /* 0x0002a000010c7983 */ /* 0x002f220000300800 */
[----:B------:R-:W4:Y:S02]  /*2e580*/  LDL.LU R13, [R1+0x2a4] ;  /* 0x0002a400010d7983 */ /* 0x000f240000300800 */
[----:B--2---:R-:W4:Y:S02]  /*2e590*/  LDL.LU R14, [R1+0x2a8] ;  /* 0x0002a800010e7983 */ /* 0x004f240000300800 */
[----:B------:R-:W4:Y:S01]  /*2e5a0*/  LDL.LU R15, [R1+0x2ac] ;  /* 0x0002ac00010f7983 */ /* 0x000f220000300800 */
[----:B0-----:R-:W-:Y:S01]  /*2e5b0*/  STL [R1+0x3e4], R7 ;  /* 0x0003e40701007387 */ /* 0x001fe20000100800 */
[----:B------:R-:W-:Y:S02]  /*2e5c0*/  STL [R1+0x1ca0], R8 ;  /* 0x001ca00801007387 */ /* 0x000fe40000100800 */
[----:B-----5:R-:W-:Y:S02]  /*2e5d0*/  STL.64 [R1+0x1e08], R10 ;  /* 0x001e080a01007387 */ /* 0x020fe40000100a00 */
[----:B------:R0:W-:Y:S01]  /*2e5e0*/  STL.64 [R1+0x270], R20 ;  /* 0x0002701401007387 */ /* 0x0001e20000100a00 */
[----:B------:R-:W-:Y:S01]  /*2e5f0*/  STL [R1+0x278], R22 ;  /* 0x0002781601007387 */ /* 0x000fe20000100800 */
[----:B------:R-:W-:-:S02]  /*2e600*/  MOV R17, R23 ;  /* 0x0000001700117202 */ /* 0x000fc40000000f00 */
[----:B------:R-:W2:Y:S01]  /*2e610*/  LDL R23, [R1+0x3f0] ;  /* 0x0003f00001177983 */ /* 0x000ea20000100800 */
[----:B0-----:R-:W3:Y:S04]  /*2e620*/  LDL R20, [R1+0x3f4] ;  /* 0x0003f40001147983 */ /* 0x001ee80000100800 */
[----:B------:R-:W3:Y:S04]  /*2e630*/  LDL R21, [R1+0x3fc] ;  /* 0x0003fc0001157983 */ /* 0x000ee80000100800 */
[----:B--2---:R-:W-:Y:S04]  /*2e640*/  STL [R1+0x1e30], R23 ;  /* 0x001e301701007387 */ /* 0x004fe80000100800 */
[----:B---3--:R0:W-:Y:S04]  /*2e650*/  STL.64 [R1+0x1e28], R20 ;  /* 0x001e281401007387 */ /* 0x0081e80000100a00 */
[----:B0-----:R-:W2:Y:S01]  /*2e660*/  LDL.LU R20, [R1+0x290] ;  /* 0x0002900001147983 */ /* 0x001ea20000300800 */
[----:B------:R-:W2:Y:S02]  /*2e670*/  LDL.LU R21, [R1+0x294] ;  /* 0x0002940001157983 */ /* 0x000ea40000300800 */
[----:B------:R-:W2:Y:S02]  /*2e680*/  LDL.LU R22, [R1+0x298] ;  /* 0x0002980001167983 */ /* 0x000ea40000300800 */
[----:B------:R-:W2:Y:S01]  /*2e690*/  LDL.LU R23, [R1+0x29c] ;  /* 0x00029c0001177983 */ /* 0x000ea20000300800 */
[----:B------:R-:W3:Y:S01]  /*2e6a0*/  LDL.64 R10, [R1+0xa8] ;  /* 0x0000a800010a7983 */ /* 0x000ee20000100a00 */
[----:B------:R-:W5:Y:S02]  /*2e6b0*/  LDL.LU R0, [R1+0x75c] ;  /* 0x00075c0001007983 */ /* 0x000f640000300800 */
[----:B------:R-:W2:Y:S02]  /*2e6c0*/  LDL.LU R2, [R1+0x754] ;  /* 0x0007540001027983 */ /* 0x000ea40000300800 */
[----:B------:R0:W-:Y:S01]  /*2e6d0*/  STL.64 [R1+0x1dc8], R18 ;  /* 0x001dc81201007387 */ /* 0x0001e20000100a00 */
[----:B------:R1:W-:Y:S04]  /*2e6e0*/  STL [R1+0x1dc4], R17 ;  /* 0x001dc41101007387 */ /* 0x0003e80000100800 */
[----:B0-----:R-:W2:Y:S04]  /*2e6f0*/  LDL.64 R18, [R1+0x78] ;  /* 0x0000780001127983 */ /* 0x001ea80000100a00 */
[----:B--2---:R0:W-:Y:S01]  /*2e700*/  STL.64 [R1+0x1dd0], R18 ;  /* 0x001dd01201007387 */ /* 0x0041e20000100a00 */
[----:B------:R-:W2:Y:S02]  /*2e710*/  LDL.LU R16, [R1+0x240] ;  /* 0x0002400001107983 */ /* 0x000ea40000300800 */
[----:B-1----:R-:W2:Y:S01]  /*2e720*/  LDL.LU R17, [R1+0x244] ;  /* 0x0002440001117983 */ /* 0x002ea20000300800 */
[----:B0-----:R-:W2:Y:S01]  /*2e730*/  LDL.LU R18, [R1+0x248] ;  /* 0x0002480001127983 */ /* 0x001ea20000300800 */
[----:B------:R-:W2:Y:S01]  /*2e740*/  LDL.LU R19, [R1+0x24c] ;  /* 0x00024c0001137983 */ /* 0x000ea20000300800 */
[C---:B----4-:R-:W-:Y:S02]  /*2e750*/  HMMA.16816.F32.BF16 R12, R24.reuse, R4, R12 ;  /* 0x00000004180c723c */ /* 0x050fe4000004180c */
[----:B--2---:R0:W-:Y:S01]  /*2e760*/  STL.64 [R1+0x1df0], R18 ;  /* 0x001df01201007387 */ /* 0x0041e20000100a00 */
[----:B------:R1:W-:Y:S03]  /*2e770*/  STL.64 [R1+0x1de8], R16 ;  /* 0x001de81001007387 */ /* 0x0003e60000100a00 */
[----:B0-----:R-:W2:Y:S04]  /*2e780*/  LDL R18, [R1+0x98] ;  /* 0x0000980001127983 */ /* 0x001ea80000100800 */
[----:B------:R-:W2:Y:S04]  /*2e790*/  LDL R19, [R1+0x9c] ;  /* 0x00009c0001137983 */ /* 0x000ea80000100800 */
[----:B--2---:R0:W-:Y:S01]  /*2e7a0*/  STL.64 [R1+0x1e00], R18 ;  /* 0x001e001201007387 */ /* 0x0041e20000100a00 */
[----:B-1----:R-:W3:Y:S02]  /*2e7b0*/  LDL.LU R16, [R1+0x280] ;  /* 0x0002800001107983 */ /* 0x002ee40000300800 */
[----:B------:R-:W3:Y:S01]  /*2e7c0*/  LDL.LU R17, [R1+0x284] ;  /* 0x0002840001117983 */ /* 0x000ee20000300800 */
[----:B0-----:R-:W3:Y:S01]  /*2e7d0*/  LDL.LU R18, [R1+0x288] ;  /* 0x0002880001127983 */ /* 0x001ee20000300800 */
[----:B------:R-:W3:Y:S04]  /*2e7e0*/  LDL.LU R19, [R1+0x28c] ;  /* 0x00028c0001137983 */ /* 0x000ee80000300800 */
[----:B------:R-:W-:Y:S02]  /*2e7f0*/  STL.64 [R1+0x2c0], R12 ;  /* 0x0002c00c01007387 */ /* 0x000fe40000100a00 */
[----:B------:R0:W-:Y:S02]  /*2e800*/  STL.64 [R1+0x2c8], R14 ;  /* 0x0002c80e01007387 */ /* 0x0001e40000100a00 */
[----:B0-----:R-:W2:Y:S01]  /*2e810*/  LDL.LU.64 R14, [R1+0x1e40] ;  /* 0x001e4000010e7983 */ /* 0x001ea20000300a00 */
[----:B------:R-:W4:Y:S02]  /*2e820*/  LDL.LU.64 R12, [R1+0x1e38] ;  /* 0x001e3800010c7983 */ /* 0x000f240000300a00 */
[----:B----4-:R-:W-:Y:S01]  /*2e830*/  HMMA.16816.F32.BF16 R24, R24, R12, R20 ;  /* 0x0000000c1818723c */ /* 0x010fe20000041814 */
[----:B------:R-:W4:Y:S01]  /*2e840*/  LDL.LU R23, [R1+0x1e30] ;  /* 0x001e300001177983 */ /* 0x000f220000300800 */
[----:B------:R-:W4:Y:S02]  /*2e850*/  LDL.LU.64 R20, [R1+0x1e28] ;  /* 0x001e280001147983 */ /* 0x000f240000300a00 */
[----:B--2---:R0:W-:Y:S02]  /*2e860*/  STL.64 [R1+0x1d60], R14 ;  /* 0x001d600e01007387 */ /* 0x0041e40000100a00 */
[----:B------:R-:W2:Y:S11]  /*2e870*/  LDL.LU R12, [R1+0x230] ;  /* 0x00023000010c7983 */ /* 0x000eb60000300800 */
[----:B------:R-:W-:Y:S06]  /*2e880*/  @!UPT UIADD3 URZ, URZ, URZ, URZ ;  /* 0x0000003f3f3ff290 */ /* 0x000fec000fffe03f */
[----:B------:R-:W-:Y:S01]  /*2e890*/  STL.64 [R1+0x2b0], R24 ;  /* 0x0002b01801007387 */ /* 0x000fe20000100a00 */
[----:B------:R1:W-:Y:S02]  /*2e8a0*/  STL.64 [R1+0x2b8], R26 ;  /* 0x0002b81a01007387 */ /* 0x0003e40000100a00 */
[----:B------:R-:W2:Y:S02]  /*2e8b0*/  LDL.LU R13, [R1+0x234] ;  /* 0x00023400010d7983 */ /* 0x000ea40000300800 */
[----:B0-----:R-:W2:Y:S01]  /*2e8c0*/  LDL.LU R14, [R1+0x238] ;  /* 0x00023800010e7983 */ /* 0x001ea20000300800 */
[----:B------:R-:W2:Y:S01]  /*2e8d0*/  LDL.LU R15, [R1+0x23c] ;  /* 0x00023c00010f7983 */ /* 0x000ea20000300800 */
[----:B-1----:R-:W-:Y:S02]  /*2e8e0*/  F2FP.BF16.PACK_AB R26, R3, R6 ;  /* 0x00000006031a723e */ /* 0x002fe400000010ff */
[----:B------:R-:W-:Y:S01]  /*2e8f0*/  F2FP.BF16.PACK_AB R27, R7, R29 ;  /* 0x0000001d071b723e */ /* 0x000fe200000010ff */
[----:B--2---:R0:W-:Y:S01]  /*2e900*/  STL.64 [R1+0x1de0], R14 ;  /* 0x001de00e01007387 */ /* 0x0041e20000100a00 */
[----:B------:R1:W-:Y:S03]  /*2e910*/  STL.64 [R1+0x1dd8], R12 ;  /* 0x001dd80c01007387 */ /* 0x0003e60000100a00 */
[----:B0-----:R-:W2:Y:S01]  /*2e920*/  LDL.64 R14, [R1+0x88] ;  /* 0x00008800010e7983 */ /* 0x001ea20000100a00 */
[----:B----4-:R-:W-:-:S02]  /*2e930*/  F2FP.BF16.PACK_AB R24, R23, R20 ;  /* 0x000000141718723e */ /* 0x010fc400000010ff */
[----:B------:R-:W-:-:S07]  /*2e940*/  F2FP.BF16.PACK_AB R25, R21, R28 ;  /* 0x0000001c1519723e */ /* 0x000fce00000010ff */
[C---:B---3--:R-:W-:Y:S01]  /*2e950*/  HMMA.16816.F32.BF16 R16, R24.reuse, R10, R16 ;  /* 0x0000000a1810723c */ /* 0x048fe20000041810 */
[----:B------:R-:W-:Y:S11]  /*2e960*/  IMAD.MOV.U32 R9, RZ, RZ, R11 ;  /* 0x000000ffff097224 */ /* 0x000ff600078e000b */
[----:B------:R-:W-:Y:S11]  /*2e970*/  @!UPT UIADD3 URZ, URZ, URZ, URZ ;  /* 0x0000003f3f3ff290 */ /* 0x000ff6000fffe03f */
[----:B------:R-:W-:Y:S01]  /*2e980*/  @!UPT UIADD3 URZ, URZ, URZ, URZ ;  /* 0x0000003f3f3ff290 */ /* 0x000fe2000fffe03f */
[----:B------:R-:W-:Y:S02]  /*2e990*/  MOV R5, R18 ;  /* 0x0000001200057202 */ /* 0x000fe40000000f00 */
[----:B------:R-:W-:Y:S01]  /*2e9a0*/  MOV R4, R19 ;  /* 0x0000001300047202 */ /* 0x000fe20000000f00 */
[----:B--2---:R0:W-:Y:S01]  /*2e9b0*/  STL.64 [R1+0x1df8], R14 ;  /* 0x001df80e01007387 */ /* 0x0041e20000100a00 */
[----:B-1----:R-:W2:Y:S02]  /*2e9c0*/  LDL.LU R12, [R1+0x260] ;  /* 0x00026000010c7983 */ /* 0x002ea40000300800 */
[----:B------:R-:W2:Y:S01]  /*2e9d0*/  LDL.LU R13, [R1+0x264] ;  /* 0x00026400010d7983 */ /* 0x000ea20000300800 */
[----:B0-----:R-:W2:Y:S01]  /*2e9e0*/  LDL.LU R14, [R1+0x268] ;  /* 0x00026800010e7983 */ /* 0x001ea20000300800 */
[----:B------:R-:W2:Y:S02]  /*2e9f0*/  LDL.LU R15, [R1+0x26c] ;  /* 0x00026c00010f7983 */ /* 0x000ea40000300800 */
[----:B------:R-:W3:Y:S02]  /*2ea00*/  LDL.LU R28, [R1+0x1e20] ;  /* 0x001e2000011c7983 */ /* 0x000ee40000300800 */
[----:B------:R-:W4:Y:S01]  /*2ea10*/  LDL.LU R21, [R1+0x4fc] ;  /* 0x0004fc0001157983 */ /* 0x000f220000300800 */
[----:B------:R-:W2:Y:S01]  /*2ea20*/  LDL.LU R3, [R1+0x1e1c] ;  /* 0x001e1c0001037983 */ /* 0x000ea20000300800 */
[----:B------:R-:W2:Y:S02]  /*2ea30*/  LDL.LU R6, [R1+0x1e18] ;  /* 0x001e180001067983 */ /* 0x000ea40000300800 */
[----:B------:R-:W2:Y:S02]  /*2ea40*/  LDL.LU R7, [R1+0x1e14] ;  /* 0x001e140001077983 */ /* 0x000ea40000300800 */
[----:B------:R-:W5:Y:S01]  /*2ea50*/  LDL.LU R29, [R1+0x1e10] ;  /* 0x001e1000011d7983 */ /* 0x000f620000300800 */
[----:B------:R-:W2:Y:S01]  /*2ea60*/  LDL.LU.64 R10, [R1+0x1e08] ;  /* 0x001e0800010a7983 */ /* 0x000ea20000300a00 */
[----:B------:R2:W-:Y:S02]  /*2ea70*/  STL.64 [R1+0x2d0], R16 ;  /* 0x0002d01001007387 */ /* 0x0005e40000100a00 */
[----:B------:R-:W2:Y:S02]  /*2ea80*/  LDL.LU.64 R18, [R1+0x1e00] ;  /* 0x001e000001127983 */ /* 0x000ea40000300a00 */
[----:B------:R-:W-:Y:S01]  /*2ea90*/  STL [R1+0x1ca8], R9 ;  /* 0x001ca80901007387 */ /* 0x000fe20000100800 */
[----:B------:R-:W-:Y:S01]  /*2eaa0*/  STL [R1+0x1b34], R4 ;  /* 0x001b340401007387 */ /* 0x000fe20000100800 */
[----:B------:R-:W-:Y:S01]  /*2eab0*/  STL [R1+0x1b30], R5 ;  /* 0x001b300501007387 */ /* 0x000fe20000100800 */
[C---:B--2---:R-:W-:Y:S02]  /*2eac0*/  HMMA.16816.F32.BF16 R16, R24.reuse, R18, R12 ;  /* 0x000000121810723c */ /* 0x044fe4000004180c */
[----:B------:R-:W2:Y:S11]  /*2ead0*/  LDL.LU.64 R14, [R1+0x1df8] ;  /* 0x001df800010e7983 */ /* 0x000eb60000300a00 */
[----:B------:R-:W-:Y:S10]  /*2eae0*/  @!UPT UIADD3 URZ, URZ, URZ, URZ ;  /* 0x0000003f3f3ff290 */ /* 0x000ff4000fffe03f */
[----:B------:R-:W-:Y:S01]  /*2eaf0*/  STL.64 [R1+0x260], R16 ;  /* 0x0002601001007387 */ /* 0x000fe20000100a00 */
[----:B------:R0:W-:Y:S03]  /*2eb00*/  STL.64 [R1+0x268], R18 ;  /* 0x0002681201007387 */ /* 0x0001e60000100a00 */
[----:B0-----:R-:W3:Y:S01]  /*2eb10*/  LDL.LU.64 R18, [R1+0x1df0] ;  /* 0x001df00001127983 */ /* 0x001ee20000300a00 */
[----:B------:R-:W3:Y:S02]  /*2eb20*/  LDL.LU.64 R16, [R1+0x1de8] ;  /* 0x001de80001107983 */ /* 0x000ee40000300a00 */
[----:B--2---:R-:W-:Y:S01]  /*2eb30*/  IMAD.MOV.U32 R9, RZ, RZ, R15 ;  /* 0x000000ffff097224 */ /* 0x004fe200078e000f */
[----:B---3--:R-:W-:Y:S01]  /*2eb40*/  HMMA.16816.F32.BF16 R16, R24, R14, R16 ;  /* 0x0000000e1810723c */ /* 0x008fe20000041810 */
[----:B------:R-:W2:Y:S01]  /*2eb50*/  LDL.LU.64 R14, [R1+0x1de0] ;  /* 0x001de000010e7983 */ /* 0x000ea20000300a00 */
[----:B------:R-:W2:Y:S11]  /*2eb60*/  LDL.LU.64 R12, [R1+0x1dd8] ;  /* 0x001dd800010c7983 */ /* 0x000eb60000300a00 */
[----:B------:R-:W-:Y:S10]  /*2eb70*/  @!UPT UIADD3 URZ, URZ, URZ, URZ ;  /* 0x0000003f3f3ff290 */ /* 0x000ff4000fffe03f */
[----:B------:R-:W-:Y:S01]  /*2eb80*/  STL.64 [R1+0x240], R16 ;  /* 0x0002401001007387 */ /* 0x000fe20000100a00 */
[----:B------:R-:W-:Y:S02]  /*2eb90*/  MOV R4, R18 ;  /* 0x0000001200047202 */ /* 0x000fe40000000f00 */
[----:B------:R-:W-:Y:S02]  /*2eba0*/  MOV R5, R19 ;  /* 0x0000001300057202 */ /* 0x000fe40000000f00 */
[----:B------:R-:W2:Y:S01]  /*2ebb0*/  LDL.LU.64 R18, [R1+0x1dd0] ;  /* 0x001dd00001127983 */ /* 0x000ea20000300a00 */
[----:B-----5:R-:W-:-:S04]  /*2ebc0*/  FADD R0, R0, -R29 ;  /* 0x8000001d00007221 */ /* 0x020fc80000000000 */
[----:B------:R-:W-:-:S06]  /*2ebd0*/  FMUL R0, R0, 1.4426950216293334961 ;  /* 0x3fb8aa3b00007820 */ /* 0x000fcc0000400000 */
[----:B------:R-:W0:Y:S01]  /*2ebe0*/  MUFU.EX2 R0, R0 ;  /* 0x0000000000007308 */ /* 0x000e220000000800 */
[----:B------:R1:W-:Y:S01]  /*2ebf0*/  STL [R1+0x1cac], R9 ;  /* 0x001cac0901007387 */ /* 0x0003e20000100800 */
[----:B------:R3:W-:Y:S02]  /*2ec00*/  STL [R1+0x1b3c], R4 ;  /* 0x001b3c0401007387 */ /* 0x0007e40000100800 */
[----:B------:R5:W-:Y:S02]  /*2ec10*/  STL [R1+0x1b38], R5 ;  /* 0x001b380501007387 */ /* 0x000be40000100800 */
[----:B------:R-:W3:Y:S01]  /*2ec20*/  LDL.64 R22, [R1+0x68] ;  /* 0x0000680001167983 */ /* 0x000ee20000100a00 */
[----:B0-----:R-:W-:Y:S01]  /*2ec30*/  STL [R1+0x3e0], R0 ;  /* 0x0003e00001007387 */ /* 0x001fe20000100800 */
[----:B--2---:R-:W-:Y:S01]  /*2ec40*/  HMMA.16816.F32.BF16 R12, R24, R18, R12 ;  /* 0x00000012180c723c */ /* 0x004fe2000004180c */
[----:B-1----:R-:W-:Y:S02]  /*2ec50*/  IMAD.MOV.U32 R9, RZ, RZ, R19 ;  /* 0x000000ffff097224 */ /* 0x002fe400078e0013 */
[----:B------:R-:W2:Y:S01]  /*2ec60*/  LDL.LU.64 R18, [R1+0x1dc8] ;  /* 0x001dc80001127983 */ /* 0x000ea20000300a00 */
[----:B------:R-:W4:Y:S11]  /*2ec70*/  LDL.LU R17, [R1+0x1dc4] ;  /* 0x001dc40001117983 */ /* 0x000f360000300800 */
[----:B------:R-:W-:Y:S09]  /*2ec80*/  @!UPT UIADD3 URZ, URZ, URZ, URZ ;  /* 0x0000003f3f3ff290 */ /* 0x000ff2000fffe03f */
[----:B---3--:R-:W-:Y:S02]  /*2ec90*/  MOV R4, R13 ;  /* 0x0000000d00047202 */ /* 0x008fe40000000f00 */
[----:B-----5:R-:W-:Y:S01]  /*2eca0*/  MOV R5, R14 ;  /* 0x0000000e00057202 */ /* 0x020fe20000000f00 */
[----:B------:R-:W-:Y:S01]  /*2ecb0*/  STL [R1+0x230], R12 ;  /* 0x0002300c01007387 */ /* 0x000fe20000100800 */
[----:B------:R-:W-:Y:S02]  /*2ecc0*/  STL [R1+0x23c], R15 ;  /* 0x00023c0f01007387 */ /* 0x000fe40000100800 */
[----:B------:R-:W-:Y:S01]  /*2ecd0*/  STL.64 [R1+0x1cd8], R6 ;  /* 0x001cd80601007387 */ /* 0x000fe20000100a00 */
[----:B------:R0:W-:Y:S01]  /*2ece0*/  STL.64 [R1+0x1cd0], R4 ;  /* 0x001cd00401007387 */ /* 0x0001e20000100a00 */
[----:B------:R-:W-:Y:S03]  /*2ecf0*/  STL [R1+0x1cb0], R9 ;  /* 0x001cb00901007387 */ /* 0x000fe60000100800 */
[----:B0-----:R-:W3:Y:S01]  /*2ed00*/  LDL.LU R5, [R1+0x764] ;  /* 0x0007640001057983 */ /* 0x001ee20000300800 */
[----:B------:R-:W5:Y:S02]  /*2ed10*/  LDL.LU R12, [R1+0x200] ;  /* 0x00020000010c7983 */ /* 0x000f640000300800 */
[----:B------:R-:W-:-:S04]  /*2ed20*/  FADD R2, R2, -R29 ;  /* 0x8000001d02027221 */ /* 0x000fc80000000000 */
[----:B------:R-:W-:-:S06]  /*2ed30*/  FMUL R0, R2, 1.4426950216293334961 ;  /* 0x3fb8aa3b02007820 */ /* 0x000fcc0000400000 */
[----:B------:R-:W0:Y:S01]  /*2ed40*/  MUFU.EX2 R0, R0 ;  /* 0x0000000000007308 */ /* 0x000e220000000800 */
[----:B------:R-:W-:Y:S01]  /*2ed50*/  IMAD.MOV.U32 R13, RZ, RZ, R3 ;  /* 0x000000ffff0d7224 */ /* 0x000fe200078e0003 */
[----:B0-----:R-:W-:Y:S01]  /*2ed60*/  STL [R1+0x3d8], R0 ;  /* 0x0003d80001007387 */ /* 0x001fe20000100800 */
[----:B------:R-:W3:Y:S01]  /*2ed70*/  LDL.LU R3, [R1+0x1dc0] ;  /* 0x001dc00001037983 */ /* 0x000ee20000300800 */
[----:B--2---:R-:W-:Y:S02]  /*2ed80*/  MOV R14, R19 ;  /* 0x00000013000e7202 */ /* 0x004fe40000000f00 */
[----:B------:R-:W-:Y:S01]  /*2ed90*/  MOV R15, R18 ;  /* 0x00000012000f7202 */ /* 0x000fe20000000f00 */
[----:B------:R-:W2:Y:S01]  /*2eda0*/  LDL.LU R19, [R1+0x1dbc] ;  /* 0x001dbc0001137983 */ /* 0x000ea20000300800 */
[----:B------:R-:W2:Y:S03]  /*2edb0*/  LDL.LU R18, [R1+0x1db8] ;  /* 0x001db80001127983 */ /* 0x000ea60000300800 */
[----:B------:R-:W-:Y:S04]  /*2edc0*/  STL.64 [R1+0x1d70], R14 ;  /* 0x001d700e01007387 */ /* 0x000fe80000100a00 */
[----:B-----5:R0:W-:Y:S04]  /*2edd0*/  STL.64 [R1+0x1d68], R12 ;  /* 0x001d680c01007387 */ /* 0x0201e80000100a00 */
[----:B0-----:R-:W5:Y:S01]  /*2ede0*/  LDL.LU R13, [R1+0x4f4] ;  /* 0x0004f400010d7983 */ /* 0x001f620000300800 */
[----:B------:R-:W2:Y:S03]  /*2edf0*/  LDL.64 R14, [R1+0x58] ;  /* 0x00005800010e7983 */ /* 0x000ea60000100a00 */
[----:B--2---:R-:W-:Y:S01]  /*2ee00*/  STL.64 [R1+0x1da0], R14 ;  /* 0x001da00e01007387 */ /* 0x004fe20000100a00 */
[----:B-----5:R0:W-:Y:S02]  /*2ee10*/  STL [R1+0x1d98], R13 ;  /* 0x001d980d01007387 */ /* 0x0201e40000100800 */
[----:B------:R-:W2:Y:S01]  /*2ee20*/  LDL.LU R12, [R1+0x220] ;  /* 0x00022000010c7983 */ /* 0x000ea20000300800 */
[----:B0-----:R-:W2:Y:S01]  /*2ee30*/  LDL.LU R13, [R1+0x224] ;  /* 0x00022400010d7983 */ /* 0x001ea20000300800 */
[----:B------:R-:W2:Y:S02]  /*2ee40*/  LDL.LU R14, [R1+0x228] ;  /* 0x00022800010e7983 */ /* 0x000ea40000300800 */
[----:B------:R-:W2:Y:S02]  /*2ee50*/  LDL.LU R15, [R1+0x22c] ;  /* 0x00022c00010f7983 */ /* 0x000ea40000300800 */
[----:B------:R-:W5:Y:S01]  /*2ee60*/  LDL.LU R8, [R1+0x760] ;  /* 0x0007600001087983 */ /* 0x000f620000300800 */
[----:B------:R-:W2:Y:S04]  /*2ee70*/  LDL.LU.64 R6, [R1+0x38] ;  /* 0x0000380001067983 */ /* 0x000ea80000300a00 */
[----:B--2---:R0:W-:Y:S04]  /*2ee80*/  STL.64 [R1+0x1d58], R6 ;  /* 0x001d580601007387 */ /* 0x0041e80000100a00 */
[----:B0-----:R-:W2:Y:S04]  /*2ee90*/  LDL R6, [R1+0x48] ;  /* 0x0000480001067983 */ /* 0x001ea80000100800 */
[----:B------:R-:W2:Y:S01]  /*2eea0*/  LDL R7, [R1+0x4c] ;  /* 0x00004c0001077983 */ /* 0x000ea20000100800 */
[----:B------:R-:W-:Y:S01]  /*2eeb0*/  HMMA.16816.F32.BF16 R12, R24, R22, R12 ;  /* 0x00000016180c723c */ /* 0x000fe2000004180c */
[----:B------:R-:W-:Y:S11]  /*2eec0*/  IMAD.MOV.U32 R9, RZ, RZ, R23 ;  /* 0x000000ffff097224 */ /* 0x000ff600078e0017 */
[----:B------:R-:W-:Y:S11]  /*2eed0*/  @!UPT UIADD3 URZ, URZ, URZ, URZ ;  /* 0x0000003f3f3ff290 */ /* 0x000ff6000fffe03f */
[----:B------:R-:W-:Y:S01]  /*2eee0*/  @!UPT UIADD3 URZ, URZ, URZ, URZ ;  /* 0x0000003f3f3ff290 */ /* 0x000fe2000fffe03f */
[----:B------:R-:W-:Y:S02]  /*2eef0*/  IMAD.MOV.U32 R16, RZ, RZ, R14 ;  /* 0x000000ffff107224 */ /* 0x000fe400078e000e */
[----:B----4-:R-:W-:Y:S01]  /*2ef00*/  FADD R2, R21, -R29 ;  /* 0x8000001d15027221 */ /* 0x010fe20000000000 */
[----:B------:R-:W-:Y:S01]  /*2ef10*/  MOV R21, R13 ;  /* 0x0000000d00157202 */ /* 0x000fe20000000f00 */
[----:B--2---:R-:W-:Y:S01]  /*2ef20*/  STL.64 [R1+0x1d80], R6 ;  /* 0x001d800601007387 */ /* 0x004fe20000100a00 */
[----:B---3--:R0:W-:Y:S02]  /*2ef30*/  STL [R1+0x1d78], R5 ;  /* 0x001d780501007387 */ /* 0x0081e40000100800 */
[----:B------:R-:W2:Y:S02]  /*2ef40*/  LDL.LU R4, [R1+0x210] ;  /* 0x0002100001047983 */ /* 0x000ea40000300800 */
[----:B0-----:R-:W-:Y:S01]  /*2ef50*/  IMAD.MOV.U32 R5, RZ, RZ, R18 ;  /* 0x000000ffff057224 */ /* 0x001fe200078e0012 */
[----:B------:R-:W-:Y:S01]  /*2ef60*/  MOV R6, R19 ;  /* 0x0000001300067202 */ /* 0x000fe20000000f00 */
[----:B------:R-:W3:Y:S01]  /*2ef70*/  LDL.LU R18, [R1+0x1db4] ;  /* 0x001db40001127983 */ /* 0x000ee20000300800 */
[----:B------:R-:W3:Y:S01]  /*2ef80*/  LDL.LU R19, [R1+0x1db0] ;  /* 0x001db00001137983 */ /* 0x000ee20000300800 */
[----:B------:R-:W-:Y:S01]  /*2ef90*/  MOV R7, R3 ;  /* 0x0000000300077202 */ /* 0x000fe20000000f00 */
[----:B------:R-:W4:Y:S01]  /*2efa0*/  LDL.LU.64 R22, [R1+0x1da8] ;  /* 0x001da80001167983 */ /* 0x000f220000300a00 */
[----:B------:R-:W-:-:S02]  /*2efb0*/  MOV R3, R15 ;  /* 0x0000000f00037202 */ /* 0x000fc40000000f00 */
[----:B------:R-:W2:Y:S01]  /*2efc0*/  LDL.LU.64 R14, [R1+0x1da0] ;  /* 0x001da000010e7983 */ /* 0x000ea20000300a00 */
[----:B------:R-:W3:Y:S02]  /*2efd0*/  LDL.LU R13, [R1+0x1d98] ;  /* 0x001d9800010d7983 */ /* 0x000ee40000300800 */
[----:B------:R-:W-:-:S06]  /*2efe0*/  FMUL R0, R2, 1.4426950216293334961 ;  /* 0x3fb8aa3b02007820 */ /* 0x000fcc0000400000 */
[----:B------:R-:W0:Y:S01]  /*2eff0*/  MUFU.EX2 R0, R0 ;  /* 0x0000000000007308 */ /* 0x000e220000000800 */
[----:B------:R-:W-:Y:S01]  /*2f000*/  MOV R20, R12 ;  /* 0x0000000c00147202 */ /* 0x000fe20000000f00 */
[----:B--2---:R-:W-:Y:S01]  /*2f010*/  HMMA.16816.F32.BF16 R4, R24, R14, R4 ;  /* 0x0000000e1804723c */ /* 0x004fe20000041804 */
[----:B---3--:R-:W-:Y:S01]  /*2f020*/  STL.64 [R1+0x1ce8], R18 ;  /* 0x001ce81201007387 */ /* 0x008fe20000100a00 */
[----:B------:R1:W-:Y:S02]  /*2f030*/  STL.64 [R1+0x1ce0], R16 ;  /* 0x001ce01001007387 */ /* 0x0003e40000100a00 */
[----:B-1----:R-:W-:Y:S01]  /*2f040*/  MOV R16, R10 ;  /* 0x0000000a00107202 */ /* 0x002fe20000000f00 */
[----:B------:R-:W-:Y:S01]  /*2f050*/  IMAD.MOV.U32 R17, RZ, RZ, R11 ;  /* 0x000000ffff117224 */ /* 0x000fe200078e000b */
[----:B------:R-:W2:Y:S01]  /*2f060*/  LDL.LU R10, [R1+0x1d94] ;  /* 0x001d9400010a7983 */ /* 0x000ea20000300800 */
[----:B------:R-:W2:Y:S01]  /*2f070*/  LDL.LU R11, [R1+0x1d90] ;  /* 0x001d9000010b7983 */ /* 0x000ea20000300800 */
[----:B----4-:R-:W-:-:S02]  /*2f080*/  MOV R18, R22 ;  /* 0x0000001600127202 */ /* 0x010fc40000000f00 */
[----:B------:R-:W-:Y:S01]  /*2f090*/  MOV R19, R23 ;  /* 0x0000001700137202 */ /* 0x000fe20000000f00 */
[----:B------:R-:W3:Y:S01]  /*2f0a0*/  LDL.LU R22, [R1+0x1d8c] ;  /* 0x001d8c0001167983 */ /* 0x000ee20000300800 */
[----:B------:R-:W3:Y:S02]  /*2f0b0*/  LDL.LU R23, [R1+0x1d88] ;  /* 0x001d880001177983 */ /* 0x000ee40000300800 */
[----:B------:R1:W-:Y:S02]  /*2f0c0*/  STL [R1+0x1cb4], R9 ;  /* 0x001cb40901007387 */ /* 0x0003e40000100800 */
[----:B------:R-:W-:Y:S01]  /*2f0d0*/  STL [R1+0x1ca4], R3 ;  /* 0x001ca40301007387 */ /* 0x000fe20000100800 */
[----:B------:R-:W-:Y:S01]  /*2f0e0*/  STL [R1+0x1b80], R20 ;  /* 0x001b801401007387 */ /* 0x000fe20000100800 */
[----:B------:R-:W-:Y:S05]  /*2f0f0*/  STL [R1+0x1b28], R29 ;  /* 0x001b281d01007387 */ /* 0x000fea0000100800 */
[----:B------:R-:W-:Y:S02]  /*2f100*/  STL.64 [R1+0x210], R4 ;  /* 0x0002100401007387 */ /* 0x000fe40000100a00 */
[----:B0-----:R-:W-:Y:S01]  /*2f110*/  STL [R1+0x3dc], R0 ;  /* 0x0003dc0001007387 */ /* 0x001fe20000100800 */
[----:B------:R0:W-:Y:S01]  /*2f120*/  STL.64 [R1+0x218], R6 ;  /* 0x0002180601007387 */ /* 0x0001e20000100a00 */
[----:B------:R-:W-:-:S02]  /*2f130*/  FADD R2, R13, -R29 ;  /* 0x8000001d0d027221 */ /* 0x000fc40000000000 */
[----:B-1----:R-:W-:Y:S01]  /*2f140*/  IMAD.MOV.U32 R9, RZ, RZ, R15 ;  /* 0x000000ffff097224 */ /* 0x002fe200078e000f */
[----:B0-----:R-:W4:Y:S01]  /*2f150*/  LDL.LU.64 R6, [R1+0x1d80] ;  /* 0x001d800001067983 */ /* 0x001f220000300a00 */
[----:B------:R-:W2:Y:S02]  /*2f160*/  LDL.LU R5, [R1+0x1d78] ;  /* 0x001d780001057983 */ /* 0x000ea40000300800 */
[----:B------:R-:W4:Y:S02]  /*2f170*/  LDL.LU.64 R14, [R1+0x1d70] ;  /* 0x001d7000010e7983 */ /* 0x000f240000300a00 */
[----:B------:R-:W4:Y:S02]  /*2f180*/  LDL.LU.64 R12, [R1+0x1d68] ;  /* 0x001d6800010c7983 */ /* 0x000f240000300a00 */
[----:B------:R-:W-:Y:S01]  /*2f190*/  FMUL R0, R2, 1.4426950216293334961 ;  /* 0x3fb8aa3b02007820 */ /* 0x000fe20000400000 */
[----:B------:R-:W-:Y:S03]  /*2f1a0*/  STL [R1+0x1cb8], R9 ;  /* 0x001cb80901007387 */ /* 0x000fe60000100800 */
[----:B------:R-:W0:Y:S01]  /*2f1b0*/  MUFU.EX2 R3, R0 ;  /* 0x0000000000037308 */ /* 0x000e220000000800 */
[----:B--2---:R-:W-:-:S02]  /*2f1c0*/  FADD R2, R5, -R28 ;  /* 0x8000001c05027221 */ /* 0x004fc40000000000 */
[----:B----4-:R-:W-:Y:S01]  /*2f1d0*/  HMMA.16816.F32.BF16 R4, R24, R6, R12 ;  /* 0x000000061804723c */ /* 0x010fe2000004180c */
[----:B------:R-:W2:Y:S11]  /*2f1e0*/  LDL.LU.64 R14, [R1+0x1d60] ;  /* 0x001d6000010e7983 */ /* 0x000eb60000300a00 */
[----:B------:R-:W-:Y:S11]  /*2f1f0*/  @!UPT UIADD3 URZ, URZ, URZ, URZ ;  /* 0x0000003f3f3ff290 */ /* 0x000ff6000fffe03f */
[----:B------:R-:W-:Y:S01]  /*2f200*/  STL.64 [R1+0x2f0], R4 ;  /* 0x0002f00401007387 */ /* 0x000fe20000100a00 */
[----:B------:R-:W-:Y:S02]  /*2f210*/  MOV R13, R6 ;  /* 0x00000006000d7202 */ /* 0x000fe40000000f00 */
[----:B------:R-:W-:Y:S02]  /*2f220*/  MOV R12, R7 ;  /* 0x00000007000c7202 */ /* 0x000fe40000000f00 */
[----:B------:R-:W4:Y:S01]  /*2f230*/  LDL.LU.64 R6, [R1+0x1d58] ;  /* 0x001d580001067983 */ /* 0x000f220000300a00 */
[----:B0-----:R-:W-:Y:S02]  /*2f240*/  STL [R1+0x3d4], R3 ;  /* 0x0003d40301007387 */ /* 0x001fe40000100800 */
[----:B------:R-:W-:Y:S02]  /*2f250*/  STL [R1+0x1cbc], R3 ;  /* 0x001cbc0301007387 */ /* 0x000fe40000100800 */
[----:B------:R-:W-:Y:S01]  /*2f260*/  STL [R1+0x1b4c], R12 ;  /* 0x001b4c0c01007387 */ /* 0x000fe20000100800 */
[----:B------:R-:W-:Y:S01]  /*2f270*/  STL [R1+0x1b48], R13 ;  /* 0x001b480d01007387 */ /* 0x000fe20000100800 */
[----:B------:R-:W2:Y:S02]  /*2f280*/  LDL R20, [R1+0x3b0] ;  /* 0x0003b00001147983 */ /* 0x000ea40000100800 */
[----:B------:R-:W-:-:S06]  /*2f290*/  FMUL R0, R2, 1.4426950216293334961 ;  /* 0x3fb8aa3b02007820 */ /* 0x000fcc0000400000 */
[----:B------:R-:W0:Y:S01]  /*2f2a0*/  MUFU.EX2 R0, R0 ;  /* 0x0000000000007308 */ /* 0x000e220000000800 */
[----:B---3--:R1:W-:Y:S01]  /*2f2b0*/  STL.64 [R1+0x1d10], R22 ;  /* 0x001d101601007387 */ /* 0x0083e20000100a00 */
[C---:B----4-:R-:W-:Y:S03]  /*2f2c0*/  HMMA.16816.F32.BF16 R16, R24.reuse, R6, R16 ;  /* 0x000000061810723c */ /* 0x050fe60000041810 */
[----:B--2---:R-:W-:Y:S01]  /*2f2d0*/  STL.64 [R1+0x1d08], R20 ;  /* 0x001d081401007387 */ /* 0x004fe20000100a00 */
[----:B0-----:R-:W-:Y:S11]  /*2f2e0*/  STL [R1+0x3d0], R0 ;  /* 0x0003d00001007387 */ /* 0x001ff60000100800 */
[----:B------:R-:W-:Y:S08]  /*2f2f0*/  @!UPT UIADD3 URZ, URZ, URZ, URZ ;  /* 0x0000003f3f3ff290 */ /* 0x000ff0000fffe03f */
[----:B------:R-:W-:Y:S01]  /*2f300*/  STL.64 [R1+0x200], R16 ;  /* 0x0002001001007387 */ /* 0x000fe20000100a00 */
[----:B------:R-:W-:Y:S02]  /*2f310*/  STL.64 [R1+0x208], R18 ;  /* 0x0002081201007387 */ /* 0x000fe40000100a00 */
[----:B-1----:R-:W2:Y:S02]  /*2f320*/  LDL.LU.64 R22, [R1+0x8] ;  /* 0x0000080001167983 */ /* 0x002ea40000300a00 */
[----:B--2---:R0:W-:Y:S04]  /*2f330*/  STL.64 [R1+0x1d28], R22 ;  /* 0x001d281601007387 */ /* 0x0041e80000100a00 */
[----:B0-----:R-:W2:Y:S01]  /*2f340*/  LDL.LU.64 R22, [R1+0x18] ;  /* 0x0000180001167983 */ /* 0x001ea20000300a00 */
[----:B------:R-:W-:Y:S01]  /*2f350*/  IMAD.MOV.U32 R29, RZ, RZ, R6 ;  /* 0x000000ffff1d7224 */ /* 0x000fe200078e0006 */
[----:B------:R-:W-:Y:S01]  /*2f360*/  MOV R12, R7 ;  /* 0x00000007000c7202 */ /* 0x000fe20000000f00 */
[--C-:B-----5:R-:W-:Y:S01]  /*2f370*/  FADD R2, R8, -R28.reuse ;  /* 0x8000001c08027221 */ /* 0x120fe20000000000 */
[----:B--2---:R0:W-:Y:S04]  /*2f380*/  STL.64 [R1+0x1d40], R22 ;  /* 0x001d401601007387 */ /* 0x0041e80000100a00 */
[----:B0-----:R-:W2:Y:S01]  /*2f390*/  LDL.LU.64 R22, [R1+0x28] ;  /* 0x0000280001167983 */ /* 0x001ea20000300a00 */
[----:B------:R-:W3:Y:S02]  /*2f3a0*/  LDL.LU R4, [R1+0x190] ;  /* 0x0001900001047983 */ /* 0x000ee40000300800 */
[----:B------:R-:W3:Y:S02]  /*2f3b0*/  LDL.LU R5, [R1+0x194] ;  /* 0x0001940001057983 */ /* 0x000ee40000300800 */
[----:B------:R-:W4:Y:S01]  /*2f3c0*/  LDL.LU R6, [R1+0x198] ;  /* 0x0001980001067983 */ /* 0x000f220000300800 */
[----:B------:R-:W4:Y:S01]  /*2f3d0*/  LDL.LU R7, [R1+0x19c] ;  /* 0x00019c0001077983 */ /* 0x000f220000300800 */
[----:B------:R-:W5:Y:S02]  /*2f3e0*/  LDL.LU R3, [R1+0x758] ;  /* 0x0007580001037983 */ /* 0x000f640000300800 */
[----:B------:R-:W2:Y:S02]  /*2f3f0*/  LDL.LU R8, [R1+0x750] ;  /* 0x0007500001087983 */ /* 0x000ea40000300800 */
[----:B------:R-:W-:Y:S01]  /*2f400*/  STL.64 [R1+0x1d50], R10 ;  /* 0x001d500a01007387 */ /* 0x000fe20000100a00 */
[----:B--2---:R0:W-:Y:S04]  /*2f410*/  STL [R1+0x1d48], R8 ;  /* 0x001d480801007387 */ /* 0x0041e80000100800 */
[----:B0-----:R-:W2:Y:S01]  /*2f420*/  LDL.LU R8, [R1+0x1e0] ;  /* 0x0001e00001087983 */ /* 0x001ea20000300800 */
[----:B------:R-:W2:Y:S02]  /*2f430*/  LDL.LU R9, [R1+0x1e4] ;  /* 0x0001e40001097983 */ /* 0x000ea40000300800 */
[----:B------:R-:W2:Y:S02]  /*2f440*/  LDL.LU R10, [R1+0x1e8] ;  /* 0x0001e800010a7983 */ /* 0x000ea40000300800 */
[----:B------:R-:W2:Y:S01]  /*2f450*/  LDL.LU R11, [R1+0x1ec] ;  /* 0x0001ec00010b7983 */ /* 0x000ea20000300800 */
[----:B----4-:R-:W-:Y:S01]  /*2f460*/  STL.64 [R1+0x1d00], R6 ;  /* 0x001d000601007387 */ /* 0x010fe20000100a00 */
[----:B---3--:R0:W-:Y:S03]  /*2f470*/  STL.64 [R1+0x1cf8], R4 ;  /* 0x001cf80401007387 */ /* 0x0081e60000100a00 */
[----:B0-----:R-:W3:Y:S01]  /*2f480*/  LDL.LU R4, [R1+0x1b0] ;  /* 0x0001b00001047983 */ /* 0x001ee20000300800 */
[----:B------:R-:W3:Y:S02]  /*2f490*/  LDL.LU R5, [R1+0x1b4] ;  /* 0x0001b40001057983 */ /* 0x000ee40000300800 */
[----:B------:R-:W4:Y:S02]  /*2f4a0*/  LDL.LU R6, [R1+0x1b8] ;  /* 0x0001b80001067983 */ /* 0x000f240000300800 */
[----:B------:R-:W4:Y:S02]  /*2f4b0*/  LDL.LU R7, [R1+0x1bc] ;  /* 0x0001bc0001077983 */ /* 0x000f240000300800 */
[----:B------:R-:W-:Y:S01]  /*2f4c0*/  FMUL R0, R2, 1.4426950216293334961 ;  /* 0x3fb8aa3b02007820 */ /* 0x000fe20000400000 */
[----:B----4-:R-:W-:Y:S01]  /*2f4d0*/  STL.64 [R1+0x1d20], R6 ;  /* 0x001d200601007387 */ /* 0x010fe20000100a00 */
[----:B---3--:R0:W-:Y:S03]  /*2f4e0*/  STL.64 [R1+0x1d18], R4 ;  /* 0x001d180401007387 */ /* 0x0081e60000100a00 */
[----:B0-----:R-:W3:Y:S01]  /*2f4f0*/  LDL.LU R4, [R1+0x1c0] ;  /* 0x0001c00001047983 */ /* 0x001ee20000300800 */
[----:B------:R-:W3:Y:S02]  /*2f500*/  LDL.LU R5, [R1+0x1c4] ;  /* 0x0001c40001057983 */ /* 0x000ee40000300800 */
[----:B------:R-:W4:Y:S02]  /*2f510*/  LDL.LU R6, [R1+0x1c8] ;  /* 0x0001c80001067983 */ /* 0x000f240000300800 */
[----:B------:R-:W4:Y:S01]  /*2f520*/  LDL.LU R7, [R1+0x1cc] ;  /* 0x0001cc0001077983 */ /* 0x000f220000300800 */
[----:B--2---:R-:W-:Y:S01]  /*2f530*/  HMMA.16816.F32.BF16 R8, R24, R22, R8 ;  /* 0x000000161808723c */ /* 0x004fe20000041808 */
[----:B------:R-:W0:Y:S01]  /*2f540*/  MUFU.EX2 R0, R0 ;  /* 0x0000000000007308 */ /* 0x000e220000000800 */
[----:B-----5:R-:W-:Y:S01]  /*2f550*/  FADD R2, R3, -R28 ;  /* 0x8000001c03027221 */ /* 0x020fe20000000000 */
[----:B------:R-:W-:Y:S01]  /*2f560*/  MOV R3, R22 ;  /* 0x0000001600037202 */ /* 0x000fe20000000f00 */
[----:B----4-:R-:W-:Y:S01]  /*2f570*/  STL.64 [R1+0x1d38], R6 ;  /* 0x001d380601007387 */ /* 0x010fe20000100a00 */
[----:B---3--:R1:W-:Y:S03]  /*2f580*/  STL.64 [R1+0x1d30], R4 ;  /* 0x001d300401007387 */ /* 0x0083e60000100a00 */
[----:B-1----:R-:W2:Y:S01]  /*2f590*/  LDL.LU R4, [R1+0x1d0] ;  /* 0x0001d00001047983 */ /* 0x002ea20000300800 */
[----:B------:R-:W2:Y:S02]  /*2f5a0*/  LDL.LU R5, [R1+0x1d4] ;  /* 0x0001d40001057983 */ /* 0x000ea40000300800 */
[----:B------:R-:W2:Y:S02]  /*2f5b0*/  LDL.LU R6, [R1+0x1d8] ;  /* 0x0001d80001067983 */ /* 0x000ea40000300800 */
[----:B------:R-:W2:Y:S01]  /*2f5c0*/  LDL.LU R7, [R1+0x1dc] ;  /* 0x0001dc0001077983 */ /* 0x000ea20000300800 */
[----:B------:R-:W3:Y:S01]  /*2f5d0*/  LDL.LU R16, [R1+0x1a0] ;  /* 0x0001a00001107983 */ /* 0x000ee20000300800 */
[----:B------:R-:W3:Y:S02]  /*2f5e0*/  LDL.LU R17, [R1+0x1a4] ;  /* 0x0001a40001117983 */ /* 0x000ee40000300800 */
[----:B------:R-:W3:Y:S02]  /*2f5f0*/  LDL.LU R18, [R1+0x1a8] ;  /* 0x0001a80001127983 */ /* 0x000ee40000300800 */
[----:B------:R-:W3:Y:S01]  /*2f600*/  LDL.LU R19, [R1+0x1ac] ;  /* 0x0001ac0001137983 */ /* 0x000ee20000300800 */
[----:B------:R-:W-:Y:S01]  /*2f610*/  STL [R1+0x1cc4], R29 ;  /* 0x001cc41d01007387 */ /* 0x000fe20000100800 */
[----:B------:R-:W-:Y:S02]  /*2f620*/  STL [R1+0x1cc0], R12 ;  /* 0x001cc00c01007387 */ /* 0x000fe40000100800 */
[----:B0-----:R-:W-:Y:S02]  /*2f630*/  STL [R1+0x3c8], R0 ;  /* 0x0003c80001007387 */ /* 0x001fe40000100800 */
[----:B------:R0:W-:Y:S01]  /*2f640*/  STL.64 [R1+0x1f0], R8 ;  /* 0x0001f00801007387 */ /* 0x0001e20000100a00 */
[----:B------:R1:W-:Y:S01]  /*2f650*/  STL.64 [R1+0x1f8], R10 ;  /* 0x0001f80a01007387 */ /* 0x0003e20000100a00 */
[----:B0-----:R-:W-:-:S03]  /*2f660*/  IMAD.MOV.U32 R9, RZ, RZ, R23 ;  /* 0x000000ffff097224 */ /* 0x001fc600078e0017 */
[----:B-1----:R-:W3:Y:S01]  /*2f670*/  LDL.LU.64 R10, [R1+0x1d50] ;  /* 0x001d5000010a7983 */ /* 0x002ee20000300a00 */
[----:B------:R-:W4:Y:S02]  /*2f680*/  LDL.LU R8, [R1+0x1d48] ;  /* 0x001d480001087983 */ /* 0x000f240000300800 */
[----:B------:R-:W2:Y:S02]  /*2f690*/  LDL.LU.64 R22, [R1+0x1d40] ;  /* 0x001d400001167983 */ /* 0x000ea40000300a00 */
[----:B------:R-:W-:Y:S01]  /*2f6a0*/  FMUL R2, R2, 1.4426950216293334961 ;  /* 0x3fb8aa3b02027820 */ /* 0x000fe20000400000 */
[----:B------:R0:W-:Y:S01]  /*2f6b0*/  STL [R1+0x1b2c], R28 ;  /* 0x001b2c1c01007387 */ /* 0x0001e20000100800 */
[C---:B--2---:R-:W-:Y:S01]  /*2f6c0*/  HMMA.16816.F32.BF16 R4, R24.reuse, R22, R4 ;  /* 0x000000161804723c */ /* 0x044fe20000041804 */
[----:B----4-:R-:W-:Y:S01]  /*2f6d0*/  FADD R0, R8, -R28 ;  /* 0x8000001c08007221 */ /* 0x010fe20000000000 */
[----:B0-----:R-:W-:Y:S01]  /*2f6e0*/  MOV R28, R22 ;  /* 0x00000016001c7202 */ /* 0x001fe20000000f00 */
[----:B------:R0:W1:Y:S02]  /*2f6f0*/  MUFU.EX2 R8, R2 ;  /* 0x0000000200087308 */ /* 0x0000640000000800 */
[----:B0-----:R-:W-:Y:S11]  /*2f700*/  MOV R2, R23 ;  /* 0x0000001700027202 */ /* 0x001ff60000000f00 */
[----:B------:R-:W-:Y:S07]  /*2f710*/  @!UPT UIADD3 URZ, URZ, URZ, URZ ;  /* 0x0000003f3f3ff290 */ /* 0x000fee000fffe03f */
[----:B------:R-:W-:Y:S01]  /*2f720*/  STL.64 [R1+0x1e0], R4 ;  /* 0x0001e00401007387 */ /* 0x000fe20000100a00 */
[----:B------:R0:W-:Y:S03]  /*2f730*/  STL.64 [R1+0x1e8], R6 ;  /* 0x0001e80601007387 */ /* 0x0001e60000100a00 */
[----:B0-----:R-:W2:Y:S01]  /*2f740*/  LDL.LU.64 R6, [R1+0x1d38] ;  /* 0x001d380001067983 */ /* 0x001ea20000300a00 */
[----:B------:R-:W2:Y:S02]  /*2f750*/  LDL.LU.64 R4, [R1+0x1d30] ;  /* 0x001d300001047983 */ /* 0x000ea40000300a00 */
[----:B------:R-:W2:Y:S02]  /*2f760*/  LDL.LU.64 R22, [R1+0x1d28] ;  /* 0x001d280001167983 */ /* 0x000ea40000300a00 */
[----:B------:R-:W4:Y:S01]  /*2f770*/  LDL R13, [R1+0x2ec] ;  /* 0x0002ec00010d7983 */ /* 0x000f220000100800 */
[----:B-1----:R-:W-:Y:S01]  /*2f780*/  STL [R1+0x3cc], R8 ;  /* 0x0003cc0801007387 */ /* 0x002fe20000100800 */
[C---:B--2---:R-:W-:Y:S01]  /*2f790*/  HMMA.16816.F32.BF16 R4, R24.reuse, R22, R4 ;  /* 0x000000161804723c */ /* 0x044fe20000041804 */
        /* <DEDUP_REMOVED lines=8> */
[----:B------:R-:W5:Y:S02]  /*2f820*/  LDL.LU.64 R20, [R1+0x1d08] ;  /* 0x001d080001147983 */ /* 0x000f640000300a00 */
[----:B------:R-:W-:Y:S01]  /*2f830*/  FMUL R0, R0, 1.4426950216293334961 ;  /* 0x3fb8aa3b00007820 */ /* 0x000fe20000400000 */
[C---:B---3--:R-:W-:Y:S05]  /*2f840*/  HMMA.16816.F32.BF16 R16, R24.reuse, R10, R16 ;  /* 0x0000000a1810723c */ /* 0x048fea0000041810 */
[----:B------:R-:W0:Y:S03]  /*2f850*/  MUFU.EX2 R0, R0 ;  /* 0x0000000000007308 */ /* 0x000e260000000800 */
[----:B--2---:R-:W-:Y:S11]  /*2f860*/  HMMA.16816.F32.BF16 R4, R24, R22, R4 ;  /* 0x000000161804723c */ /* 0x004ff60000041804 */
[----:B------:R-:W-:Y:S11]  /*2f870*/  @!UPT UIADD3 URZ, URZ, URZ, URZ ;  /* 0x0000003f3f3ff290 */ /* 0x000ff6000fffe03f */
[----:B------:R-:W-:Y:S01]  /*2f880*/  @!UPT UIADD3 URZ, URZ, URZ, URZ ;  /* 0x0000003f3f3ff290 */ /* 0x000fe2000fffe03f */
[----:B------:R-:W-:Y:S01]  /*2f890*/  STL.64 [R1+0x1c0], R4 ;  /* 0x0001c00401007387 */ /* 0x000fe20000100a00 */
[----:B------:R1:W-:Y:S03]  /*2f8a0*/  STL.64 [R1+0x1c8], R6 ;  /* 0x0001c80601007387 */ /* 0x0003e60000100a00 */
[----:B-1----:R-:W2:Y:S01]  /*2f8b0*/  LDL.LU.64 R6, [R1+0x1d00] ;  /* 0x001d000001067983 */ /* 0x002ea20000300a00 */
[----:B------:R-:W2:Y:S02]  /*2f8c0*/  LDL.LU.64 R4, [R1+0x1cf8] ;  /* 0x001cf80001047983 */ /* 0x000ea40000300a00 */
[----:B------:R1:W-:Y:S02]  /*2f8d0*/  STL.64 [R1+0x1c18], R22 ;  /* 0x001c181601007387 */ /* 0x0003e40000100a00 */
[----:B0-----:R-:W-:Y:S01]  /*2f8e0*/  STL [R1+0x3c4], R0 ;  /* 0x0003c40001007387 */ /* 0x001fe20000100800 */
[----:B-----5:R0:W-:Y:S01]  /*2f8f0*/  STL.64 [R1+0x1c10], R20 ;  /* 0x001c101401007387 */ /* 0x0201e20000100a00 */
[----:B-1----:R-:W-:-:S03]  /*2f900*/  MOV R23, R14 ;  /* 0x0000000e00177202 */ /* 0x002fc60000000f00 */
[----:B0-----:R-:W3:Y:S01]  /*2f910*/  LDL.LU R20, [R1+0xb0] ;  /* 0x0000b00001147983 */ /* 0x001ee20000300800 */
[----:B------:R-:W3:Y:S02]  /*2f920*/  LDL.LU R21, [R1+0xb4] ;  /* 0x0000b40001157983 */ /* 0x000ee40000300800 */
[----:B------:R-:W3:Y:S02]  /*2f930*/  LDL.LU R22, [R1+0xb8] ;  /* 0x0000b80001167983 */ /* 0x000ee40000300800 */
[----:B------:R-:W3:Y:S01]  /*2f940*/  LDL.LU R14, [R1+0x1cf0] ;  /* 0x001cf000010e7983 */ /* 0x000ee20000300800 */
[----:B------:R-:W-:Y:S01]  /*2f950*/  STL.64 [R1+0x1b0], R16 ;  /* 0x0001b01001007387 */ /* 0x000fe20000100a00 */
[----:B------:R0:W-:Y:S03]  /*2f960*/  STL.64 [R1+0x1b8], R18 ;  /* 0x0001b81201007387 */ /* 0x0001e60000100a00 */
[----:B0-----:R-:W2:Y:S01]  /*2f970*/  LDL.LU.64 R18, [R1+0x1ce8] ;  /* 0x001ce80001127983 */ /* 0x001ea20000300a00 */
[----:B------:R-:W5:Y:S01]  /*2f980*/  LDL.LU.64 R16, [R1+0x1ce0] ;  /* 0x001ce00001107983 */ /* 0x000f620000300a00 */
[----:B--2---:R-:W-:Y:S11]  /*2f990*/  HMMA.16816.F32.BF16 R4, R24, R18, R4 ;  /* 0x000000121804723c */ /* 0x004ff60000041804 */
[----:B------:R-:W-:Y:S11]  /*2f9a0*/  @!UPT UIADD3 URZ, URZ, URZ, URZ ;  /* 0x0000003f3f3ff290 */ /* 0x000ff6000fffe03f */
[----:B------:R-:W-:Y:S01]  /*2f9b0*/  @!UPT UIADD3 URZ, URZ, URZ, URZ ;  /* 0x0000003f3f3ff290 */ /* 0x000fe2000fffe03f */
[----:B------:R-:W-:Y:S01]  /*2f9c0*/  STL.64 [R1+0x1a0], R4 ;  /* 0x0001a00401007387 */ /* 0x000fe20000100a00 */
[----:B------:R0:W-:Y:S03]  /*2f9d0*/  STL.64 [R1+0x1a8], R6 ;  /* 0x0001a80601007387 */ /* 0x0001e60000100a00 */
[----:B0-----:R-:W2:Y:S01]  /*2f9e0*/  LDL.LU.64 R6, [R1+0x1cd8] ;  /* 0x001cd80001067983 */ /* 0x001ea20000300a00 */
[----:B------:R-:W3:Y:S02]  /*2f9f0*/  LDL.LU.64 R4, [R1+0x1cd0] ;  /* 0x001cd00001047983 */ /* 0x000ee40000300a00 */
[----:B------:R-:W-:Y:S02]  /*2fa00*/  STL.64 [R1+0x1ba0], R18 ;  /* 0x001ba01201007387 */ /* 0x000fe40000100a00 */
[----:B-----5:R0:W-:Y:S02]  /*2fa10*/  STL.64 [R1+0x1b98], R16 ;  /* 0x001b981001007387 */ /* 0x0201e40000100a00 */
[----:B0-----:R-:W-:-:S02]  /*2fa20*/  IMAD.MOV.U32 R16, RZ, RZ, R15 ;  /* 0x000000ffff107224 */ /* 0x001fc400078e000f */
[----:B------:R-:W5:Y:S01]  /*2fa30*/  LDL.LU R15, [R1+0x1cc8] ;  /* 0x001cc800010f7983 */ /* 0x000f620000300800 */
[----:B------:R-:W4:Y:S02]  /*2fa40*/  LDL.LU R17, [R1+0x184] ;  /* 0x0001840001117983 */ /* 0x000f240000300800 */
[----:B------:R-:W4:Y:S02]  /*2fa50*/  LDL.LU R18, [R1+0x188] ;  /* 0x0001880001127983 */ /* 0x000f240000300800 */
[----:B------:R-:W4:Y:S01]  /*2fa60*/  LDL.LU R19, [R1+0x18c] ;  /* 0x00018c0001137983 */ /* 0x000f220000300800 */
[----:B--2---:R-:W-:Y:S01]  /*2fa70*/  STL.64 [R1+0x1b68], R6 ;  /* 0x001b680601007387 */ /* 0x004fe20000100a00 */
[----:B---3--:R5:W-:Y:S01]  /*2fa80*/  STL.64 [R1+0x1b60], R4 ;  /* 0x001b600401007387 */ /* 0x008be20000100a00 */
[C---:B----4-:R-:W-:Y:S08]  /*2fa90*/  HMMA.16816.F32.BF16 R16, R24.reuse, R6, R16 ;  /* 0x000000061810723c */ /* 0x050ff00000041810 */
[----:B-----5:R-:W-:Y:S11]  /*2faa0*/  HMMA.16816.F32.BF16 R4, R24, R14, R20 ;  /* 0x0000000e1804723c */ /* 0x020ff60000041814 */
[----:B------:R-:W-:Y:S04]  /*2fab0*/  @!UPT UIADD3 URZ, URZ, URZ, URZ ;  /* 0x0000003f3f3ff290 */ /* 0x000fe8000fffe03f */
[----:B------:R-:W-:Y:S01]  /*2fac0*/  STL.64 [R1+0x190], R16 ;  /* 0x0001901001007387 */ /* 0x000fe20000100a00 */
[----:B------:R-:W-:Y:S02]  /*2fad0*/  STL.64 [R1+0x198], R18 ;  /* 0x0001981201007387 */ /* 0x000fe40000100a00 */
[----:B------:R-:W-:Y:S02]  /*2fae0*/  STL.64 [R1+0x1bc8], R14 ;  /* 0x001bc80e01007387 */ /* 0x000fe40000100a00 */
[----:B------:R-:W-:Y:S03]  /*2faf0*/  STL [R1+0x1bc0], R13 ;  /* 0x001bc00d01007387 */ /* 0x000fe60000100800 */
[----:B------:R-:W-:Y:S01]  /*2fb00*/  STL.64 [R1+0xb0], R4 ;  /* 0x0000b00401007387 */ /* 0x000fe20000100a00 */
[----:B------:R0:W-:Y:S02]  /*2fb10*/  STL.64 [R1+0xb8], R6 ;  /* 0x0000b80601007387 */ /* 0x0001e40000100a00 */
[----:B0-----:R-:W-:-:S02]  /*2fb20*/  MOV R6, R29 ;  /* 0x0000001d00067202 */ /* 0x001fc40000000f00 */
[----:B------:R-:W2:Y:S01]  /*2fb30*/  LDL.LU R29, [R1+0x1cc4] ;  /* 0x001cc400011d7983 */ /* 0x000ea20000300800 */
[----:B------:R-:W-:Y:S02]  /*2fb40*/  MOV R7, R12 ;  /* 0x0000000c00077202 */ /* 0x000fe40000000f00 */
[----:B------:R-:W3:Y:S03]  /*2fb50*/  LDL.LU R12, [R1+0x1cc0] ;  /* 0x001cc000010c7983 */ /* 0x000ee60000300800 */
[----:B------:R0:W-:Y:S01]  /*2fb60*/  STL.64 [R1+0x1ba8], R6 ;  /* 0x001ba80601007387 */ /* 0x0001e20000100a00 */
[----:B------:R-:W-:Y:S01]  /*2fb70*/  MOV R14, R3 ;  /* 0x00000003000e7202 */ /* 0x000fe20000000f00 */
[----:B------:R-:W-:Y:S02]  /*2fb80*/  IMAD.MOV.U32 R15, RZ, RZ, R9 ;  /* 0x000000ffff0f7224 */ /* 0x000fe400078e0009 */
[----:B0-----:R-:W-:Y:S01]  /*2fb90*/  IMAD.MOV.U32 R6, RZ, RZ, R28 ;  /* 0x000000ffff067224 */ /* 0x001fe200078e001c */
[----:B------:R-:W-:-:S05]  /*2fba0*/  MOV R7, R2 ;  /* 0x0000000200077202 */ /* 0x000fca0000000f00 */
[----:B------:R-:W-:Y:S01]  /*2fbb0*/  STL.64 [R1+0x1bd0], R6 ;  /* 0x001bd00601007387 */ /* 0x000fe20000100a00 */
[----:B------:R-:W4:Y:S02]  /*2fbc0*/  LDL.LU R3, [R1+0x1cbc] ;  /* 0x001cbc0001037983 */ /* 0x000f240000300800 */
[----:B------:R-:W5:Y:S02]  /*2fbd0*/  LDL.LU R9, [R1+0x1cb8] ;  /* 0x001cb80001097983 */ /* 0x000f640000300800 */
[----:B------:R2:W-:Y:S02]  /*2fbe0*/  STL.64 [R1+0x1bd8], R14 ;  /* 0x001bd80e01007387 */ /* 0x0005e40000100a00 */
[----:B--2---:R-:W-:Y:S02]  /*2fbf0*/  MOV R14, R29 ;  /* 0x0000001d000e7202 */ /* 0x004fe40000000f00 */
[----:B------:R-:W2:Y:S01]  /*2fc00*/  LDL.LU R29, [R1+0x4a4] ;  /* 0x0004a400011d7983 */ /* 0x000ea20000300800 */
[----:B------:R-:W2:Y:S02]  /*2fc10*/  LDL.LU R4, [R1+0xf0] ;  /* 0x0000f00001047983 */ /* 0x000ea40000300800 */
[----:B------:R-:W2:Y:S02]  /*2fc20*/  LDL.LU R5, [R1+0xf4] ;  /* 0x0000f40001057983 */ /* 0x000ea40000300800 */
[----:B------:R-:W2:Y:S01]  /*2fc30*/  LDL.LU R6, [R1+0xf8] ;  /* 0x0000f80001067983 */ /* 0x000ea20000300800 */
[----:B---3--:R-:W-:Y:S01]  /*2fc40*/  MOV R15, R12 ;  /* 0x0000000c000f7202 */ /* 0x008fe20000000f00 */
[----:B------:R-:W2:Y:S01]  /*2fc50*/  LDL.LU R7, [R1+0xfc] ;  /* 0x0000fc0001077983 */ /* 0x000ea20000300800 */
[----:B------:R-:W3:Y:S03]  /*2fc60*/  LDL.LU R12, [R1+0x768] ;  /* 0x00076800010c7983 */ /* 0x000ee60000300800 */
[----:B------:R0:W-:Y:S04]  /*2fc70*/  STL.64 [R1+0x1bf8], R14 ;  /* 0x001bf80e01007387 */ /* 0x0001e80000100a00 */
[----:B---3--:R1:W-:Y:S01]  /*2fc80*/  STL [R1+0x1bf0], R12 ;  /* 0x001bf00c01007387 */ /* 0x0083e20000100800 */
[----:B0-----:R-:W3:Y:S02]  /*2fc90*/  LDL.LU R14, [R1+0x48] ;  /* 0x00004800010e7983 */ /* 0x001ee40000300800 */
[----:B------:R-:W3:Y:S02]  /*2fca0*/  LDL.LU R15, [R1+0x4c] ;  /* 0x00004c00010f7983 */ /* 0x000ee40000300800 */
[----:B-----5:R-:W-:Y:S01]  /*2fcb0*/  IMAD.MOV.U32 R23, RZ, RZ, R9 ;  /* 0x000000ffff177224 */ /* 0x020fe200078e0009 */
[----:B---3--:R0:W-:Y:S01]  /*2fcc0*/  STL.64 [R1+0x1c20], R14 ;  /* 0x001c200e01007387 */ /* 0x0081e20000100a00 */
[----:B------:R-:W3:Y:S02]  /*2fcd0*/  LDL.LU R22, [R1+0x58] ;  /* 0x0000580001167983 */ /* 0x000ee40000300800 */
[----:B------:R-:W5:Y:S01]  /*2fce0*/  LDL.LU R9, [R1+0x1cb4] ;  /* 0x001cb40001097983 */ /* 0x000f620000300800 */
[----:B---3--:R3:W-:Y:S01]  /*2fcf0*/  STL.64 [R1+0x1c28], R22 ;  /* 0x001c281601007387 */ /* 0x0087e20000100a00 */
[----:B-1----:R-:W2:Y:S02]  /*2fd00*/  LDL.LU R12, [R1+0x120] ;  /* 0x00012000010c7983 */ /* 0x002ea40000300800 */
[----:B------:R-:W2:Y:S02]  /*2fd10*/  LDL.LU R13, [R1+0x124] ;  /* 0x00012400010d7983 */ /* 0x000ea40000300800 */
[----:B0-----:R-:W2:Y:S01]  /*2fd20*/  LDL.LU R14, [R1+0x128] ;  /* 0x00012800010e7983 */ /* 0x001ea20000300800 */
[----:B------:R-:W2:Y:S04]  /*2fd30*/  LDL.LU R15, [R1+0x12c] ;  /* 0x00012c00010f7983 */ /* 0x000ea80000300800 */
[----:B--2---:R-:W-:Y:S01]  /*2fd40*/  STL.64 [R1+0x1c38], R14 ;  /* 0x001c380e01007387 */ /* 0x004fe20000100a00 */
[----:B------:R0:W-:Y:S02]  /*2fd50*/  STL.64 [R1+0x1c30], R12 ;  /* 0x001c300c01007387 */ /* 0x0001e40000100a00 */
[----:B---3--:R-:W2:Y:S01]  /*2fd60*/  LDL.LU R22, [R1+0x68] ;  /* 0x0000680001167983 */ /* 0x008ea20000300800 */
[----:B-----5:R-:W-:-:S02]  /*2fd70*/  MOV R23, R9 ;  /* 0x0000000900177202 */ /* 0x020fc40000000f00 */
[----:B------:R-:W3:Y:S04]  /*2fd80*/  LDL.LU R9, [R1+0x1cb0] ;  /* 0x001cb00001097983 */ /* 0x000ee80000300800 */
[----:B--2---:R1:W-:Y:S01]  /*2fd90*/  STL.64 [R1+0x1c40], R22 ;  /* 0x001c401601007387 */ /* 0x0043e20000100a00 */
[----:B0-----:R-:W2:Y:S02]  /*2fda0*/  LDL.LU R12, [R1+0x130] ;  /* 0x00013000010c7983 */ /* 0x001ea40000300800 */
[----:B------:R-:W2:Y:S02]  /*2fdb0*/  LDL.LU R13, [R1+0x134] ;  /* 0x00013400010d7983 */ /* 0x000ea40000300800 */
[----:B------:R-:W5:Y:S01]  /*2fdc0*/  LDL.LU R14, [R1+0x138] ;  /* 0x00013800010e7983 */ /* 0x000f620000300800 */
[----:B------:R-:W5:Y:S04]  /*2fdd0*/  LDL.LU R15, [R1+0x13c] ;  /* 0x00013c00010f7983 */ /* 0x000f680000300800 */
[----:B-----5:R-:W-:Y:S01]  /*2fde0*/  STL.64 [R1+0x1c50], R14 ;  /* 0x001c500e01007387 */ /* 0x020fe20000100a00 */
[----:B--2---:R0:W-:Y:S02]  /*2fdf0*/  STL.64 [R1+0x1c48], R12 ;  /* 0x001c480c01007387 */ /* 0x0041e40000100a00 */
[----:B-1----:R-:W2:Y:S01]  /*2fe00*/  LDL.LU R22, [R1+0x78] ;  /* 0x0000780001167983 */ /* 0x002ea20000300800 */
[----:B---3--:R-:W-:-:S02]  /*2fe10*/  MOV R23, R9 ;  /* 0x0000000900177202 */ /* 0x008fc40000000f00 */
        /* <DEDUP_REMOVED lines=8> */
[----:B-1----:R-:W2:Y:S02]  /*2fea0*/  LDL.LU R22, [R1+0x88] ;  /* 0x0000880001167983 */ /* 0x002ea40000300800 */
[----:B---3--:R-:W-:-:S02]  /*2feb0*/  IMAD.MOV.U32 R23, RZ, RZ, R9 ;  /* 0x000000ffff177224 */ /* 0x008fc400078e0009 */
[----:B------:R-:W3:Y:S04]  /*2fec0*/  LDL.LU R9, [R1+0x1ca8] ;  /* 0x001ca80001097983 */ /* 0x000ee80000300800 */
[----:B--2---:R1:W-:Y:S01]  /*2fed0*/  STL.64 [R1+0x1c70], R22 ;  /* 0x001c701601007387 */ /* 0x0043e20000100a00 */
[----:B0-----:R-:W2:Y:S02]  /*2fee0*/  LDL.LU R12, [R1+0x150] ;  /* 0x00015000010c7983 */ /* 0x001ea40000300800 */
[----:B------:R-:W2:Y:S02]  /*2fef0*/  LDL.LU R13, [R1+0x154] ;  /* 0x00015400010d7983 */ /* 0x000ea40000300800 */
[----:B------:R-:W5:Y:S01]  /*2ff00*/  LDL.LU R14, [R1+0x158] ;  /* 0x00015800010e7983 */ /* 0x000f620000300800 */
[----:B------:R-:W5:Y:S04]  /*2ff10*/  LDL.LU R15, [R1+0x15c] ;  /* 0x00015c00010f7983 */ /* 0x000f680000300800 */
[----:B-----5:R-:W-:Y:S01]  /*2ff20*/  STL.64 [R1+0x1c80], R14 ;  /* 0x001c800e01007387 */ /* 0x020fe20000100a00 */
[----:B--2---:R-:W-:Y:S02]  /*2ff30*/  STL.64 [R1+0x1c78], R12 ;  /* 0x001c780c01007387 */ /* 0x004fe40000100a00 */
[----:B-1----:R-:W2:Y:S02]  /*2ff40*/  LDL.LU R22, [R1+0x98] ;  /* 0x0000980001167983 */ /* 0x002ea40000300800 */
[----:B------:R-:W2:Y:S02]  /*2ff50*/  LDL.LU R23, [R1+0x9c] ;  /* 0x00009c0001177983 */ /* 0x000ea40000300800 */
[----:B--2---:R0:W-:Y:S04]  /*2ff60*/  STL.64 [R1+0x1c88], R22 ;  /* 0x001c881601007387 */ /* 0x0041e80000100a00 */
[----:B0-----:R-:W2:Y:S01]  /*2ff70*/  LDL.LU R22, [R1+0xa8] ;  /* 0x0000a80001167983 */ /* 0x001ea20000300800 */
[----:B------:R-:W5:Y:S02]  /*2ff80*/  LDL.LU R12, [R1+0x160] ;  /* 0x00016000010c7983 */ /* 0x000f640000300800 */
[----:B------:R-:W5:Y:S02]  /*2ff90*/  LDL.LU R13, [R1+0x164] ;  /* 0x00016400010d7983 */ /* 0x000f640000300800 */
[----:B------:R-:W2:Y:S01]  /*2ffa0*/  LDL.LU R14, [R1+0x168] ;  /* 0x00016800010e7983 */ /* 0x000ea20000300800 */
[----:B------:R-:W2:Y:S01]  /*2ffb0*/  LDL.LU R15, [R1+0x16c] ;  /* 0x00016c00010f7983 */ /* 0x000ea20000300800 */
[----:B------:R-:W3:Y:S02]  /*2ffc0*/  LDL R25, [R1+0x3d8] ;  /* 0x0003d80001197983 */ /* 0x000ee40000100800 */
[----:B------:R-:W3:Y:S02]  /*2ffd0*/  LDL R26, [R1+0x3e0] ;  /* 0x0003e000011a7983 */ /* 0x000ee40000100800 */
[----:B------:R-:W3:Y:S01]  /*2ffe0*/  LDL R27, [R1+0x3c8] ;  /* 0x0003c800011b7983 */ /* 0x000ee20000100800 */
[----:B------:R-:W3:Y:S04]  /*2fff0*/  LDL R20, [R1+0x3d0] ;  /* 0x0003d00001147983 */ /* 0x000ee80000100800 */
[----:B------:R-:W4:Y:S04]  /*30000*/  LDL R21, [R1+0x3dc] ;  /* 0x0003dc0001157983 */ /* 0x000f280000100800 */
[----:B--2---:R-:W-:Y:S01]  /*30010*/  STL.64 [R1+0x1c98], R14 ;  /* 0x001c980e01007387 */ /* 0x004fe20000100a00 */
[----:B-----5:R0:W-:Y:S03]  /*30020*/  STL.64 [R1+0x1c90], R12 ;  /* 0x001c900c01007387 */ /* 0x0201e60000100a00 */
[----:B0-----:R-:W2:Y:S01]  /*30030*/  LDL.LU R12, [R1+0x170] ;  /* 0x00017000010c7983 */ /* 0x001ea20000300800 */
[----:B------:R-:W2:Y:S02]  /*30040*/  LDL.LU R13, [R1+0x174] ;  /* 0x00017400010d7983 */ /* 0x000ea40000300800 */
[----:B------:R-:W2:Y:S02]  /*30050*/  LDL.LU R14, [R1+0x178] ;  /* 0x00017800010e7983 */ /* 0x000ea40000300800 */
[----:B------:R-:W2:Y:S01]  /*30060*/  LDL.LU R15, [R1+0x17c] ;  /* 0x00017c00010f7983 */ /* 0x000ea20000300800 */
[----:B------:R-:W5:Y:S01]  /*30070*/  LDL.LU R2, [R1+0x4a8] ;  /* 0x0004a80001027983 */ /* 0x000f620000300800 */
[----:B------:R-:W-:Y:S02]  /*30080*/  STL.64 [R1+0x1be8], R6 ;  /* 0x001be80601007387 */ /* 0x000fe40000100a00 */
[----:B------:R0:W-:Y:S02]  /*30090*/  STL.64 [R1+0x1be0], R4 ;  /* 0x001be00401007387 */ /* 0x0001e40000100a00 */
[----:B0-----:R-:W2:Y:S01]  /*300a0*/  LDL.LU R4, [R1+0x100] ;  /* 0x0001000001047983 */ /* 0x001ea20000300800 */
[----:B------:R-:W2:Y:S02]  /*300b0*/  LDL.LU R5, [R1+0x104] ;  /* 0x0001040001057983 */ /* 0x000ea40000300800 */
[----:B------:R-:W2:Y:S02]  /*300c0*/  LDL.LU R6, [R1+0x108] ;  /* 0x0001080001067983 */ /* 0x000ea40000300800 */
[----:B------:R-:W2:Y:S01]  /*300d0*/  LDL.LU R7, [R1+0x10c] ;  /* 0x00010c0001077983 */ /* 0x000ea20000300800 */
[----:B---3--:R-:W-:-:S02]  /*300e0*/  MOV R23, R9 ;  /* 0x0000000900177202 */ /* 0x008fc40000000f00 */
[----:B------:R-:W-:Y:S01]  /*300f0*/  F2FP.BF16.PACK_AB R24, R25, R26 ;  /* 0x0000001a1918723e */ /* 0x000fe200000010ff */
[----:B------:R-:W-:Y:S01]  /*30100*/  F2FP.BF16.PACK_AB R25, R27, R20 ;  /* 0x000000141b19723e */ /* 0x000fe200000010ff */
[----:B----4-:R-:W-:Y:S02]  /*30110*/  F2FP.BF16.PACK_AB R26, R3, R21 ;  /* 0x00000015031a723e */ /* 0x010fe400000010ff */
[----:B------:R-:W-:Y:S01]  /*30120*/  F2FP.BF16.PACK_AB R27, R0, R8 ;  /* 0x00000008001b723e */ /* 0x000fe200000010ff */
[----:B--2---:R-:W-:Y:S01]  /*30130*/  STL.64 [R1+0x1c08], R6 ;  /* 0x001c080601007387 */ /* 0x004fe20000100a00 */
[----:B------:R0:W-:Y:S03]  /*30140*/  STL.64 [R1+0x1c00], R4 ;  /* 0x001c000401007387 */ /* 0x0001e60000100a00 */
[----:B0-----:R-:W2:Y:S01]  /*30150*/  LDL.LU R4, [R1+0x110] ;  /* 0x0001100001047983 */ /* 0x001ea20000300800 */
[----:B------:R-:W2:Y:S02]  /*30160*/  LDL.LU R5, [R1+0x114] ;  /* 0x0001140001057983 */ /* 0x000ea40000300800 */
[----:B------:R-:W2:Y:S02]  /*30170*/  LDL.LU R6, [R1+0x118] ;  /* 0x0001180001067983 */ /* 0x000ea40000300800 */
[----:B------:R-:W2:Y:S01]  /*30180*/  LDL.LU R7, [R1+0x11c] ;  /* 0x00011c0001077983 */ /* 0x000ea20000300800 */
[----:B------:R-:W3:Y:S01]  /*30190*/  LDL.LU R9, [R1+0x4b8] ;  /* 0x0004b80001097983 */ /* 0x000ee20000300800 */
[----:B------:R-:W4:Y:S02]  /*301a0*/  LDL.LU R28, [R1+0x76c] ;  /* 0x00076c00011c7983 */ /* 0x000f240000300800 */
[----:B------:R-:W2:Y:S02]  /*301b0*/  LDL.LU R16, [R1+0xd0] ;  /* 0x0000d00001107983 */ /* 0x000ea40000300800 */
[----:B------:R-:W2:Y:S01]  /*301c0*/  LDL.LU R17, [R1+0xd4] ;  /* 0x0000d40001117983 */ /* 0x000ea20000300800 */
[----:B------:R-:W2:Y:S01]  /*301d0*/  LDL.LU R18, [R1+0xd8] ;  /* 0x0000d80001127983 */ /* 0x000ea20000300800 */
[----:B------:R-:W2:Y:S01]  /*301e0*/  LDL.LU R19, [R1+0xdc] ;  /* 0x0000dc0001137983 */ /* 0x000ea20000300800 */
[C---:B------:R-:W-:Y:S02]  /*301f0*/  HMMA.16816.F32.BF16 R20, R24.reuse, R22, R12 ;  /* 0x000000161814723c */ /* 0x040fe4000004180c */
[----:B--2---:R-:W-:Y:S01]  /*30200*/  STL.64 [R1+0x1bb8], R18 ;  /* 0x001bb81201007387 */ /* 0x004fe20000100a00 */
[----:B------:R0:W-:Y:S03]  /*30210*/  STL.64 [R1+0x1bb0], R16 ;  /* 0x001bb01001007387 */ /* 0x0001e60000100a00 */
[----:B0-----:R-:W2:Y:S01]  /*30220*/  LDL.LU R16, [R1+0xe0] ;  /* 0x0000e00001107983 */ /* 0x001ea20000300800 */
[----:B------:R-:W2:Y:S02]  /*30230*/  LDL.LU R17, [R1+0xe4] ;  /* 0x0000e40001117983 */ /* 0x000ea40000300800 */
[----:B------:R-:W2:Y:S02]  /*30240*/  LDL.LU R18, [R1+0xe8] ;  /* 0x0000e80001127983 */ /* 0x000ea40000300800 */
[----:B------:R-:W2:Y:S01]  /*30250*/  LDL.LU R19, [R1+0xec] ;  /* 0x0000ec0001137983 */ /* 0x000ea20000300800 */
[----:B------:R-:W2:Y:S01]  /*30260*/  LDL.LU R3, [R1+0x1ca4] ;  /* 0x001ca40001037983 */ /* 0x000ea20000300800 */
[----:B------:R-:W2:Y:S02]  /*30270*/  LDL.LU R8, [R1+0x1ca0] ;  /* 0x001ca00001087983 */ /* 0x000ea40000300800 */
[----:B------:R-:W2:Y:S02]  /*30280*/  LDL.LU.64 R14, [R1+0x1c98] ;  /* 0x001c9800010e7983 */ /* 0x000ea40000300a00 */
[----:B------:R-:W2:Y:S06]  /*30290*/  LDL.LU.64 R12, [R1+0x1c90] ;  /* 0x001c9000010c7983 */ /* 0x000eac0000300a00 */
[----:B------:R-:W-:Y:S01]  /*302a0*/  STL.64 [R1+0x180], R20 ;  /* 0x0001801401007387 */ /* 0x000fe20000100a00 */
[----:B------:R0:W-:Y:S03]  /*302b0*/  STL.64 [R1+0x188], R22 ;  /* 0x0001881601007387 */ /* 0x0001e60000100a00 */
[----:B0-----:R-:W2:Y:S02]  /*302c0*/  LDL.LU.64 R22, [R1+0x1c88] ;  /* 0x001c880001167983 */ /* 0x001ea40000300a00 */
[C---:B--2---:R-:W-:Y:S02]  /*302d0*/  HMMA.16816.F32.BF16 R20, R24.reuse, R22, R12 ;  /* 0x000000161814723c */ /* 0x044fe4000004180c */
[----:B------:R-:W2:Y:S01]  /*302e0*/  LDL.LU.64 R14, [R1+0x1c80] ;  /* 0x001c8000010e7983 */ /* 0x000ea20000300a00 */
[----:B------:R-:W2:Y:S11]  /*302f0*/  LDL.LU.64 R12, [R1+0x1c78] ;  /* 0x001c7800010c7983 */ /* 0x000eb60000300a00 */
[----:B------:R-:W-:Y:S09]  /*30300*/  @!UPT UIADD3 URZ, URZ, URZ, URZ ;  /* 0x0000003f3f3ff290 */ /* 0x000ff2000fffe03f */
        /* <DEDUP_REMOVED lines=25> */
[----:B------:R-:W2:Y:S11]  /*304a0*/  LDL.LU.64 R14, [R1+0x1c20] ;  /* 0x001c2000010e7983 */ /* 0x000eb60000300a00 */
[----:B------:R-:W-:Y:S10]  /*304b0*/  @!UPT UIADD3 URZ, URZ, URZ, URZ ;  /* 0x0000003f3f3ff290 */ /* 0x000ff4000fffe03f */
[----:B------:R-:W-:Y:S01]  /*304c0*/  STL.64 [R1+0x130], R20 ;  /* 0x0001301401007387 */ /* 0x000fe20000100a00 */
[----:B------:R0:W-:Y:S03]  /*304d0*/  STL.64 [R1+0x138], R22 ;  /* 0x0001381601007387 */ /* 0x0001e60000100a00 */
[----:B0-----:R-:W3:Y:S01]  /*304e0*/  LDL.LU.64 R22, [R1+0x1c18] ;  /* 0x001c180001167983 */ /* 0x001ee20000300a00 */
[----:B------:R-:W5:Y:S01]  /*304f0*/  LDL.LU.64 R20, [R1+0x1c10] ;  /* 0x001c100001147983 */ /* 0x000f620000300a00 */
[----:B--2---:R-:W-:Y:S02]  /*30500*/  HMMA.16816.F32.BF16 R12, R24, R14, R4 ;  /* 0x0000000e180c723c */ /* 0x004fe40000041804 */
[----:B------:R-:W2:Y:S01]  /*30510*/  LDL.LU.64 R6, [R1+0x1c08] ;  /* 0x001c080001067983 */ /* 0x000ea20000300a00 */
[----:B------:R-:W2:Y:S11]  /*30520*/  LDL.LU.64 R4, [R1+0x1c00] ;  /* 0x001c000001047983 */ /* 0x000eb60000300a00 */
[----:B------:R-:W-:Y:S09]  /*30530*/  @!UPT UIADD3 URZ, URZ, URZ, URZ ;  /* 0x0000003f3f3ff290 */ /* 0x000ff2000fffe03f */
[----:B------:R-:W-:Y:S01]  /*30540*/  STL.64 [R1+0x120], R12 ;  /* 0x0001200c01007387 */ /* 0x000fe20000100a00 */
[----:B------:R0:W-:Y:S03]  /*30550*/  STL.64 [R1+0x128], R14 ;  /* 0x0001280e01007387 */ /* 0x0001e60000100a00 */
[----:B0-----:R-:W2:Y:S01]  /*30560*/  LDL.LU.64 R14, [R1+0x1bf8] ;  /* 0x001bf800010e7983 */ /* 0x001ea20000300a00 */
[----:B------:R-:W2:Y:S02]  /*30570*/  LDL.LU R12, [R1+0x1bf0] ;  /* 0x001bf000010c7983 */ /* 0x000ea40000300800 */
[----:B-----5:R-:W-:-:S04]  /*30580*/  FADD R0, R2, -R20 ;  /* 0x8000001402007221 */ /* 0x020fc80000000000 */
[----:B------:R-:W-:-:S06]  /*30590*/  FMUL R0, R0, 1.4426950216293334961 ;  /* 0x3fb8aa3b00007820 */ /* 0x000fcc0000400000 */
[----:B------:R-:W0:Y:S01]  /*305a0*/  MUFU.EX2 R0, R0 ;  /* 0x0000000000007308 */ /* 0x000e220000000800 */
[----:B--2---:R-:W-:Y:S02]  /*305b0*/  FADD R2, R12, -R20 ;  /* 0x800000140c027221 */ /* 0x004fe40000000000 */
[----:B------:R-:W-:Y:S01]  /*305c0*/  HMMA.16816.F32.BF16 R12, R24, R14, R4 ;  /* 0x0000000e180c723c */ /* 0x000fe20000041804 */
[----:B------:R-:W2:Y:S01]  /*305d0*/  LDL.LU.64 R6, [R1+0x1be8] ;  /* 0x001be80001067983 */ /* 0x000ea20000300a00 */
[----:B0-----:R-:W-:Y:S02]  /*305e0*/  STL [R1+0x3ac], R0 ;  /* 0x0003ac0001007387 */ /* 0x001fe40000100800 */
[----:B------:R-:W2:Y:S11]  /*305f0*/  LDL.LU.64 R4, [R1+0x1be0] ;  /* 0x001be00001047983 */ /* 0x000eb60000300a00 */
[----:B------:R-:W-:Y:S08]  /*30600*/  @!UPT UIADD3 URZ, URZ, URZ, URZ ;  /* 0x0000003f3f3ff290 */ /* 0x000ff0000fffe03f */
[----:B------:R-:W-:Y:S01]  /*30610*/  STL.64 [R1+0x110], R12 ;  /* 0x0001100c01007387 */ /* 0x000fe20000100a00 */
[----:B------:R0:W-:Y:S03]  /*30620*/  STL.64 [R1+0x118], R14 ;  /* 0x0001180e01007387 */ /* 0x0001e60000100a00 */
[----:B0-----:R-:W2:Y:S01]  /*30630*/  LDL.LU.64 R14, [R1+0x1bd8] ;  /* 0x001bd800010e7983 */ /* 0x001ea20000300a00 */
[----:B------:R-:W-:-:S06]  /*30640*/  FMUL R0, R2, 1.4426950216293334961 ;  /* 0x3fb8aa3b02007820 */ /* 0x000fcc0000400000 */
[----:B------:R-:W0:Y:S01]  /*30650*/  MUFU.EX2 R0, R0 ;  /* 0x0000000000007308 */ /* 0x000e220000000800 */
[----:B--2---:R-:W-:Y:S01]  /*30660*/  HMMA.16816.F32.BF16 R12, R24, R14, R4 ;  /* 0x0000000e180c723c */ /* 0x004fe20000041804 */
[----:B------:R-:W2:Y:S01]  /*30670*/  LDL.LU.64 R6, [R1+0x1bd0] ;  /* 0x001bd00001067983 */ /* 0x000ea20000300a00 */
[----:B0-----:R-:W-:Y:S11]  /*30680*/  STL [R1+0x3a8], R0 ;  /* 0x0003a80001007387 */ /* 0x001ff60000100800 */
[----:B------:R-:W-:Y:S10]  /*30690*/  @!UPT UIADD3 URZ, URZ, URZ, URZ ;  /* 0x0000003f3f3ff290 */ /* 0x000ff4000fffe03f */
[----:B------:R-:W-:Y:S01]  /*306a0*/  STL.64 [R1+0x100], R12 ;  /* 0x0001000c01007387 */ /* 0x000fe20000100a00 */
[----:B------:R0:W-:Y:S03]  /*306b0*/  STL.64 [R1+0x108], R14 ;  /* 0x0001080e01007387 */ /* 0x0001e60000100a00 */
[----:B0-----:R-:W5:Y:S01]  /*306c0*/  LDL.LU.64 R14, [R1+0x1bc8] ;  /* 0x001bc800010e7983 */ /* 0x001f620000300a00 */
[----:B------:R-:W3:Y:S02]  /*306d0*/  LDL.LU R13, [R1+0x1bc0] ;  /* 0x001bc000010d7983 */ /* 0x000ee40000300800 */
[----:B------:R-:W-:-:S04]  /*306e0*/  FADD R2, R29, -R20 ;  /* 0x800000141d027221 */ /* 0x000fc80000000000 */
[----:B------:R-:W-:Y:S01]  /*306f0*/  FMUL R0, R2, 1.4426950216293334961 ;  /* 0x3fb8aa3b02007820 */ /* 0x000fe20000400000 */
[----:B--2---:R-:W-:Y:S01]  /*30700*/  HMMA.16816.F32.BF16 R4, R24, R6, R16 ;  /* 0x000000061804723c */ /* 0x004fe20000041810 */
[----:B---3--:R-:W-:Y:S02]  /*30710*/  FADD R2, R9, -R13 ;  /* 0x8000000d09027221 */ /* 0x008fe40000000000 */
[----:B------:R-:W2:Y:S01]  /*30720*/  LDL.LU R9, [R1+0x4ac] ;  /* 0x0004ac0001097983 */ /* 0x000ea20000300800 */
[----:B------:R-:W3:Y:S02]  /*30730*/  LDL.LU.64 R18, [R1+0x1bb8] ;  /* 0x001bb80001127983 */ /* 0x000ee40000300a00 */
[----:B------:R-:W3:Y:S11]  /*30740*/  LDL.LU.64 R16, [R1+0x1bb0] ;  /* 0x001bb00001107983 */ /* 0x000ef60000300a00 */
[----:B------:R-:W-:Y:S06]  /*30750*/  @!UPT UIADD3 URZ, URZ, URZ, URZ ;  /* 0x0000003f3f3ff290 */ /* 0x000fec000fffe03f */
[----:B------:R-:W-:Y:S01]  /*30760*/  STL.64 [R1+0xf0], R4 ;  /* 0x0000f00401007387 */ /* 0x000fe20000100a00 */
[----:B------:R0:W-:Y:S04]  /*30770*/  STL.64 [R1+0xf8], R6 ;  /* 0x0000f80601007387 */ /* 0x0001e80000100a00 */
[----:B0-----:R-:W3:Y:S01]  /*30780*/  LDL.LU.64 R6, [R1+0x1ba8] ;  /* 0x001ba80001067983 */ /* 0x001ee20000300a00 */
[----:B------:R0:W1:Y:S01]  /*30790*/  MUFU.EX2 R29, R0 ;  /* 0x00000000001d7308 */ /* 0x0000620000000800 */
[----:B------:R-:W2:Y:S02]  /*307a0*/  LDL.LU R12, [R1+0x770] ;  /* 0x00077000010c7983 */ /* 0x000ea40000300800 */
[----:B0-----:R-:W-:-:S06]  /*307b0*/  FMUL R0, R2, 1.4426950216293334961 ;  /* 0x3fb8aa3b02007820 */ /* 0x001fcc0000400000 */
[----:B------:R-:W0:Y:S01]  /*307c0*/  MUFU.EX2 R0, R0 ;  /* 0x0000000000007308 */ /* 0x000e220000000800 */
[----:B-1----:R-:W-:Y:S01]  /*307d0*/  STL [R1+0x3a4], R29 ;  /* 0x0003a41d01007387 */ /* 0x002fe20000100800 */
[----:B---3--:R-:W-:Y:S03]  /*307e0*/  HMMA.16816.F32.BF16 R4, R24, R6, R16 ;  /* 0x000000061804723c */ /* 0x008fe60000041810 */
[----:B------:R-:W3:Y:S01]  /*307f0*/  LDL.LU.64 R18, [R1+0x1ba0] ;  /* 0x001ba00001127983 */ /* 0x000ee20000300a00 */
[----:B0-----:R-:W-:Y:S02]  /*30800*/  STL [R1+0x3a0], R0 ;  /* 0x0003a00001007387 */ /* 0x001fe40000100800 */
[----:B------:R-:W2:Y:S11]  /*30810*/  LDL.LU.64 R16, [R1+0x1b98] ;  /* 0x001b980001107983 */ /* 0x000eb60000300a00 */
[----:B------:R-:W-:Y:S06]  /*30820*/  @!UPT UIADD3 URZ, URZ, URZ, URZ ;  /* 0x0000003f3f3ff290 */ /* 0x000fec000fffe03f */
[----:B------:R0:W-:Y:S01]  /*30830*/  STL.64 [R1+0xe0], R4 ;  /* 0x0000e00401007387 */ /* 0x0001e20000100a00 */
[----:B------:R1:W-:Y:S03]  /*30840*/  STL.64 [R1+0xe8], R6 ;  /* 0x0000e80601007387 */ /* 0x0003e60000100a00 */
[----:B0-----:R-:W3:Y:S01]  /*30850*/  LDL.LU R4, [R1+0x270] ;  /* 0x0002700001047983 */ /* 0x001ee20000300800 */
[----:B------:R-:W3:Y:S02]  /*30860*/  LDL.LU R5, [R1+0x274] ;  /* 0x0002740001057983 */ /* 0x000ee40000300800 */
[----:B-1----:R-:W3:Y:S01]  /*30870*/  LDL.LU R6, [R1+0x278] ;  /* 0x0002780001067983 */ /* 0x002ee20000300800 */
[----:B--2---:R-:W-:-:S05]  /*30880*/  MOV R7, R17 ;  /* 0x0000001100077202 */ /* 0x004fca0000000f00 */
[----:B---3--:R0:W-:Y:S04]  /*30890*/  STL.64 [R1+0x1b78], R6 ;  /* 0x001b780601007387 */ /* 0x0081e80000100a00 */
[----:B0-----:R-:W2:Y:S01]  /*308a0*/  LDL.LU R7, [R1+0x774] ;  /* 0x0007740001077983 */ /* 0x001ea20000300800 */
[----:B------:R0:W-:Y:S03]  /*308b0*/  STL.64 [R1+0x1b70], R4 ;  /* 0x001b700401007387 */ /* 0x0001e60000100a00 */
[----:B--2---:R1:W-:Y:S01]  /*308c0*/  STL [R1+0x1b84], R7 ;  /* 0x001b840701007387 */ /* 0x0043e20000100800 */
[----:B0-----:R-:W2:Y:S02]  /*308d0*/  LDL.LU R4, [R1+0x250] ;  /* 0x0002500001047983 */ /* 0x001ea40000300800 */
[----:B------:R-:W2:Y:S02]  /*308e0*/  LDL.LU R5, [R1+0x254] ;  /* 0x0002540001057983 */ /* 0x000ea40000300800 */
[----:B------:R-:W3:Y:S02]  /*308f0*/  LDL.LU R6, [R1+0x258] ;  /* 0x0002580001067983 */ /* 0x000ee40000300800 */
[----:B-1----:R-:W-:Y:S01]  /*30900*/  IMAD.MOV.U32 R7, RZ, RZ, R8 ;  /* 0x000000ffff077224 */ /* 0x002fe200078e0008 */
[----:B------:R-:W0:Y:S04]  /*30910*/  S2R R17, SR_TID.X ;  /* 0x0000000000117919 */ /* 0x000e280000002100 */
[----:B---3--:R-:W-:Y:S01]  /*30920*/  STL.64 [R1+0x1b90], R6 ;  /* 0x001b900601007387 */ /* 0x008fe20000100a00 */
[----:B--2---:R1:W-:Y:S03]  /*30930*/  STL.64 [R1+0x1b88], R4 ;  /* 0x001b880401007387 */ /* 0x0043e60000100a00 */
[----:B-1----:R-:W2:Y:S01]  /*30940*/  LDL.LU R4, [R1+0xc0] ;  /* 0x0000c00001047983 */ /* 0x002ea20000300800 */
[----:B------:R-:W2:Y:S02]  /*30950*/  LDL.LU R5, [R1+0xc4] ;  /* 0x0000c40001057983 */ /* 0x000ea40000300800 */
[----:B------:R-:W2:Y:S02]  /*30960*/  LDL.LU R6, [R1+0xc8] ;  /* 0x0000c80001067983 */ /* 0x000ea40000300800 */
[----:B------:R-:W2:Y:S02]  /*30970*/  LDL.LU R7, [R1+0xcc] ;  /* 0x0000cc0001077983 */ /* 0x000ea40000300800 */
[----:B----4-:R-:W-:-:S04]  /*30980*/  FADD R2, R28, -R13 ;  /* 0x8000000d1c027221 */ /* 0x010fc80000000000 */
[----:B------:R-:W-:Y:S01]  /*30990*/  FMUL R0, R2, 1.4426950216293334961 ;  /* 0x3fb8aa3b02007820 */ /* 0x000fe20000400000 */
[C---:B0-----:R-:W-:Y:S01]  /*309a0*/  SHF.L.U32 R8, R17.reuse, 0x1, RZ ;  /* 0x0000000111087819 */ /* 0x041fe200000006ff */
[----:B------:R-:W-:-:S04]  /*309b0*/  LOP3.LUT R17, R17, 0x7, RZ, 0xc0, !PT ;  /* 0x0000000711117812 */ /* 0x000fc800078ec0ff */
[----:B------:R-:W0:Y:S01]  /*309c0*/  MUFU.EX2 R0, R0 ;  /* 0x0000000000007308 */ /* 0x000e220000000800 */
[----:B------:R-:W-:-:S05]  /*309d0*/  IMAD R17, R17, 0x110, RZ ;  /* 0x0000011011117824 */ /* 0x000fca00078e02ff */
[----:B------:R-:W-:Y:S01]  /*309e0*/  LOP3.LUT R17, R17, 0x30, R8, 0x78, !PT ;  /* 0x0000003011117812 */ /* 0x000fe200078e7808 */
[----:B------:R-:W-:Y:S01]  /*309f0*/  FADD R2, R9, -R13 ;  /* 0x8000000d09027221 */ /* 0x000fe20000000000 */
[----:B--2---:R-:W-:Y:S11]  /*30a00*/  HMMA.16816.F32.BF16 R4, R24, R22, R4 ;  /* 0x000000161804723c */ /* 0x004ff60000041804 */
[----:B------:R-:W-:Y:S11]  /*30a10*/  @!UPT UIADD3 URZ, URZ, URZ, URZ ;  /* 0x0000003f3f3ff290 */ /* 0x000ff6000fffe03f */
[----:B------:R-:W-:Y:S01]  /*30a20*/  @!UPT UIADD3 URZ, URZ, URZ, URZ ;  /* 0x0000003f3f3ff290 */ /* 0x000fe2000fffe03f */
[----:B------:R-:W-:Y:S01]  /*30a30*/  STL.64 [R1+0xd0], R4 ;  /* 0x0000d00401007387 */ /* 0x000fe20000100a00 */
[----:B0-----:R-:W-:Y:S02]  /*30a40*/  STL [R1+0x39c], R0 ;  /* 0x00039c0001007387 */ /* 0x001fe40000100800 */
[----:B------:R-:W-:Y:S02]  /*30a50*/  STL.64 [R1+0xd8], R6 ;  /* 0x0000d80601007387 */ /* 0x000fe40000100a00 */
[----:B------:R-:W0:Y:S04]  /*30a60*/  LDSM.16.M88.4 R4, [R17+0x8080] ;  /* 0x008080001104783b */ /* 0x000e280000000200 */
[----:B0-----:R-:W-:Y:S01]  /*30a70*/  STL.64 [R1+0xa0], R4 ;  /* 0x0000a00401007387 */ /* 0x001fe20000100a00 */
[----:B------:R-:W-:Y:S01]  /*30a80*/  MOV R9, R4 ;  /* 0x0000000400097202 */ /* 0x000fe20000000f00 */
[----:B------:R-:W-:Y:S02]  /*30a90*/  STL.64 [R1+0xa8], R6 ;  /* 0x0000a80601007387 */ /* 0x000fe40000100a00 */
[----:B------:R-:W-:-:S02]  /*30aa0*/  IMAD.MOV.U32 R8, RZ, RZ, R5 ;  /* 0x000000ffff087224 */ /* 0x000fc400078e0005 */
[----:B------:R-:W0:Y:S01]  /*30ab0*/  LDSM.16.M88.4 R4, [R17+0x8880] ;  /* 0x008880001104783b */ /* 0x000e220000000200 */
[----:B------:R-:W-:Y:S02]  /*30ac0*/  FMUL R0, R2, 1.4426950216293334961 ;  /* 0x3fb8aa3b02007820 */ /* 0x000fe40000400000 */
[----:B------:R-:W-:Y:S01]  /*30ad0*/  FADD R2, R12, -R13 ;  /* 0x8000000d0c027221 */ /* 0x000fe20000000000 */
[----:B0-----:R-:W-:Y:S01]  /*30ae0*/  STL.64 [R1+0x90], R4 ;  /* 0x0000900401007387 */ /* 0x001fe20000100a00 */
[----:B------:R0:W-:Y:S01]  /*30af0*/  STL.64 [R1+0x98], R6 ;  /* 0x0000980601007387 */ /* 0x0001e20000100a00 */
[----:B------:R-:W-:Y:S02]  /*30b00*/  MOV R12, R4 ;  /* 0x00000004000c7202 */ /* 0x000fe40000000f00 */
[----:B------:R-:W-:Y:S01]  /*30b10*/  MOV R13, R5 ;  /* 0x00000005000d7202 */ /* 0x000fe20000000f00 */
[----:B0-----:R-:W2:Y:S01]  /*30b20*/  LDL.LU.64 R6, [R1+0x1b90] ;  /* 0x001b900001067983 */ /* 0x001ea20000300a00 */
[----:B------:R-:W2:Y:S02]  /*30b30*/  LDL.LU.64 R4, [R1+0x1b88] ;  /* 0x001b880001047983 */ /* 0x000ea40000300a00 */
[----:B-----5:R-:W-:Y:S02]  /*30b40*/  STL.64 [R1+0x1b58], R14 ;  /* 0x001b580e01007387 */ /* 0x020fe40000100a00 */
[----:B------:R0:W-:Y:S02]  /*30b50*/  STL.64 [R1+0x1b50], R12 ;  /* 0x001b500c01007387 */ /* 0x0001e40000100a00 */
[----:B0-----:R-:W3:Y:S01]  /*30b60*/  LDL.LU R12, [R1+0x2c0] ;  /* 0x0002c000010c7983 */ /* 0x001ee20000300800 */
[----:B------:R-:W3:Y:S02]  /*30b70*/  LDL.LU R13, [R1+0x2c4] ;  /* 0x0002c400010d7983 */ /* 0x000ee40000300800 */
[----:B------:R-:W3:Y:S02]  /*30b80*/  LDL.LU R14, [R1+0x2c8] ;  /* 0x0002c800010e7983 */ /* 0x000ee40000300800 */
[----:B------:R-:W3:Y:S01]  /*30b90*/  LDL.LU R15, [R1+0x2cc] ;  /* 0x0002cc00010f7983 */ /* 0x000ee20000300800 */
[----:B--2---:R-:W-:Y:S11]  /*30ba0*/  HMMA.16816.F32.BF16 R4, R24, R10, R4 ;  /* 0x0000000a1804723c */ /* 0x004ff60000041804 */
[----:B------:R-:W-:Y:S11]  /*30bb0*/  @!UPT UIADD3 URZ, URZ, URZ, URZ ;  /* 0x0000003f3f3ff290 */ /* 0x000ff6000fffe03f */
[----:B------:R-:W-:Y:S01]  /*30bc0*/  @!UPT UIADD3 URZ, URZ, URZ, URZ ;  /* 0x0000003f3f3ff290 */ /* 0x000fe2000fffe03f */
[----:B------:R-:W-:Y:S01]  /*30bd0*/  STL.64 [R1+0x290], R4 ;  /* 0x0002900401007387 */ /* 0x000fe20000100a00 */
[----:B------:R0:W-:Y:S03]  /*30be0*/  STL.64 [R1+0x298], R6 ;  /* 0x0002980601007387 */ /* 0x0001e60000100a00 */
[----:B0-----:R-:W2:Y:S01]  /*30bf0*/  LDL.LU R7, [R1+0x1b84] ;  /* 0x001b840001077983 */ /* 0x001ea20000300800 */
[----:B------:R-:W0:Y:S01]  /*30c00*/  MUFU.EX2 R28, R0 ;  /* 0x00000000001c7308 */ /* 0x000e220000000800 */
[----:B------:R-:W-:-:S07]  /*30c10*/  FMUL R2, R2, 1.4426950216293334961 ;  /* 0x3fb8aa3b02027820 */ /* 0x000fce0000400000 */
[----:B------:R-:W1:Y:S01]  /*30c20*/  MUFU.EX2 R2, R2 ;  /* 0x0000000200027308 */ /* 0x000e620000000800 */
[----:B0-----:R-:W-:Y:S01]  /*30c30*/  STL [R1+0x398], R28 ;  /* 0x0003981c01007387 */ /* 0x001fe20000100800 */
[----:B--2---:R-:W-:-:S03]  /*30c40*/  FADD R0, R7, -R20 ;  /* 0x8000001407007221 */ /* 0x004fc60000000000 */
[----:B------:R-:W0:Y:S04]  /*30c50*/  LDSM.16.M88.4 R4, [R17+0x9080] ;  /* 0x009080001104783b */ /* 0x000e280000000200 */
[----:B------:R-:W2:Y:S01]  /*30c60*/  LDL.LU R20, [R1+0x1b80] ;  /* 0x001b800001147983 */ /* 0x000ea20000300800 */
[----:B-1----:R-:W-:Y:S03]  /*30c70*/  STL [R1+0x394], R2 ;  /* 0x0003940201007387 */ /* 0x002fe60000100800 */
[----:B0-----:R-:W-:Y:S01]  /*30c80*/  STL.64 [R1+0x80], R4 ;  /* 0x0000800401007387 */ /* 0x001fe20000100a00 */
[----:B------:R0:W-:Y:S02]  /*30c90*/  STL.64 [R1+0x88], R6 ;  /* 0x0000880601007387 */ /* 0x0001e40000100a00 */
[----:B------:R-:W-:Y:S01]  /*30ca0*/  IMAD.MOV.U32 R11, RZ, RZ, R4 ;  /* 0x000000ffff0b7224 */ /* 0x000fe200078e0004 */
[----:B------:R-:W-:Y:S01]  /*30cb0*/  MOV R10, R5 ;  /* 0x00000005000a7202 */ /* 0x000fe20000000f00 */
[----:B0-----:R-:W4:Y:S01]  /*30cc0*/  LDL.LU.64 R6, [R1+0x1b78] ;  /* 0x001b780001067983 */ /* 0x001f220000300a00 */
[----:B------:R-:W4:Y:S02]  /*30cd0*/  LDL.LU.64 R4, [R1+0x1b70] ;  /* 0x001b700001047983 */ /* 0x000f240000300a00 */
[C---:B----4-:R-:W-:Y:S11]  /*30ce0*/  HMMA.16816.F32.BF16 R4, R24.reuse, R18, R4 ;  /* 0x000000121804723c */ /* 0x050ff60000041804 */
[----:B------:R-:W-:Y:S11]  /*30cf0*/  @!UPT UIADD3 URZ, URZ, URZ, URZ ;  /* 0x0000003f3f3ff290 */ /* 0x000ff6000fffe03f */
[----:B------:R-:W-:Y:S01]  /*30d00*/  @!UPT UIADD3 URZ, URZ, URZ, URZ ;  /* 0x0000003f3f3ff290 */ /* 0x000fe2000fffe03f */
[----:B------:R-:W-:Y:S01]  /*30d10*/  STL.64 [R1+0x2a0], R4 ;  /* 0x0002a00401007387 */ /* 0x000fe20000100a00 */
[----:B------:R0:W-:Y:S03]  /*30d20*/  STL.64 [R1+0x2a8], R6 ;  /* 0x0002a80601007387 */ /* 0x0001e60000100a00 */
[----:B0-----:R-:W3:Y:S01]  /*30d30*/  LDL.LU.64 R6, [R1+0x1b68] ;  /* 0x001b680001067983 */ /* 0x001ee20000300a00 */
[----:B------:R-:W4:Y:S01]  /*30d40*/  LDL.LU.64 R4, [R1+0x1b60] ;  /* 0x001b600001047983 */ /* 0x000f220000300a00 */
[----:B------:R-:W-:Y:S01]  /*30d50*/  MOV R22, R16 ;  /* 0x0000001000167202 */ /* 0x000fe20000000f00 */
[----:B------:R-:W-:Y:S01]  /*30d60*/  IMAD.MOV.U32 R23, RZ, RZ, R3 ;  /* 0x000000ffff177224 */ /* 0x000fe200078e0003 */
[----:B------:R-:W5:Y:S04]  /*30d70*/  LDL.LU R16, [R1+0x778] ;  /* 0x0007780001107983 */ /* 0x000f680000300800 */
[----:B------:R-:W-:Y:S01]  /*30d80*/  STL.64 [R1+0x1ad0], R22 ;  /* 0x001ad01601007387 */ /* 0x000fe20000100a00 */
[----:B--2---:R-:W-:Y:S02]  /*30d90*/  STL.64 [R1+0x1ac8], R20 ;  /* 0x001ac81401007387 */ /* 0x004fe40000100a00 */
[----:B------:R-:W2:Y:S02]  /*30da0*/  LDL.LU R19, [R1+0x4e8] ;  /* 0x0004e80001137983 */ /* 0x000ea40000300800 */
[----:B------:R-:W0:Y:S01]  /*30db0*/  LDSM.16.M88.4 R20, [R17+0x9880] ;  /* 0x009880001114783b */ /* 0x000e220000000200 */
[----:B---3--:R-:W-:Y:S11]  /*30dc0*/  HMMA.16816.F32.BF16 R12, R24, R6, R12 ;  /* 0x00000006180c723c */ /* 0x008ff6000004180c */
[----:B------:R-:W-:Y:S11]  /*30dd0*/  @!UPT UIADD3 URZ, URZ, URZ, URZ ;  /* 0x0000003f3f3ff290 */ /* 0x000ff6000fffe03f */
[----:B------:R-:W-:Y:S01]  /*30de0*/  @!UPT UIADD3 URZ, URZ, URZ, URZ ;  /* 0x0000003f3f3ff290 */ /* 0x000fe2000fffe03f */
[----:B------:R-:W-:Y:S01]  /*30df0*/  STL.64 [R1+0x280], R12 ;  /* 0x0002800c01007387 */ /* 0x000fe20000100a00 */
[----:B------:R1:W-:Y:S01]  /*30e00*/  STL [R1+0x288], R14 ;  /* 0x0002880e01007387 */ /* 0x0003e20000100800 */
[----:B------:R-:W-:Y:S02]  /*30e10*/  MOV R3, R15 ;  /* 0x0000000f00037202 */ /* 0x000fe40000000f00 */
[----:B-1----:R-:W3:Y:S01]  /*30e20*/  LDL.LU.64 R14, [R1+0x1b58] ;  /* 0x001b5800010e7983 */ /* 0x002ee20000300a00 */
[----:B------:R-:W2:Y:S02]  /*30e30*/  LDL.LU.64 R12, [R1+0x1b50] ;  /* 0x001b5000010c7983 */ /* 0x000ea40000300a00 */
[----:B----4-:R1:W-:Y:S02]  /*30e40*/  STL.64 [R1+0x1b40], R4 ;  /* 0x001b400401007387 */ /* 0x0103e40000100a00 */
[----:B-1----:R-:W3:Y:S01]  /*30e50*/  LDL.LU R4, [R1+0x2b0] ;  /* 0x0002b00001047983 */ /* 0x002ee20000300800 */
[----:B------:R-:W3:Y:S02]  /*30e60*/  LDL.LU R5, [R1+0x2b4] ;  /* 0x0002b40001057983 */ /* 0x000ee40000300800 */
[----:B------:R-:W3:Y:S02]  /*30e70*/  LDL.LU R6, [R1+0x2b8] ;  /* 0x0002b80001067983 */ /* 0x000ee40000300800 */
[----:B------:R-:W3:Y:S02]  /*30e80*/  LDL.LU R7, [R1+0x2bc] ;  /* 0x0002bc0001077983 */ /* 0x000ee40000300800 */
[----:B------:R-:W-:-:S06]  /*30e90*/  FMUL R0, R0, 1.4426950216293334961 ;  /* 0x3fb8aa3b00007820 */ /* 0x000fcc0000400000 */
[----:B------:R-:W1:Y:S02]  /*30ea0*/  MUFU.EX2 R0, R0 ;  /* 0x0000000000007308 */ /* 0x000e640000000800 */
[----:B-1----:R-:W-:Y:S01]  /*30eb0*/  STL [R1+0x390], R0 ;  /* 0x0003900001007387 */ /* 0x002fe20000100800 */
[----:B------:R-:W4:Y:S02]  /*30ec0*/  LDL.LU R2, [R1+0x4d8] ;  /* 0x0004d80001027983 */ /* 0x000f240000300800 */
[----:B------:R-:W-:Y:S02]  /*30ed0*/  STL [R1+0x199c], R3 ;  /* 0x00199c0301007387 */ /* 0x000fe40000100800 */
[----:B0-----:R-:W-:Y:S01]  /*30ee0*/  STL.64 [R1+0x70], R20 ;  /* 0x0000701401007387 */ /* 0x001fe20000100a00 */
[----:B------:R-:W-:Y:S01]  /*30ef0*/  STL.64 [R1+0x78], R22 ;  /* 0x0000781601007387 */ /* 0x000fe20000100a00 */
[----:B------:R0:W-:Y:S02]  /*30f00*/  STL.64 [R1+0x1ae0], R20 ;  /* 0x001ae01401007387 */ /* 0x0001e40000100a00 */
[----:B0-----:R-:W-:Y:S01]  /*30f10*/  MOV R20, R11 ;  /* 0x0000000b00147202 */ /* 0x001fe20000000f00 */
[----:B------:R-:W-:-:S05]  /*30f20*/  IMAD.MOV.U32 R21, RZ, RZ, R10 ;  /* 0x000000ffff157224 */ /* 0x000fca00078e000a */
[----:B------:R2:W-:Y:S02]  /*30f30*/  STL.64 [R1+0x1af8], R20 ;  /* 0x001af81401007387 */ /* 0x0005e40000100a00 */
[----:B--2---:R-:W-:Y:S02]  /*30f40*/  MOV R20, R12 ;  /* 0x0000000c00147202 */ /* 0x004fe40000000f00 */
[----:B------:R-:W-:Y:S01]  /*30f50*/  MOV R21, R13 ;  /* 0x0000000d00157202 */ /* 0x000fe20000000f00 */
[----:B------:R-:W2:Y:S01]  /*30f60*/  LDL.LU R12, [R1+0x1b4c] ;  /* 0x001b4c00010c7983 */ /* 0x000ea20000300800 */
[----:B------:R-:W2:Y:S02]  /*30f70*/  LDL.LU R13, [R1+0x1b48] ;  /* 0x001b4800010d7983 */ /* 0x000ea40000300800 */
[----:B------:R-:W4:Y:S01]  /*30f80*/  LDL R22, [R1+0x3a0] ;  /* 0x0003a00001167983 */ /* 0x000f220000100800 */
[----:B------:R-:W-:Y:S01]  /*30f90*/  STL.64 [R1+0x1b10], R20 ;  /* 0x001b101401007387 */ /* 0x000fe20000100a00 */
[----:B------:R-:W4:Y:S02]  /*30fa0*/  LDL R23, [R1+0x3a8] ;  /* 0x0003a80001177983 */ /* 0x000f240000100800 */
[----:B------:R-:W4:Y:S02]  /*30fb0*/  LDL R3, [R1+0x3ac] ;  /* 0x0003ac0001037983 */ /* 0x000f240000100800 */
[----:B------:R-:W4:Y:S01]  /*30fc0*/  LDL R18, [R1+0x394] ;  /* 0x0003940001127983 */ /* 0x000f220000100800 */
[----:B---3--:R-:W-:Y:S01]  /*30fd0*/  HMMA.16816.F32.BF16 R24, R24, R14, R4 ;  /* 0x0000000e1818723c */ /* 0x008fe20000041804 */
[----:B------:R-:W3:Y:S11]  /*30fe0*/  LDL.LU.64 R4, [R1+0x1b40] ;  /* 0x001b400001047983 */ /* 0x000ef60000300a00 */
[----:B------:R-:W-:Y:S11]  /*30ff0*/  @!UPT UIADD3 URZ, URZ, URZ, URZ ;  /* 0x0000003f3f3ff290 */ /* 0x000ff6000fffe03f */
[----:B------:R-:W-:Y:S01]  /*31000*/  STL.64 [R1+0xc0], R24 ;  /* 0x0000c01801007387 */ /* 0x000fe20000100a00 */
[----:B------:R0:W-:Y:S03]  /*31010*/  STL.64 [R1+0xc8], R26 ;  /* 0x0000c81a01007387 */ /* 0x0001e60000100a00 */
[----:B0-----:R-:W4:Y:S04]  /*31020*/  LDL R27, [R1+0x39c] ;  /* 0x00039c00011b7983 */ /* 0x001f280000100800 */
[----:B--2---:R0:W-:Y:S04]  /*31030*/  STL.64 [R1+0x1ad8], R12 ;  /* 0x001ad80c01007387 */ /* 0x0041e80000100a00 */
[----:B0-----:R-:W2:Y:S01]  /*31040*/  LDL.LU R12, [R1+0x230] ;  /* 0x00023000010c7983 */ /* 0x001ea20000300800 */
[----:B---3--:R-:W-:Y:S01]  /*31050*/  MOV R13, R4 ;  /* 0x00000004000d7202 */ /* 0x008fe20000000f00 */
[----:B------:R-:W-:-:S02]  /*31060*/  IMAD.MOV.U32 R14, RZ, RZ, R5 ;  /* 0x000000ffff0e7224 */ /* 0x000fc400078e0005 */
[----:B------:R-:W3:Y:S01]  /*31070*/  LDL.LU R4, [R1+0x1b3c] ;  /* 0x001b3c0001047983 */ /* 0x000ee20000300800 */
[----:B------:R-:W2:Y:S02]  /*31080*/  LDL.LU R5, [R1+0x1b38] ;  /* 0x001b380001057983 */ /* 0x000ea40000300800 */
[----:B------:R-:W2:Y:S02]  /*31090*/  LDL.LU R15, [R1+0x23c] ;  /* 0x00023c00010f7983 */ /* 0x000ea40000300800 */
[----:B--2---:R-:W-:Y:S01]  /*310a0*/  STL.64 [R1+0x1af0], R14 ;  /* 0x001af00e01007387 */ /* 0x004fe20000100a00 */
[----:B------:R0:W-:Y:S03]  /*310b0*/  STL.64 [R1+0x1ae8], R12 ;  /* 0x001ae80c01007387 */ /* 0x0001e60000100a00 */
[----:B0-----:R-:W2:Y:S01]  /*310c0*/  LDL.LU R12, [R1+0x240] ;  /* 0x00024000010c7983 */ /* 0x001ea20000300800 */
[----:B------:R-:W2:Y:S01]  /*310d0*/  LDL.LU R13, [R1+0x244] ;  /* 0x00024400010d7983 */ /* 0x000ea20000300800 */
[----:B---3--:R-:W-:-:S02]  /*310e0*/  MOV R14, R4 ;  /* 0x00000004000e7202 */ /* 0x008fc40000000f00 */
[----:B------:R-:W-:Y:S01]  /*310f0*/  MOV R15, R5 ;  /* 0x00000005000f7202 */ /* 0x000fe20000000f00 */
[----:B------:R-:W3:Y:S01]  /*31100*/  LDL.LU R4, [R1+0x1b34] ;  /* 0x001b340001047983 */ /* 0x000ee20000300800 */
[----:B------:R-:W3:Y:S03]  /*31110*/  LDL.LU R5, [R1+0x1b30] ;  /* 0x001b300001057983 */ /* 0x000ee60000300800 */
[----:B------:R-:W-:Y:S04]  /*31120*/  STL.64 [R1+0x1b08], R14 ;  /* 0x001b080e01007387 */ /* 0x000fe80000100a00 */
[----:B--2---:R0:W-:Y:S04]  /*31130*/  STL.64 [R1+0x1b00], R12 ;  /* 0x001b000c01007387 */ /* 0x0041e80000100a00 */
[----:B0-----:R-:W2:Y:S01]  /*31140*/  LDL.LU R12, [R1+0x260] ;  /* 0x00026000010c7983 */ /* 0x001ea20000300800 */
[----:B------:R-:W2:Y:S02]  /*31150*/  LDL.LU R13, [R1+0x264] ;  /* 0x00026400010d7983 */ /* 0x000ea40000300800 */
[----:B------:R-:W2:Y:S02]  /*31160*/  LDL.LU R14, [R1+0x268] ;  /* 0x00026800010e7983 */ /* 0x000ea40000300800 */
[----:B------:R-:W2:Y:S02]  /*31170*/  LDL.LU R15, [R1+0x26c] ;  /* 0x00026c00010f7983 */ /* 0x000ea40000300800 */
[----:B------:R-:W-:Y:S01]  /*31180*/  IMAD.MOV.U32 R20, RZ, RZ, R9 ;  /* 0x000000ffff147224 */ /* 0x000fe200078e0009 */
[----:B------:R-:W-:-:S02]  /*31190*/  MOV R21, R8 ;  /* 0x0000000800157202 */ /* 0x000fc40000000f00 */
[----:B------:R-:W0:Y:S01]  /*311a0*/  LDSM.16.M88.4 R8, [R17+0xa080] ;  /* 0x00a080001108783b */ /* 0x000e220000000200 */
[----:B----4-:R-:W-:-:S03]  /*311b0*/  F2FP.BF16.PACK_AB R24, R27, R22 ;  /* 0x000000161b18723e */ /* 0x010fc600000010ff */
[----:B--2---:R-:W-:Y:S01]  /*311c0*/  STL.64 [R1+0x1b20], R14 ;  /* 0x001b200e01007387 */ /* 0x004fe20000100a00 */
[----:B------:R1:W-:Y:S03]  /*311d0*/  STL.64 [R1+0x1b18], R12 ;  /* 0x001b180c01007387 */ /* 0x0003e60000100a00 */
[----:B-1----:R-:W2:Y:S01]  /*311e0*/  LDL.LU R12, [R1+0x2d0] ;  /* 0x0002d000010c7983 */ /* 0x002ea20000300800 */
[----:B------:R-:W2:Y:S02]  /*311f0*/  LDL.LU R13, [R1+0x2d4] ;  /* 0x0002d400010d7983 */ /* 0x000ea40000300800 */
[----:B---3--:R-:W-:Y:S01]  /*31200*/  IMAD.MOV.U32 R14, RZ, RZ, R5 ;  /* 0x000000ffff0e7224 */ /* 0x008fe200078e0005 */
[----:B------:R-:W-:Y:S02]  /*31210*/  MOV R15, R4 ;  /* 0x00000004000f7202 */ /* 0x000fe40000000f00 */
[----:B------:R-:W1:Y:S01]  /*31220*/  LDSM.16.M88.4 R4, [R17+0xa880] ;  /* 0x00a880001104783b */ /* 0x000e620000000200 */
[----:B------:R-:W-:-:S02]  /*31230*/  F2FP.BF16.PACK_AB R25, R23, R3 ;  /* 0x000000031719723e */ /* 0x000fc400000010ff */
[----:B------:R-:W-:Y:S02]  /*31240*/  F2FP.BF16.PACK_AB R26, R18, R28 ;  /* 0x0000001c121a723e */ /* 0x000fe400000010ff */
[----:B------:R-:W-:Y:S01]  /*31250*/  F2FP.BF16.PACK_AB R27, R0, R29 ;  /* 0x0000001d001b723e */ /* 0x000fe200000010ff */
[----:B0-----:R-:W-:Y:S01]  /*31260*/  STL.64 [R1+0x60], R8 ;  /* 0x0000600801007387 */ /* 0x001fe20000100a00 */
[----:B------:R-:W-:Y:S02]  /*31270*/  STL.64 [R1+0x68], R10 ;  /* 0x0000680a01007387 */ /* 0x000fe40000100a00 */
[----:B------:R-:W3:Y:S01]  /*31280*/  LDL.LU R28, [R1+0x1b2c] ;  /* 0x001b2c00011c7983 */ /* 0x000ee20000300800 */
[----:B-1----:R-:W-:Y:S01]  /*31290*/  STL.64 [R1+0x58], R6 ;  /* 0x0000580601007387 */ /* 0x002fe20000100a00 */
[----:B------:R-:W4:Y:S01]  /*312a0*/  LDL.LU R29, [R1+0x1b28] ;  /* 0x001b2800011d7983 */ /* 0x000f220000300800 */
[C---:B--2---:R-:W-:Y:S02]  /*312b0*/  HMMA.16816.F32.BF16 R20, R24.reuse, R20, R12 ;  /* 0x000000141814723c */ /* 0x044fe4000004180c */
[----:B------:R-:W2:Y:S01]  /*312c0*/  LDL.LU.64 R14, [R1+0x1b20] ;  /* 0x001b2000010e7983 */ /* 0x000ea20000300a00 */
[----:B------:R-:W2:Y:S11]  /*312d0*/  LDL.LU.64 R12, [R1+0x1b18] ;  /* 0x001b1800010c7983 */ /* 0x000eb60000300a00 */
[----:B------:R-:W-:Y:S09]  /*312e0*/  @!UPT UIADD3 URZ, URZ, URZ, URZ ;  /* 0x0000003f3f3ff290 */ /* 0x000ff2000fffe03f */
[----:B------:R-:W-:Y:S01]  /*312f0*/  STL.64 [R1+0x270], R20 ;  /* 0x0002701401007387 */ /* 0x000fe20000100a00 */
[----:B------:R-:W-:Y:S02]  /*31300*/  STL.64 [R1+0x278], R22 ;  /* 0x0002781601007387 */ /* 0x000fe40000100a00 */
[----:B------:R-:W0:Y:S02]  /*31310*/  LDSM.16.M88.4 R20, [R17+0xb080] ;  /* 0x00b080001114783b */ /* 0x000e240000000200 */
[----:B0-----:R0:W-:Y:S01]  /*31320*/  STL.64 [R1+0x40], R20 ;  /* 0x0000401401007387 */ /* 0x0011e20000100a00 */
[----:B------:R-:W-:Y:S01]  /*31330*/  MOV R7, R20 ;  /* 0x0000001400077202 */ /* 0x000fe20000000f00 */
[----:B------:R2:W-:Y:S02]  /*31340*/  STL.64 [R1+0x48], R22 ;  /* 0x0000481601007387 */ /* 0x0005e40000100a00 */
[----:B------:R-:W-:Y:S02]  /*31350*/  IMAD.MOV.U32 R6, RZ, RZ, R21 ;  /* 0x000000ffff067224 */ /* 0x000fe400078e0015 */
[----:B0-----:R-:W2:Y:S02]  /*31360*/  LDL.LU.64 R20, [R1+0x1b10] ;  /* 0x001b100001147983 */ /* 0x001ea40000300a00 */
[C---:B--2---:R-:W-:Y:S02]  /*31370*/  HMMA.16816.F32.BF16 R20, R24.reuse, R20, R12 ;  /* 0x000000141814723c */ /* 0x044fe4000004180c */
[----:B------:R-:W2:Y:S01]  /*31380*/  LDL.LU.64 R14, [R1+0x1b08] ;  /* 0x001b0800010e7983 */ /* 0x000ea20000300a00 */
[----:B------:R-:W2:Y:S11]  /*31390*/  LDL.LU.64 R12, [R1+0x1b00] ;  /* 0x001b0000010c7983 */ /* 0x000eb60000300a00 */
[----:B------:R-:W-:Y:S09]  /*313a0*/  @!UPT UIADD3 URZ, URZ, URZ, URZ ;  /* 0x0000003f3f3ff290 */ /* 0x000ff2000fffe03f */
[----:B------:R-:W-:Y:S01]  /*313b0*/  STL.64 [R1+0x260], R20 ;  /* 0x0002601401007387 */ /* 0x000fe20000100a00 */
[----:B------:R-:W-:Y:S02]  /*313c0*/  STL.64 [R1+0x268], R22 ;  /* 0x0002681601007387 */ /* 0x000fe40000100a00 */
[----:B------:R-:W0:Y:S02]  /*313d0*/  LDSM.16.M88.4 R20, [R17+0xb880] ;  /* 0x00b880001114783b */ /* 0x000e240000000200 */
[----:B0-----:R0:W-:Y:S02]  /*313e0*/  STL.64 [R1+0x30], R20 ;  /* 0x0000301401007387 */ /* 0x0011e40000100a00 */
[----:B------:R2:W-:Y:S02]  /*313f0*/  STL.64 [R1+0x38], R22 ;  /* 0x0000381601007387 */ /* 0x0005e40000100a00 */
[----:B0-----:R-:W2:Y:S02]  /*31400*/  LDL.LU.64 R20, [R1+0x1af8] ;  /* 0x001af80001147983 */ /* 0x001ea40000300a00 */
[----:B--2---:R-:W-:Y:S02]  /*31410*/  HMMA.16816.F32.BF16 R20, R24, R20, R12 ;  /* 0x000000141814723c */ /* 0x004fe4000004180c */
        /* <DEDUP_REMOVED lines=8> */
[----:B0-----:R-:W2:Y:S01]  /*314a0*/  LDL.LU.64 R20, [R1+0x1ae0] ;  /* 0x001ae00001147983 */ /* 0x001ea20000300a00 */
[----:B----4-:R-:W-:-:S04]  /*314b0*/  FADD R0, R2, -R29 ;  /* 0x8000001d02007221 */ /* 0x010fc80000000000 */
[----:B------:R-:W-:-:S06]  /*314c0*/  FMUL R0, R0, 1.4426950216293334961 ;  /* 0x3fb8aa3b00007820 */ /* 0x000fcc0000400000 */
[----:B------:R-:W0:Y:S01]  /*314d0*/  MUFU.EX2 R0, R0 ;  /* 0x0000000000007308 */ /* 0x000e220000000800 */
[----:B-----5:R-:W-:Y:S01]  /*314e0*/  FADD R2, R16, -R29 ;  /* 0x8000001d10027221 */ /* 0x020fe20000000000 */
[----:B--2---:R-:W-:Y:S01]  /*314f0*/  HMMA.16816.F32.BF16 R20, R24, R20, R12 ;  /* 0x000000141814723c */ /* 0x004fe2000004180c */
[----:B------:R-:W2:Y:S01]  /*31500*/  LDL.LU.64 R12, [R1+0x1ad8] ;  /* 0x001ad800010c7983 */ /* 0x000ea20000300a00 */
[----:B0-----:R-:W-:Y:S02]  /*31510*/  STL [R1+0x38c], R0 ;  /* 0x00038c0001007387 */ /* 0x001fe40000100800 */
[----:B------:R-:W4:Y:S11]  /*31520*/  LDL.LU R16, [R1+0x77c] ;  /* 0x00077c0001107983 */ /* 0x000f360000300800 */
[----:B------:R-:W-:Y:S08]  /*31530*/  @!UPT UIADD3 URZ, URZ, URZ, URZ ;  /* 0x0000003f3f3ff290 */ /* 0x000ff0000fffe03f */
[----:B------:R-:W-:Y:S01]  /*31540*/  STL.64 [R1+0x240], R20 ;  /* 0x0002401401007387 */ /* 0x000fe20000100a00 */
[----:B------:R-:W-:Y:S02]  /*31550*/  STL.64 [R1+0x248], R22 ;  /* 0x0002481601007387 */ /* 0x000fe40000100a00 */
[----:B------:R-:W0:Y:S02]  /*31560*/  LDSM.16.M88.4 R20, [R17+0xc880] ;  /* 0x00c880001114783b */ /* 0x000e240000000200 */
[----:B0-----:R-:W-:Y:S02]  /*31570*/  STL.64 [R1+0x10], R20 ;  /* 0x0000101401007387 */ /* 0x001fe40000100a00 */
[----:B------:R0:W-:Y:S02]  /*31580*/  STL.64 [R1+0x18], R22 ;  /* 0x0000181601007387 */ /* 0x0001e40000100a00 */
[----:B0-----:R-:W5:Y:S01]  /*31590*/  LDL.LU.64 R22, [R1+0x1ad0] ;  /* 0x001ad00001167983 */ /* 0x001f620000300a00 */
[----:B------:R-:W5:Y:S02]  /*315a0*/  LDL.LU.64 R20, [R1+0x1ac8] ;  /* 0x001ac80001147983 */ /* 0x000f640000300a00 */
[----:B------:R-:W-:-:S06]  /*315b0*/  FMUL R0, R2, 1.4426950216293334961 ;  /* 0x3fb8aa3b02007820 */ /* 0x000fcc0000400000 */
[----:B------:R-:W0:Y:S02]  /*315c0*/  MUFU.EX2 R0, R0 ;  /* 0x0000000000007308 */ /* 0x000e240000000800 */
[----:B0-----:R-:W-:Y:S01]  /*315d0*/  STL [R1+0x388], R0 ;  /* 0x0003880001007387 */ /* 0x001fe20000100800 */
[----:B------:R-:W3:Y:S01]  /*315e0*/  LDL.LU R3, [R1+0x4f8] ;  /* 0x0004f80001037983 */ /* 0x000ee20000300800 */
[----:B-----5:R-:W-:Y:S02]  /*315f0*/  HMMA.16816.F32.BF16 R20, R24, R8, R20 ;  /* 0x000000081814723c */ /* 0x020fe40000041814 */
[----:B------:R-:W0:Y:S11]  /*31600*/  LDSM.16.M88.4 R8, [R17+0xd080] ;  /* 0x00d080001108783b */ /* 0x000e360000000200 */
[----:B------:R-:W-:Y:S10]  /*31610*/  @!UPT UIADD3 URZ, URZ, URZ, URZ ;  /* 0x0000003f3f3ff290 */ /* 0x000ff4000fffe03f */
[----:B------:R-:W-:Y:S01]  /*31620*/  STL.64 [R1+0x230], R20 ;  /* 0x0002301401007387 */ /* 0x000fe20000100a00 */
[----:B------:R-:W-:Y:S02]  /*31630*/  STL.64 [R1+0x238], R22 ;  /* 0x0002381601007387 */ /* 0x000fe40000100a00 */
[----:B------:R-:W1:Y:S01]  /*31640*/  LDSM.16.M88.4 R20, [R17+0xd880] ;  /* 0x00d880001114783b */ /* 0x000e620000000200 */
[----:B0-----:R-:W-:Y:S03]  /*31650*/  STL.64 [R1], R8 ;  /* 0x0000000801007387 */ /* 0x001fe60000100a00 */
[----:B------:R-:W-:Y:S02]  /*31660*/  STL.64 [R1+0x8], R10 ;  /* 0x0000080a01007387 */ /* 0x000fe40000100a00 */
[----:B------:R-:W0:Y:S01]  /*31670*/  LDSM.16.M88.4 R8, [R17+0xe080] ;  /* 0x00e080001108783b */ /* 0x000e220000000200 */
[----:B-1----:R-:W-:Y:S03]  /*31680*/  STL.64 [R1+0x1a60], R22 ;  /* 0x001a601601007387 */ /* 0x002fe60000100a00 */
[----:B------:R-:W-:Y:S01]  /*31690*/  STL.64 [R1+0x1a58], R20 ;  /* 0x001a581401007387 */ /* 0x000fe20000100a00 */
[----:B0-----:R2:W-:Y:S01]  /*316a0*/  STL [R1+0x17e0], R11 ;  /* 0x0017e00b01007387 */ /* 0x0015e20000100800 */
[----:B------:R0:W-:Y:S01]  /*316b0*/  STL [R1+0x1ab0], R10 ;  /* 0x001ab00a01007387 */ /* 0x0001e20000100800 */
[----:B--2---:R-:W-:Y:S01]  /*316c0*/  MOV R11, R12 ;  /* 0x0000000c000b7202 */ /* 0x004fe20000000f00 */
[----:B0-----:R-:W-:-:S02]  /*316d0*/  IMAD.MOV.U32 R10, RZ, RZ, R13 ;  /* 0x000000ffff0a7224 */ /* 0x001fc400078e000d */
[----:B------:R-:W0:Y:S04]  /*316e0*/  LDSM.16.M88.4 R12, [R17+0xe880] ;  /* 0x00e88000110c783b */ /* 0x000e280000000200 */
[----:B------:R1:W-:Y:S04]  /*316f0*/  STL.64 [R1+0x1aa8], R8 ;  /* 0x001aa80801007387 */ /* 0x0003e80000100a00 */
[----:B-1----:R-:W2:Y:S01]  /*31700*/  LDL.LU R8, [R1+0x2f0] ;  /* 0x0002f00001087983 */ /* 0x002ea20000300800 */
[----:B------:R-:W2:Y:S03]  /*31710*/  LDL.LU R9, [R1+0x2f4] ;  /* 0x0002f40001097983 */ /* 0x000ea60000300800 */
[----:B0-----:R0:W-:Y:S01]  /*31720*/  STL [R1+0x1a4c], R12 ;  /* 0x001a4c0c01007387 */ /* 0x0011e20000100800 */
[----:B------:R1:W-:Y:S02]  /*31730*/  STL [R1+0x1a48], R13 ;  /* 0x001a480d01007387 */ /* 0x0003e40000100800 */
[----:B------:R5:W-:Y:S02]  /*31740*/  STL [R1+0x17d8], R14 ;  /* 0x0017d80e01007387 */ /* 0x000be40000100800 */
[----:B------:R3:W-:Y:S01]  /*31750*/  STL [R1+0x17d4], R15 ;  /* 0x0017d40f01007387 */ /* 0x0007e20000100800 */
[----:B0-----:R-:W2:Y:S01]  /*31760*/  LDL.LU R12, [R1+0x210] ;  /* 0x00021000010c7983 */ /* 0x001ea20000300800 */
[----:B-1----:R-:W2:Y:S02]  /*31770*/  LDL.LU R13, [R1+0x214] ;  /* 0x00021400010d7983 */ /* 0x002ea40000300800 */
[----:B-----5:R-:W2:Y:S02]  /*31780*/  LDL.LU R14, [R1+0x218] ;  /* 0x00021800010e7983 */ /* 0x020ea40000300800 */
[----:B---3--:R-:W2:Y:S01]  /*31790*/  LDL.LU R15, [R1+0x21c] ;  /* 0x00021c00010f7983 */ /* 0x008ea20000300800 */
[----:B------:R-:W-:Y:S01]  /*317a0*/  STL [R1+0x18c0], R29 ;  /* 0x0018c01d01007387 */ /* 0x000fe20000100800 */
[----:B------:R-:W-:-:S02]  /*317b0*/  MOV R20, R7 ;  /* 0x0000000700147202 */ /* 0x000fc40000000f00 */
[----:B------:R-:W-:Y:S01]  /*317c0*/  MOV R21, R6 ;  /* 0x0000000600157202 */ /* 0x000fe20000000f00 */
[----:B------:R-:W-:-:S04]  /*317d0*/  FADD R2, R19, -R29 ;  /* 0x8000001d13027221 */ /* 0x000fc80000000000 */
[----:B------:R-:W-:Y:S02]  /*317e0*/  FMUL R2, R2, 1.4426950216293334961 ;  /* 0x3fb8aa3b02027820 */ /* 0x000fe40000400000 */
[----:B----4-:R-:W-:-:S04]  /*317f0*/  FADD R0, R16, -R29 ;  /* 0x8000001d10007221 */ /* 0x010fc80000000000 */
[----:B------:R-:W0:Y:S01]  /*31800*/  MUFU.EX2 R2, R2 ;  /* 0x0000000200027308 */ /* 0x000e220000000800 */
[----:B------:R-:W-:-:S07]  /*31810*/  FMUL R0, R0, 1.4426950216293334961 ;  /* 0x3fb8aa3b00007820 */ /* 0x000fce0000400000 */
[----:B------:R-:W1:Y:S01]  /*31820*/  MUFU.EX2 R0, R0 ;  /* 0x0000000000007308 */ /* 0x000e620000000800 */
[C---:B--2---:R-:W-:Y:S11]  /*31830*/  HMMA.16816.F32.BF16 R12, R24.reuse, R4, R12 ;  /* 0x00000004180c723c */ /* 0x044ff6000004180c */
[----:B------:R-:W-:Y:S11]  /*31840*/  @!UPT UIADD3 URZ, URZ, URZ, URZ ;  /* 0x0000003f3f3ff290 */ /* 0x000ff6000fffe03f */
[----:B------:R-:W-:Y:S01]  /*31850*/  @!UPT UIADD3 URZ, URZ, URZ, URZ ;  /* 0x0000003f3f3ff290 */ /* 0x000fe2000fffe03f */
[----:B------:R2:W-:Y:S02]  /*31860*/  STL.64 [R1+0x220], R12 ;  /* 0x0002200c01007387 */ /* 0x0005e40000100a00 */
[----:B--2---:R-:W-:Y:S01]  /*31870*/  MOV R12, R4 ;  /* 0x00000004000c7202 */ /* 0x004fe20000000f00 */
[----:B------:R-:W-:Y:S02]  /*31880*/  IMAD.MOV.U32 R13, RZ, RZ, R5 ;  /* 0x000000ffff0d7224 */ /* 0x000fe400078e0005 */
[----:B------:R-:W2:Y:S02]  /*31890*/  LDSM.16.M88.4 R4, [R17+0xf080] ;  /* 0x00f080001104783b */ /* 0x000ea40000000200 */
[----:B------:R-:W3:Y:S02]  /*318a0*/  LDSM.16.M88.4 R16, [R17+0xf880] ;  /* 0x00f880001110783b */ /* 0x000ee40000000200 */
[----:B0-----:R-:W-:Y:S02]  /*318b0*/  STL [R1+0x384], R2 ;  /* 0x0003840201007387 */ /* 0x001fe40000100800 */
[----:B------:R-:W-:Y:S02]  /*318c0*/  STL.64 [R1+0x228], R14 ;  /* 0x0002280e01007387 */ /* 0x000fe40000100a00 */
[----:B--2---:R-:W-:Y:S01]  /*318d0*/  STL [R1+0x17ac], R6 ;  /* 0x0017ac0601007387 */ /* 0x004fe20000100800 */
[----:B------:R-:W-:Y:S02]  /*318e0*/  STL [R1+0x17a8], R7 ;  /* 0x0017a80701007387 */ /* 0x000fe40000100800 */
[----:B------:R0:W-:Y:S02]  /*318f0*/  STL.64 [R1+0x1a50], R4 ;  /* 0x001a500401007387 */ /* 0x0001e40000100a00 */
[----:B0-----:R-:W-:Y:S01]  /*31900*/  HMMA.16816.F32.BF16 R4, R24, R20, R8 ;  /* 0x000000141804723c */ /* 0x001fe20000041808 */
[----:B---3--:R-:W-:Y:S01]  /*31910*/  STL.64 [R1+0x1a30], R18 ;  /* 0x001a301201007387 */ /* 0x008fe20000100a00 */
[----:B------:R-:W-:Y:S02]  /*31920*/  STL.64 [R1+0x1a28], R16 ;  /* 0x001a281001007387 */ /* 0x000fe40000100a00 */
[----:B-1----:R-:W-:Y:S11]  /*31930*/  STL [R1+0x380], R0 ;  /* 0x0003800001007387 */ /* 0x002ff60000100800 */
[----:B------:R-:W-:Y:S08]  /*31940*/  @!UPT UIADD3 URZ, URZ, URZ, URZ ;  /* 0x0000003f3f3ff290 */ /* 0x000ff0000fffe03f */
[----:B------:R-:W-:Y:S01]  /*31950*/  STL.64 [R1+0x210], R4 ;  /* 0x0002100401007387 */ /* 0x000fe20000100a00 */
[----:B------:R-:W2:Y:S02]  /*31960*/  LDL.LU R20, [R1+0x1d0] ;  /* 0x0001d00001147983 */ /* 0x000ea40000300800 */
[----:B------:R-:W2:Y:S02]  /*31970*/  LDL.LU R21, [R1+0x1d4] ;  /* 0x0001d40001157983 */ /* 0x000ea40000300800 */
[----:B------:R-:W3:Y:S01]  /*31980*/  LDL.LU R22, [R1+0x1d8] ;  /* 0x0001d80001167983 */ /* 0x000ee20000300800 */
[----:B------:R-:W3:Y:S01]  /*31990*/  LDL.LU R23, [R1+0x1dc] ;  /* 0x0001dc0001177983 */ /* 0x000ee20000300800 */
[----:B------:R-:W4:Y:S02]  /*319a0*/  LDL.LU R8, [R1+0x200] ;  /* 0x0002000001087983 */ /* 0x000f240000300800 */
[----:B------:R-:W4:Y:S02]  /*319b0*/  LDL.LU R9, [R1+0x204] ;  /* 0x0002040001097983 */ /* 0x000f240000300800 */
[----:B------:R-:W4:Y:S02]  /*319c0*/  LDL.LU R10, [R1+0x208] ;  /* 0x00020800010a7983 */ /* 0x000f240000300800 */
[----:B------:R-:W-:Y:S01]  /*319d0*/  FADD R2, R3, -R28 ;  /* 0x8000001c03027221 */ /* 0x000fe20000000000 */
[----:B------:R-:W4:Y:S01]  /*319e0*/  LDL.LU R11, [R1+0x20c] ;  /* 0x00020c00010b7983 */ /* 0x000f220000300800 */
[----:B------:R-:W5:Y:S02]  /*319f0*/  LDL.LU R3, [R1+0x784] ;  /* 0x0007840001037983 */ /* 0x000f640000300800 */
[----:B------:R-:W2:Y:S01]  /*31a00*/  LDL.LU R29, [R1+0x780] ;  /* 0x00078000011d7983 */ /* 0x000ea20000300800 */
[----:B---3--:R0:W-:Y:S04]  /*31a10*/  STL.64 [R1+0x1a80], R22 ;  /* 0x001a801601007387 */ /* 0x0081e80000100a00 */
[----:B0-----:R-:W3:Y:S01]  /*31a20*/  LDL.LU R23, [R1+0x54c] ;  /* 0x00054c0001177983 */ /* 0x001ee20000300800 */
[----:B--2---:R0:W-:Y:S03]  /*31a30*/  STL.64 [R1+0x1a78], R20 ;  /* 0x001a781401007387 */ /* 0x0041e60000100a00 */
[----:B0-----:R-:W2:Y:S01]  /*31a40*/  LDL.64 R20, [R1+0x10] ;  /* 0x0000100001147983 */ /* 0x001ea20000100a00 */
[----:B------:R-:W-:-:S02]  /*31a50*/  MOV R14, R6 ;  /* 0x00000006000e7202 */ /* 0x000fc40000000f00 */
[----:B------:R-:W-:Y:S01]  /*31a60*/  MOV R15, R7 ;  /* 0x00000007000f7202 */ /* 0x000fe20000000f00 */
[----:B--2---:R0:W-:Y:S04]  /*31a70*/  STL.64 [R1+0x1a90], R20 ;  /* 0x001a901401007387 */ /* 0x0041e80000100a00 */
[----:B0-----:R-:W2:Y:S01]  /*31a80*/  LDL.64 R20, [R1+0x20] ;  /* 0x0000200001147983 */ /* 0x001ea20000100a00 */
[----:B---3--:R-:W-:Y:S03]  /*31a90*/  STL [R1+0x1ac0], R23 ;  /* 0x001ac01701007387 */ /* 0x008fe60000100800 */
[----:B--2---:R0:W-:Y:S04]  /*31aa0*/  STL.64 [R1+0x1ab8], R20 ;  /* 0x001ab81401007387 */ /* 0x0041e80000100a00 */
[----:B0-----:R-:W4:Y:S01]  /*31ab0*/  LDL.64 R20, [R1+0x30] ;  /* 0x0000300001147983 */ /* 0x001f220000100a00 */
[----:B------:R-:W-:Y:S02]  /*31ac0*/  STL.64 [R1+0x1a70], R14 ;  /* 0x001a700e01007387 */ /* 0x000fe40000100a00 */
[----:B------:R0:W-:Y:S02]  /*31ad0*/  STL.64 [R1+0x1a68], R12 ;  /* 0x001a680c01007387 */ /* 0x0001e40000100a00 */
[----:B0-----:R-:W2:Y:S01]  /*31ae0*/  LDL.LU.64 R12, [R1] ;  /* 0x00000000010c7983 */ /* 0x001ea20000300a00 */
[----:B------:R-:W-:-:S03]  /*31af0*/  FMUL R0, R2, 1.4426950216293334961 ;  /* 0x3fb8aa3b02007820 */ /* 0x000fc60000400000 */
[----:B--2---:R0:W-:Y:S04]  /*31b00*/  STL.64 [R1+0x1a88], R12 ;  /* 0x001a880c01007387 */ /* 0x0041e80000100a00 */
[----:B0-----:R-:W2:Y:S01]  /*31b10*/  LDL.LU R12, [R1+0x1e0] ;  /* 0x0001e000010c7983 */ /* 0x001ea20000300800 */
[----:B------:R-:W2:Y:S02]  /*31b20*/  LDL.LU R13, [R1+0x1e4] ;  /* 0x0001e400010d7983 */ /* 0x000ea40000300800 */
[----:B------:R-:W3:Y:S02]  /*31b30*/  LDL.LU R14, [R1+0x1e8] ;  /* 0x0001e800010e7983 */ /* 0x000ee40000300800 */
[----:B------:R-:W3:Y:S01]  /*31b40*/  LDL.LU R15, [R1+0x1ec] ;  /* 0x0001ec00010f7983 */ /* 0x000ee20000300800 */
[----:B------:R-:W0:Y:S01]  /*31b50*/  MUFU.EX2 R0, R0 ;  /* 0x0000000000007308 */ /* 0x000e220000000800 */
[----:B-----5:R-:W-:Y:S01]  /*31b60*/  FADD R2, R3, -R28 ;  /* 0x8000001c03027221 */ /* 0x020fe20000000000 */
[----:B----4-:R-:W-:Y:S01]  /*31b70*/  HMMA.16816.F32.BF16 R8, R24, R20, R8 ;  /* 0x000000141808723c */ /* 0x010fe20000041808 */
[----:B------:R-:W-:Y:S01]  /*31b80*/  IMAD.MOV.U32 R3, RZ, RZ, R21 ;  /* 0x000000ffff037224 */ /* 0x000fe200078e0015 */
[----:B---3--:R-:W-:Y:S01]  /*31b90*/  STL.64 [R1+0x1aa0], R14 ;  /* 0x001aa00e01007387 */ /* 0x008fe20000100a00 */
[----:B--2---:R1:W-:Y:S03]  /*31ba0*/  STL.64 [R1+0x1a98], R12 ;  /* 0x001a980c01007387 */ /* 0x0043e60000100a00 */
        /* <DEDUP_REMOVED lines=8> */
[----:B------:R-:W4:Y:S01]  /*31c30*/  LDL.LU R16, [R1+0x1b0] ;  /* 0x0001b00001107983 */ /* 0x000f220000300800 */
[----:B------:R-:W4:Y:S02]  /*31c40*/  LDL.LU R17, [R1+0x1b4] ;  /* 0x0001b40001117983 */ /* 0x000f240000300800 */
[----:B------:R-:W4:Y:S02]  /*31c50*/  LDL.LU R18, [R1+0x1b8] ;  /* 0x0001b80001127983 */ /* 0x000f240000300800 */
[----:B------:R-:W4:Y:S01]  /*31c60*/  LDL.LU R19, [R1+0x1bc] ;  /* 0x0001bc0001137983 */ /* 0x000f220000300800 */
[----:B0-----:R0:W-:Y:S01]  /*31c70*/  STL [R1+0x37c], R0 ;  /* 0x00037c0001007387 */ /* 0x0011e20000100800 */
[----:B------:R-:W5:Y:S02]  /*31c80*/  LDL.LU R23, [R1+0x1ac0] ;  /* 0x001ac00001177983 */ /* 0x000f640000300800 */
[----:B------:R-:W2:Y:S02]  /*31c90*/  LDL.LU.64 R20, [R1+0x1ab8] ;  /* 0x001ab80001147983 */ /* 0x000ea40000300a00 */
[----:B0-----:R-:W-:-:S06]  /*31ca0*/  FMUL R0, R2, 1.4426950216293334961 ;  /* 0x3fb8aa3b02007820 */ /* 0x001fcc0000400000 */
[----:B------:R-:W0:Y:S01]  /*31cb0*/  MUFU.EX2 R0, R0 ;  /* 0x0000000000007308 */ /* 0x000e220000000800 */
[----:B------:R-:W-:Y:S01]  /*31cc0*/  STL.64 [R1+0x200], R8 ;  /* 0x0002000801007387 */ /* 0x000fe20000100a00 */
[----:B------:R1:W-:Y:S03]  /*31cd0*/  STL [R1+0x208], R10 ;  /* 0x0002080a01007387 */ /* 0x0003e60000100800 */
[----:B-1----:R-:W3:Y:S01]  /*31ce0*/  LDL.LU R10, [R1+0x1ab0] ;  /* 0x001ab000010a7983 */ /* 0x002ee20000300800 */
[----:B------:R-:W4:Y:S02]  /*31cf0*/  LDL.LU.64 R8, [R1+0x1aa8] ;  /* 0x001aa80001087983 */ /* 0x000f240000300a00 */
[----:B------:R1:W-:Y:S02]  /*31d00*/  STL [R1+0x19a0], R3 ;  /* 0x0019a00301007387 */ /* 0x0003e40000100800 */
[----:B------:R-:W-:Y:S01]  /*31d10*/  STL [R1+0x1878], R11 ;  /* 0x0018780b01007387 */ /* 0x000fe20000100800 */
[----:B0-----:R-:W-:Y:S01]  /*31d20*/  STL [R1+0x378], R0 ;  /* 0x0003780001007387 */ /* 0x001fe20000100800 */
[----:B--2---:R-:W-:Y:S01]  /*31d30*/  HMMA.16816.F32.BF16 R12, R24, R20, R12 ;  /* 0x00000014180c723c */ /* 0x004fe2000004180c */
[----:B-1----:R-:W-:Y:S11]  /*31d40*/  MOV R3, R20 ;  /* 0x0000001400037202 */ /* 0x002ff60000000f00 */
[----:B------:R-:W-:Y:S11]  /*31d50*/  @!UPT UIADD3 URZ, URZ, URZ, URZ ;  /* 0x0000003f3f3ff290 */ /* 0x000ff6000fffe03f */
[----:B------:R-:W-:Y:S01]  /*31d60*/  STL.64 [R1+0x1f0], R12 ;  /* 0x0001f00c01007387 */ /* 0x000fe20000100a00 */
[----:B------:R0:W-:Y:S03]  /*31d70*/  STL.64 [R1+0x1f8], R14 ;  /* 0x0001f80e01007387 */ /* 0x0001e60000100a00 */
[----:B0-----:R-:W2:Y:S01]  /*31d80*/  LDL.LU.64 R14, [R1+0x1aa0] ;  /* 0x001aa000010e7983 */ /* 0x001ea20000300a00 */
[----:B------:R-:W2:Y:S02]  /*31d90*/  LDL.LU.64 R12, [R1+0x1a98] ;  /* 0x001a9800010c7983 */ /* 0x000ea40000300a00 */
[----:B------:R-:W2:Y:S02]  /*31da0*/  LDL.LU.64 R20, [R1+0x1a90] ;  /* 0x001a900001147983 */ /* 0x000ea40000300a00 */
[----:B-----5:R-:W-:-:S04]  /*31db0*/  FADD R2, R23, -R28 ;  /* 0x8000001c17027221 */ /* 0x020fc80000000000 */
[----:B------:R-:W-:-:S06]  /*31dc0*/  FMUL R2, R2, 1.4426950216293334961 ;  /* 0x3fb8aa3b02027820 */ /* 0x000fcc0000400000 */
[----:B------:R-:W0:Y:S01]  /*31dd0*/  MUFU.EX2 R2, R2 ;  /* 0x0000000200027308 */ /* 0x000e220000000800 */
[----:B------:R1:W-:Y:S01]  /*31de0*/  STL [R1+0x19a4], R3 ;  /* 0x0019a40301007387 */ /* 0x0003e20000100800 */
[----:B------:R-:W-:Y:S03]  /*31df0*/  STL [R1+0x18c4], R28 ;  /* 0x0018c41c01007387 */ /* 0x000fe60000100800 */
[----:B0-----:R-:W-:Y:S01]  /*31e00*/  STL [R1+0x374], R2 ;  /* 0x0003740201007387 */ /* 0x001fe20000100800 */
[----:B--2---:R-:W-:Y:S01]  /*31e10*/  HMMA.16816.F32.BF16 R12, R24, R20, R12 ;  /* 0x00000014180c723c */ /* 0x004fe2000004180c */
[----:B-1----:R-:W-:Y:S11]  /*31e20*/  MOV R3, R21 ;  /* 0x0000001500037202 */ /* 0x002ff60000000f00 */
[----:B------:R-:W-:Y:S11]  /*31e30*/  @!UPT UIADD3 URZ, URZ, URZ, URZ ;  /* 0x0000003f3f3ff290 */ /* 0x000ff6000fffe03f */
[----:B------:R0:W-:Y:S01]  /*31e40*/  STL.64 [R1+0x1e0], R12 ;  /* 0x0001e00c01007387 */ /* 0x0001e20000100a00 */
[----:B------:R1:W-:Y:S03]  /*31e50*/  STL.64 [R1+0x1e8], R14 ;  /* 0x0001e80e01007387 */ /* 0x0003e60000100a00 */
[----:B0-----:R-:W2:Y:S01]  /*31e60*/  LDL.LU.64 R12, [R1+0x1a88] ;  /* 0x001a8800010c7983 */ /* 0x001ea20000300a00 */
[----:B------:R-:W2:Y:S02]  /*31e70*/  LDL.LU.64 R22, [R1+0x1a80] ;  /* 0x001a800001167983 */ /* 0x000ea40000300a00 */
[----:B------:R-:W2:Y:S02]  /*31e80*/  LDL.LU.64 R20, [R1+0x1a78] ;  /* 0x001a780001147983 */ /* 0x000ea40000300a00 */
[----:B------:R-:W-:-:S04]  /*31e90*/  FADD R0, R29, -R28 ;  /* 0x8000001c1d007221 */ /* 0x000fc80000000000 */
[----:B------:R-:W-:-:S06]  /*31ea0*/  FMUL R0, R0, 1.4426950216293334961 ;  /* 0x3fb8aa3b00007820 */ /* 0x000fcc0000400000 */
[----:B------:R-:W0:Y:S02]  /*31eb0*/  MUFU.EX2 R0, R0 ;  /* 0x0000000000007308 */ /* 0x000e240000000800 */
[----:B0-----:R-:W-:Y:S01]  /*31ec0*/  STL [R1+0x370], R0 ;  /* 0x0003700001007387 */ /* 0x001fe20000100800 */
[----:B-1----:R-:W5:Y:S01]  /*31ed0*/  LDL.LU.64 R14, [R1+0x1a70] ;  /* 0x001a7000010e7983 */ /* 0x002f620000300a00 */
[C---:B--2---:R-:W-:Y:S01]  /*31ee0*/  HMMA.16816.F32.BF16 R20, R24.reuse, R12, R20 ;  /* 0x0000000c1814723c */ /* 0x044fe20000041814 */
[----:B------:R-:W-:Y:S01]  /*31ef0*/  IMAD.MOV.U32 R29, RZ, RZ, R12 ;  /* 0x000000ffff1d7224 */ /* 0x000fe200078e000c */
[----:B------:R-:W-:Y:S02]  /*31f00*/  MOV R28, R13 ;  /* 0x0000000d001c7202 */ /* 0x000fe40000000f00 */
[----:B------:R-:W2:Y:S11]  /*31f10*/  LDL.LU.64 R12, [R1+0x1a68] ;  /* 0x001a6800010c7983 */ /* 0x000eb60000300a00 */
[----:B------:R-:W-:Y:S08]  /*31f20*/  @!UPT UIADD3 URZ, URZ, URZ, URZ ;  /* 0x0000003f3f3ff290 */ /* 0x000ff0000fffe03f */
[----:B------:R-:W-:Y:S01]  /*31f30*/  STL [R1+0x1d0], R20 ;  /* 0x0001d01401007387 */ /* 0x000fe20000100800 */
[----:B------:R0:W-:Y:S01]  /*31f40*/  STL.64 [R1+0x1d8], R22 ;  /* 0x0001d81601007387 */ /* 0x0001e20000100a00 */
[----:B------:R-:W-:Y:S02]  /*31f50*/  MOV R11, R21 ;  /* 0x00000015000b7202 */ /* 0x000fe40000000f00 */
[----:B0-----:R-:W2:Y:S01]  /*31f60*/  LDL.LU.64 R22, [R1+0x1a60] ;  /* 0x001a600001167983 */ /* 0x001ea20000300a00 */
[----:B------:R-:W3:Y:S02]  /*31f70*/  LDL.LU.64 R20, [R1+0x1a58] ;  /* 0x001a580001147983 */ /* 0x000ee40000300a00 */
[C---:B---3--:R-:W-:Y:S11]  /*31f80*/  HMMA.16816.F32.BF16 R4, R24.reuse, R20, R4 ;  /* 0x000000141804723c */ /* 0x048ff60000041804 */
[----:B------:R-:W-:Y:S11]  /*31f90*/  @!UPT UIADD3 URZ, URZ, URZ, URZ ;  /* 0x0000003f3f3ff290 */ /* 0x000ff6000fffe03f */
[----:B------:R-:W-:Y:S01]  /*31fa0*/  @!UPT UIADD3 URZ, URZ, URZ, URZ ;  /* 0x0000003f3f3ff290 */ /* 0x000fe2000fffe03f */
[----:B------:R0:W-:Y:S01]  /*31fb0*/  STL.64 [R1+0x1c0], R4 ;  /* 0x0001c00401007387 */ /* 0x0001e20000100a00 */
[----:B------:R-:W-:Y:S03]  /*31fc0*/  STL.64 [R1+0x1c8], R6 ;  /* 0x0001c80601007387 */ /* 0x000fe60000100a00 */
[----:B0-----:R-:W3:Y:S01]  /*31fd0*/  LDL.LU.64 R4, [R1+0x1a50] ;  /* 0x001a500001047983 */ /* 0x001ee20000300a00 */
[----:B--2---:R0:W-:Y:S03]  /*31fe0*/  STL.64 [R1+0x1910], R22 ;  /* 0x0019101601007387 */ /* 0x0041e60000100a00 */
[----:B0-----:R-:W2:Y:S01]  /*31ff0*/  LDL R23, [R1+0x3b0] ;  /* 0x0003b00001177983 */ /* 0x001ea20000100800 */
[----:B------:R0:W-:Y:S02]  /*32000*/  STL.64 [R1+0x1908], R20 ;  /* 0x0019081401007387 */ /* 0x0001e40000100a00 */
[----:B------:R-:W2:Y:S02]  /*32010*/  LDL.LU R7, [R1+0x78c] ;  /* 0x00078c0001077983 */ /* 0x000ea40000300800 */
[----:B------:R-:W2:Y:S01]  /*32020*/  LDL.LU R6, [R1+0x788] ;  /* 0x0007880001067983 */ /* 0x000ea20000300800 */
[C---:B----4-:R-:W-:Y:S11]  /*32030*/  HMMA.16816.F32.BF16 R16, R24.reuse, R8, R16 ;  /* 0x000000081810723c */ /* 0x050ff60000041810 */
[----:B------:R-:W-:Y:S11]  /*32040*/  @!UPT UIADD3 URZ, URZ, URZ, URZ ;  /* 0x0000003f3f3ff290 */ /* 0x000ff6000fffe03f */
[----:B------:R-:W-:Y:S01]  /*32050*/  @!UPT UIADD3 URZ, URZ, URZ, URZ ;  /* 0x0000003f3f3ff290 */ /* 0x000fe2000fffe03f */
[----:B------:R-:W-:Y:S01]  /*32060*/  STL.64 [R1+0x1b0], R16 ;  /* 0x0001b01001007387 */ /* 0x000fe20000100a00 */
[----:B------:R-:W-:Y:S03]  /*32070*/  STL.64 [R1+0x1b8], R18 ;  /* 0x0001b81201007387 */ /* 0x000fe60000100a00 */
[----:B--2---:R-:W-:Y:S01]  /*32080*/  STL.64 [R1+0x1a40], R6 ;  /* 0x001a400601007387 */ /* 0x004fe20000100a00 */
[----:B---3--:R-:W-:Y:S02]  /*32090*/  STL.64 [R1+0x1a38], R4 ;  /* 0x001a380401007387 */ /* 0x008fe40000100a00 */
[----:B0-----:R-:W2:Y:S02]  /*320a0*/  LDL R21, [R1+0x2ec] ;  /* 0x0002ec0001157983 */ /* 0x001ea40000100800 */
[----:B------:R-:W3:Y:S02]  /*320b0*/  LDL.LU R22, [R1+0x7a4] ;  /* 0x0007a40001167983 */ /* 0x000ee40000300800 */
[----:B---3--:R-:W-:Y:S01]  /*320c0*/  STL.64 [R1+0x19d8], R22 ;  /* 0x0019d81601007387 */ /* 0x008fe20000100a00 */
[----:B--2---:R-:W-:Y:S02]  /*320d0*/  STL [R1+0x19d0], R21 ;  /* 0x0019d01501007387 */ /* 0x004fe40000100800 */
[----:B------:R-:W-:Y:S02]  /*320e0*/  STL.64 [R1+0x1900], R10 ;  /* 0x0019000a01007387 */ /* 0x000fe40000100a00 */
[----:B------:R0:W-:Y:S02]  /*320f0*/  STL.64 [R1+0x18f8], R8 ;  /* 0x0018f80801007387 */ /* 0x0001e40000100a00 */
[----:B0-----:R-:W-:Y:S01]  /*32100*/  IMAD.MOV.U32 R8, RZ, RZ, R12 ;  /* 0x000000ffff087224 */ /* 0x001fe200078e000c */
[----:B------:R-:W-:Y:S01]  /*32110*/  MOV R9, R13 ;  /* 0x0000000d00097202 */ /* 0x000fe20000000f00 */
[----:B------:R-:W2:Y:S01]  /*32120*/  LDL.LU R12, [R1+0x1a4c] ;  /* 0x001a4c00010c7983 */ /* 0x000ea20000300800 */
[----:B------:R-:W2:Y:S03]  /*32130*/  LDL.LU R13, [R1+0x1a48] ;  /* 0x001a4800010d7983 */ /* 0x000ea60000300800 */
[----:B------:R0:W-:Y:S04]  /*32140*/  STL.64 [R1+0x19a8], R8 ;  /* 0x0019a80801007387 */ /* 0x0001e80000100a00 */
[----:B0-----:R-:W3:Y:S01]  /*32150*/  LDL.LU R8, [R1+0x140] ;  /* 0x0001400001087983 */ /* 0x001ee20000300800 */
[----:B------:R-:W3:Y:S02]  /*32160*/  LDL.LU R9, [R1+0x144] ;  /* 0x0001440001097983 */ /* 0x000ee40000300800 */
[----:B------:R-:W4:Y:S02]  /*32170*/  LDL.LU R10, [R1+0x148] ;  /* 0x00014800010a7983 */ /* 0x000f240000300800 */
[----:B------:R-:W4:Y:S01]  /*32180*/  LDL.LU R11, [R1+0x14c] ;  /* 0x00014c00010b7983 */ /* 0x000f220000300800 */
[----:B------:R-:W2:Y:S01]  /*32190*/  LDL.LU R20, [R1+0x80] ;  /* 0x0000800001147983 */ /* 0x000ea20000300800 */
[----:B------:R-:W2:Y:S03]  /*321a0*/  LDL.LU R21, [R1+0x84] ;  /* 0x0000840001157983 */ /* 0x000ea60000300800 */
[----:B--2---:R0:W-:Y:S04]  /*321b0*/  STL.64 [R1+0x19e8], R20 ;  /* 0x0019e81401007387 */ /* 0x0041e80000100a00 */
[----:B0-----:R-:W2:Y:S01]  /*321c0*/  LDL.LU R20, [R1+0x90] ;  /* 0x0000900001147983 */ /* 0x001ea20000300800 */
[----:B------:R-:W2:Y:S03]  /*321d0*/  LDL.LU R21, [R1+0x94] ;  /* 0x0000940001157983 */ /* 0x000ea60000300800 */
[----:B--2---:R-:W-:Y:S01]  /*321e0*/  STL.64 [R1+0x1a00], R20 ;  /* 0x001a001401007387 */ /* 0x004fe20000100a00 */
[----:B------:R-:W2:Y:S02]  /*321f0*/  LDL.LU R2, [R1+0x79c] ;  /* 0x00079c0001027983 */ /* 0x000ea40000300800 */
[----:B----4-:R-:W-:Y:S02]  /*32200*/  STL.64 [R1+0x19b8], R10 ;  /* 0x0019b80a01007387 */ /* 0x010fe40000100a00 */
[----:B---3--:R0:W-:Y:S02]  /*32210*/  STL.64 [R1+0x19b0], R8 ;  /* 0x0019b00801007387 */ /* 0x0081e40000100a00 */
[----:B0-----:R-:W3:Y:S01]  /*32220*/  LDL.LU R8, [R1+0x70] ;  /* 0x0000700001087983 */ /* 0x001ee20000300800 */
[----:B------:R-:W3:Y:S02]  /*32230*/  LDL.LU R9, [R1+0x74] ;  /* 0x0000740001097983 */ /* 0x000ee40000300800 */
[----:B------:R-:W4:Y:S02]  /*32240*/  LDL.LU R20, [R1+0xa0] ;  /* 0x0000a00001147983 */ /* 0x000f240000300800 */
[----:B------:R-:W4:Y:S01]  /*32250*/  LDL.LU R21, [R1+0xa4] ;  /* 0x0000a40001157983 */ /* 0x000f220000300800 */
[----:B------:R-:W2:Y:S01]  /*32260*/  LDL.LU R4, [R1+0x1a0] ;  /* 0x0001a00001047983 */ /* 0x000ea20000300800 */
[----:B------:R-:W2:Y:S02]  /*32270*/  LDL.LU R5, [R1+0x1a4] ;  /* 0x0001a40001057983 */ /* 0x000ea40000300800 */
[----:B------:R-:W2:Y:S02]  /*32280*/  LDL.LU R6, [R1+0x1a8] ;  /* 0x0001a80001067983 */ /* 0x000ea40000300800 */
[----:B------:R-:W2:Y:S01]  /*32290*/  LDL.LU R7, [R1+0x1ac] ;  /* 0x0001ac0001077983 */ /* 0x000ea20000300800 */
[----:B---3--:R0:W-:Y:S04]  /*322a0*/  STL.64 [R1+0x19e0], R8 ;  /* 0x0019e00801007387 */ /* 0x0081e80000100a00 */
[----:B0-----:R-:W3:Y:S01]  /*322b0*/  LDL.LU R8, [R1+0x160] ;  /* 0x0001600001087983 */ /* 0x001ee20000300800 */
[----:B------:R-:W3:Y:S02]  /*322c0*/  LDL.LU R9, [R1+0x164] ;  /* 0x0001640001097983 */ /* 0x000ee40000300800 */
[----:B------:R-:W3:Y:S02]  /*322d0*/  LDL.LU R10, [R1+0x168] ;  /* 0x00016800010a7983 */ /* 0x000ee40000300800 */
[----:B------:R-:W3:Y:S01]  /*322e0*/  LDL.LU R11, [R1+0x16c] ;  /* 0x00016c00010b7983 */ /* 0x000ee20000300800 */
[----:B------:R-:W3:Y:S01]  /*322f0*/  LDL.LU R16, [R1+0x190] ;  /* 0x0001900001107983 */ /* 0x000ee20000300800 */
[----:B------:R-:W3:Y:S02]  /*32300*/  LDL.LU R17, [R1+0x194] ;  /* 0x0001940001117983 */ /* 0x000ee40000300800 */
[----:B------:R-:W3:Y:S02]  /*32310*/  LDL.LU R18, [R1+0x198] ;  /* 0x0001980001127983 */ /* 0x000ee40000300800 */
[----:B------:R-:W3:Y:S01]  /*32320*/  LDL.LU R19, [R1+0x19c] ;  /* 0x00019c0001137983 */ /* 0x000ee20000300800 */
[----:B------:R-:W3:Y:S04]  /*32330*/  LDL R22, [R1+0x384] ;  /* 0x0003840001167983 */ /* 0x000ee80000100800 */
[----:B------:R-:W3:Y:S01]  /*32340*/  LDL R23, [R1+0x370] ;  /* 0x0003700001177983 */ /* 0x000ee20000100800 */
[C---:B--2---:R-:W-:Y:S03]  /*32350*/  HMMA.16816.F32.BF16 R4, R24.reuse, R12, R4 ;  /* 0x0000000c1804723c */ /* 0x044fe60000041804 */
[----:B---3--:R-:W-:Y:S01]  /*32360*/  STL.64 [R1+0x1a20], R22 ;  /* 0x001a201601007387 */ /* 0x008fe20000100a00 */
[----:B----4-:R0:W-:Y:S03]  /*32370*/  STL.64 [R1+0x1a18], R20 ;  /* 0x001a181401007387 */ /* 0x0101e60000100a00 */
[----:B0-----:R-:W2:Y:S01]  /*32380*/  LDL.LU R20, [R1+0xb0] ;  /* 0x0000b00001147983 */ /* 0x001ea20000300800 */
[----:B------:R-:W2:Y:S02]  /*32390*/  LDL.LU R21, [R1+0xb4] ;  /* 0x0000b40001157983 */ /* 0x000ea40000300800 */
[----:B------:R-:W2:Y:S02]  /*323a0*/  LDL.LU R22, [R1+0xb8] ;  /* 0x0000b80001167983 */ /* 0x000ea40000300800 */
[----:B------:R-:W2:Y:S01]  /*323b0*/  LDL.LU R23, [R1+0xbc] ;  /* 0x0000bc0001177983 */ /* 0x000ea20000300800 */
[----:B------:R-:W3:Y:S01]  /*323c0*/  LDL R0, [R1+0x374] ;  /* 0x0003740001007983 */ /* 0x000ee20000100800 */
[----:B------:R-:W-:Y:S02]  /*323d0*/  STL.64 [R1+0x19f8], R10 ;  /* 0x0019f80a01007387 */ /* 0x000fe40000100a00 */
[----:B------:R0:W-:Y:S02]  /*323e0*/  STL.64 [R1+0x19f0], R8 ;  /* 0x0019f00801007387 */ /* 0x0001e40000100a00 */
[----:B0-----:R-:W4:Y:S01]  /*323f0*/  LDL.LU R8, [R1+0x170] ;  /* 0x0001700001087983 */ /* 0x001f220000300800 */
[----:B------:R-:W4:Y:S02]  /*32400*/  LDL.LU R9, [R1+0x174] ;  /* 0x0001740001097983 */ /* 0x000f240000300800 */
[----:B------:R-:W2:Y:S02]  /*32410*/  LDL.LU R10, [R1+0x178] ;  /* 0x00017800010a7983 */ /* 0x000ea40000300800 */
[----:B------:R-:W2:Y:S02]  /*32420*/  LDL.LU R11, [R1+0x17c] ;  /* 0x00017c00010b7983 */ /* 0x000ea40000300800 */
[----:B--2---:R-:W-:Y:S01]  /*32430*/  STL.64 [R1+0x1a10], R10 ;  /* 0x001a100a01007387 */ /* 0x004fe20000100a00 */
[----:B----4-:R0:W-:Y:S03]  /*32440*/  STL.64 [R1+0x1a08], R8 ;  /* 0x001a080801007387 */ /* 0x0101e60000100a00 */
[----:B0-----:R-:W2:Y:S01]  /*32450*/  LDL.LU R8, [R1+0x180] ;  /* 0x0001800001087983 */ /* 0x001ea20000300800 */
[----:B------:R-:W2:Y:S02]  /*32460*/  LDL.LU R9, [R1+0x184] ;  /* 0x0001840001097983 */ /* 0x000ea40000300800 */
[----:B------:R-:W2:Y:S02]  /*32470*/  LDL.LU R10, [R1+0x188] ;  /* 0x00018800010a7983 */ /* 0x000ea40000300800 */
[----:B------:R-:W2:Y:S01]  /*32480*/  LDL.LU R11, [R1+0x18c] ;  /* 0x00018c00010b7983 */ /* 0x000ea20000300800 */
[----:B------:R-:W-:Y:S01]  /*32490*/  STL.64 [R1+0x1a0], R4 ;  /* 0x0001a00401007387 */ /* 0x000fe20000100a00 */
[----:B------:R0:W-:Y:S03]  /*324a0*/  STL.64 [R1+0x1a8], R6 ;  /* 0x0001a80601007387 */ /* 0x0001e60000100a00 */
[----:B0-----:R-:W4:Y:S01]  /*324b0*/  LDL.LU.64 R6, [R1+0x1a40] ;  /* 0x001a400001067983 */ /* 0x001f220000300a00 */
[----:B------:R-:W2:Y:S02]  /*324c0*/  LDL.LU.64 R4, [R1+0x1a38] ;  /* 0x001a380001047983 */ /* 0x000ea40000300a00 */
[----:B-----5:R-:W-:Y:S02]  /*324d0*/  STL.64 [R1+0x18f0], R14 ;  /* 0x0018f00e01007387 */ /* 0x020fe40000100a00 */
[----:B------:R0:W-:Y:S02]  /*324e0*/  STL.64 [R1+0x18e8], R12 ;  /* 0x0018e80c01007387 */ /* 0x0001e40000100a00 */
[----:B0-----:R-:W5:Y:S01]  /*324f0*/  LDL.LU R12, [R1+0x130] ;  /* 0x00013000010c7983 */ /* 0x001f620000300800 */
[----:B------:R-:W5:Y:S02]  /*32500*/  LDL.LU R13, [R1+0x134] ;  /* 0x00013400010d7983 */ /* 0x000f640000300800 */
[----:B------:R-:W3:Y:S02]  /*32510*/  LDL.LU R14, [R1+0x138] ;  /* 0x00013800010e7983 */ /* 0x000ee40000300800 */
[----:B------:R-:W3:Y:S01]  /*32520*/  LDL.LU R15, [R1+0x13c] ;  /* 0x00013c00010f7983 */ /* 0x000ee20000300800 */
[C---:B--2---:R-:W-:Y:S01]  /*32530*/  HMMA.16816.F32.BF16 R16, R24.reuse, R4, R16 ;  /* 0x000000041810723c */ /* 0x044fe20000041810 */
[----:B---3--:R-:W-:Y:S01]  /*32540*/  STL.64 [R1+0x19c8], R14 ;  /* 0x0019c80e01007387 */ /* 0x008fe20000100a00 */
[----:B-----5:R0:W-:Y:S03]  /*32550*/  STL.64 [R1+0x19c0], R12 ;  /* 0x0019c00c01007387 */ /* 0x0201e60000100a00 */
[----:B0-----:R-:W2:Y:S01]  /*32560*/  LDL.LU R12, [R1+0x150] ;  /* 0x00015000010c7983 */ /* 0x001ea20000300800 */
[----:B------:R-:W2:Y:S02]  /*32570*/  LDL.LU R13, [R1+0x154] ;  /* 0x00015400010d7983 */ /* 0x000ea40000300800 */
[----:B------:R-:W2:Y:S02]  /*32580*/  LDL.LU R14, [R1+0x158] ;  /* 0x00015800010e7983 */ /* 0x000ea40000300800 */
[----:B------:R-:W2:Y:S11]  /*32590*/  LDL.LU R15, [R1+0x15c] ;  /* 0x00015c00010f7983 */ /* 0x000eb60000300800 */
[----:B------:R-:W-:Y:S02]  /*325a0*/  @!UPT UIADD3 URZ, URZ, URZ, URZ ;  /* 0x0000003f3f3ff290 */ /* 0x000fe4000fffe03f */
[----:B------:R-:W-:Y:S01]  /*325b0*/  STL.64 [R1+0x190], R16 ;  /* 0x0001901001007387 */ /* 0x000fe20000100a00 */
[----:B------:R0:W-:Y:S03]  /*325c0*/  STL.64 [R1+0x198], R18 ;  /* 0x0001981201007387 */ /* 0x0001e60000100a00 */
[----:B0-----:R-:W3:Y:S01]  /*325d0*/  LDL.LU.64 R18, [R1+0x1a30] ;  /* 0x001a300001127983 */ /* 0x001ee20000300a00 */
[----:B------:R-:W5:Y:S02]  /*325e0*/  LDL.LU.64 R16, [R1+0x1a28] ;  /* 0x001a280001107983 */ /* 0x000f640000300a00 */
[----:B-----5:R-:W-:Y:S01]  /*325f0*/  HMMA.16816.F32.BF16 R24, R24, R16, R20 ;  /* 0x000000101818723c */ /* 0x020fe20000041814 */
[----:B------:R-:W5:Y:S01]  /*32600*/  LDL.LU.64 R22, [R1+0x1a20] ;  /* 0x001a200001167983 */ /* 0x000f620000300a00 */
[----:B------:R-:W2:Y:S11]  /*32610*/  LDL.LU.64 R20, [R1+0x1a18] ;  /* 0x001a180001147983 */ /* 0x000eb60000300a00 */
[----:B------:R-:W-:Y:S10]  /*32620*/  @!UPT UIADD3 URZ, URZ, URZ, URZ ;  /* 0x0000003f3f3ff290 */ /* 0x000ff4000fffe03f */
[----:B------:R0:W-:Y:S01]  /*32630*/  STL.64 [R1+0xb0], R24 ;  /* 0x0000b01801007387 */ /* 0x0001e20000100a00 */
[----:B------:R1:W-:Y:S03]  /*32640*/  STL.64 [R1+0xb8], R26 ;  /* 0x0000b81a01007387 */ /* 0x0003e60000100a00 */
[----:B0-----:R-:W2:Y:S04]  /*32650*/  LDL R24, [R1+0x38c] ;  /* 0x00038c0001187983 */ /* 0x001ea80000100800 */
[----:B------:R-:W2:Y:S04]  /*32660*/  LDL R25, [R1+0x378] ;  /* 0x0003780001197983 */ /* 0x000ea80000100800 */
[----:B-1----:R-:W2:Y:S04]  /*32670*/  LDL R26, [R1+0x37c] ;  /* 0x00037c00011a7983 */ /* 0x002ea80000100800 */
[----:B------:R-:W5:Y:S01]  /*32680*/  LDL R27, [R1+0x380] ;  /* 0x00038000011b7983 */ /* 0x000f620000100800 */
[----:B---3--:R0:W-:Y:S03]  /*32690*/  STL.64 [R1+0x18d8], R18 ;  /* 0x0018d81201007387 */ /* 0x0081e60000100a00 */
[----:B0-----:R-:W3:Y:S01]  /*326a0*/  LDL R19, [R1+0x388] ;  /* 0x0003880001137983 */ /* 0x001ee20000100800 */
[----:B------:R0:W-:Y:S03]  /*326b0*/  STL.64 [R1+0x18d0], R16 ;  /* 0x0018d01001007387 */ /* 0x0001e60000100a00 */
[----:B0-----:R-:W4:Y:S01]  /*326c0*/  LDL.LU R16, [R1+0x60] ;  /* 0x0000600001107983 */ /* 0x001f220000300800 */
[----:B------:R-:W4:Y:S01]  /*326d0*/  LDL.LU R17, [R1+0x64] ;  /* 0x0000640001117983 */ /* 0x000f220000300800 */
[----:B--2---:R-:W-:Y:S01]  /*326e0*/  F2FP.BF16.PACK_AB R25, R25, R26 ;  /* 0x0000001a1919723e */ /* 0x004fe200000010ff */
[----:B-----5:R-:W-:Y:S01]  /*326f0*/  F2FP.BF16.PACK_AB R26, R27, R22 ;  /* 0x000000161b1a723e */ /* 0x020fe200000010ff */
[----:B------:R-:W-:-:S02]  /*32700*/  F2FP.BF16.PACK_AB R27, R23, R0 ;  /* 0x00000000171b723e */ /* 0x000fc400000010ff */
[----:B---3--:R-:W-:-:S07]  /*32710*/  F2FP.BF16.PACK_AB R24, R19, R24 ;  /* 0x000000181318723e */ /* 0x008fce00000010ff */
        /* <DEDUP_REMOVED lines=20> */
[----:B------:R-:W5:Y:S01]  /*32860*/  LDL.LU R21, [R1+0x19d0] ;  /* 0x0019d00001157983 */ /* 0x000f620000300800 */
[----:B--2---:R-:W-:Y:S02]  /*32870*/  HMMA.16816.F32.BF16 R8, R24, R8, R12 ;  /* 0x000000081808723c */ /* 0x004fe4000004180c */
[----:B------:R-:W2:Y:S01]  /*32880*/  LDL.LU.64 R14, [R1+0x19c8] ;  /* 0x0019c800010e7983 */ /* 0x000ea20000300a00 */
[----:B------:R-:W2:Y:S11]  /*32890*/  LDL.LU.64 R12, [R1+0x19c0] ;  /* 0x0019c000010c7983 */ /* 0x000eb60000300a00 */
[----:B------:R-:W-:Y:S09]  /*328a0*/  @!UPT UIADD3 URZ, URZ, URZ, URZ ;  /* 0x0000003f3f3ff290 */ /* 0x000ff2000fffe03f */
[----:B------:R-:W-:Y:S01]  /*328b0*/  STL.64 [R1+0x150], R8 ;  /* 0x0001500801007387 */ /* 0x000fe20000100a00 */
[----:B------:R0:W-:Y:S03]  /*328c0*/  STL.64 [R1+0x158], R10 ;  /* 0x0001580a01007387 */ /* 0x0001e60000100a00 */
[----:B0-----:R-:W4:Y:S01]  /*328d0*/  LDL.LU.64 R10, [R1+0x19b8] ;  /* 0x0019b800010a7983 */ /* 0x001f220000300a00 */
[----:B------:R-:W4:Y:S02]  /*328e0*/  LDL.LU.64 R8, [R1+0x19b0] ;  /* 0x0019b00001087983 */ /* 0x000f240000300a00 */
[----:B---3--:R-:W-:-:S04]  /*328f0*/  FADD R0, R2, -R23 ;  /* 0x8000001702007221 */ /* 0x008fc80000000000 */
[----:B------:R-:W-:-:S06]  /*32900*/  FMUL R0, R0, 1.4426950216293334961 ;  /* 0x3fb8aa3b00007820 */ /* 0x000fcc0000400000 */
[----:B------:R-:W0:Y:S01]  /*32910*/  MUFU.EX2 R0, R0 ;  /* 0x0000000000007308 */ /* 0x000e220000000800 */
[----:B----4-:R-:W-:Y:S01]  /*32920*/  HMMA.16816.F32.BF16 R16, R24, R16, R8 ;  /* 0x000000101810723c */ /* 0x010fe20000041808 */
[----:B------:R-:W2:Y:S01]  /*32930*/  LDL.LU.64 R8, [R1+0x19a8] ;  /* 0x0019a80001087983 */ /* 0x000ea20000300a00 */
[----:B------:R-:W-:Y:S02]  /*32940*/  FADD R2, R7, -R23 ;  /* 0x8000001707027221 */ /* 0x000fe40000000000 */
[----:B0-----:R0:W-:Y:S02]  /*32950*/  STL [R1+0x36c], R0 ;  /* 0x00036c0001007387 */ /* 0x0011e40000100800 */
[----:B0-----:R-:W-:-:S06]  /*32960*/  FMUL R0, R2, 1.4426950216293334961 ;  /* 0x3fb8aa3b02007820 */ /* 0x001fcc0000400000 */
[----:B------:R-:W0:Y:S01]  /*32970*/  MUFU.EX2 R0, R0 ;  /* 0x0000000000007308 */ /* 0x000e220000000800 */
[----:B------:R-:W-:-:S10]  /*32980*/  FADD R2, R6, -R23 ;  /* 0x8000001706027221 */ /* 0x000fd40000000000 */
[----:B------:R-:W-:Y:S01]  /*32990*/  STL.64 [R1+0x140], R16 ;  /* 0x0001401001007387 */ /* 0x000fe20000100a00 */
[----:B------:R-:W-:Y:S03]  /*329a0*/  STL.64 [R1+0x148], R18 ;  /* 0x0001481201007387 */ /* 0x000fe60000100a00 */
[----:B0-----:R-:W-:Y:S01]  /*329b0*/  STL [R1+0x368], R0 ;  /* 0x0003680001007387 */ /* 0x001fe20000100800 */
[----:B--2---:R-:W-:Y:S11]  /*329c0*/  HMMA.16816.F32.BF16 R8, R24, R8, R12 ;  /* 0x000000081808723c */ /* 0x004ff6000004180c */
[----:B------:R-:W-:Y:S11]  /*329d0*/  @!UPT UIADD3 URZ, URZ, URZ, URZ ;  /* 0x0000003f3f3ff290 */ /* 0x000ff6000fffe03f */
[----:B------:R-:W-:Y:S02]  /*329e0*/  @!UPT UIADD3 URZ, URZ, URZ, URZ ;  /* 0x0000003f3f3ff290 */ /* 0x000fe4000fffe03f */
[----:B------:R-:W-:Y:S01]  /*329f0*/  IMAD.MOV.U32 R7, RZ, RZ, R11 ;  /* 0x000000ffff077224 */ /* 0x000fe200078e000b */
[----:B------:R-:W-:Y:S01]  /*32a00*/  MOV R6, R10 ;  /* 0x0000000a00067202 */ /* 0x000fe20000000f00 */
[----:B------:R-:W-:Y:S03]  /*32a10*/  STL.64 [R1+0x130], R8 ;  /* 0x0001300801007387 */ /* 0x000fe60000100a00 */
[----:B------:R-:W-:Y:S01]  /*32a20*/  STL [R1+0x17b4], R7 ;  /* 0x0017b40701007387 */ /* 0x000fe20000100800 */
[----:B------:R-:W-:Y:S01]  /*32a30*/  STL [R1+0x17b0], R6 ;  /* 0x0017b00601007387 */ /* 0x000fe20000100800 */
[----:B------:R0:W-:Y:S03]  /*32a40*/  STL.64 [R1+0x18e0], R4 ;  /* 0x0018e00401007387 */ /* 0x0001e60000100a00 */
[----:B0-----:R-:W2:Y:S01]  /*32a50*/  LDL.LU R4, [R1+0x2a0] ;  /* 0x0002a00001047983 */ /* 0x001ea20000300800 */
[----:B------:R-:W2:Y:S02]  /*32a60*/  LDL.LU R5, [R1+0x2a4] ;  /* 0x0002a40001057983 */ /* 0x000ea40000300800 */
[----:B------:R-:W3:Y:S02]  /*32a70*/  LDL.LU R6, [R1+0x2a8] ;  /* 0x0002a80001067983 */ /* 0x000ee40000300800 */
[----:B------:R-:W3:Y:S02]  /*32a80*/  LDL.LU R7, [R1+0x2ac] ;  /* 0x0002ac0001077983 */ /* 0x000ee40000300800 */
[----:B---3--:R-:W-:Y:S01]  /*32a90*/  STL.64 [R1+0x1920], R6 ;  /* 0x0019200601007387 */ /* 0x008fe20000100a00 */
[----:B--2---:R-:W-:Y:S02]  /*32aa0*/  STL.64 [R1+0x1918], R4 ;  /* 0x0019180401007387 */ /* 0x004fe40000100a00 */
[----:B------:R-:W2:Y:S02]  /*32ab0*/  LDL.LU R12, [R1+0x290] ;  /* 0x00029000010c7983 */ /* 0x000ea40000300800 */
[----:B------:R-:W2:Y:S01]  /*32ac0*/  LDL.LU R13, [R1+0x294] ;  /* 0x00029400010d7983 */ /* 0x000ea20000300800 */
[----:B------:R-:W3:Y:S01]  /*32ad0*/  LDL.LU R14, [R1+0x298] ;  /* 0x00029800010e7983 */ /* 0x000ee20000300800 */
[----:B------:R-:W3:Y:S02]  /*32ae0*/  LDL.LU R15, [R1+0x29c] ;  /* 0x00029c00010f7983 */ /* 0x000ee40000300800 */
[----:B------:R-:W-:-:S02]  /*32af0*/  FMUL R0, R2, 1.4426950216293334961 ;  /* 0x3fb8aa3b02007820 */ /* 0x000fc40000400000 */
[----:B-----5:R-:W-:Y:S01]  /*32b00*/  FADD R2, R22, -R21 ;  /* 0x8000001516027221 */ /* 0x020fe20000000000 */
[----:B------:R-:W-:Y:S01]  /*32b10*/  MOV R20, R29 ;  /* 0x0000001d00147202 */ /* 0x000fe20000000f00 */
[----:B------:R-:W-:Y:S01]  /*32b20*/  IMAD.MOV.U32 R21, RZ, RZ, R28 ;  /* 0x000000ffff157224 */ /* 0x000fe200078e001c */
[----:B---3--:R0:W-:Y:S04]  /*32b30*/  STL.64 [R1+0x1930], R14 ;  /* 0x0019300e01007387 */ /* 0x0081e80000100a00 */
[----:B0-----:R-:W3:Y:S01]  /*32b40*/  LDL R15, [R1+0x2ec] ;  /* 0x0002ec00010f7983 */ /* 0x001ee20000100800 */
[----:B--2---:R0:W-:Y:S03]  /*32b50*/  STL.64 [R1+0x1928], R12 ;  /* 0x0019280c01007387 */ /* 0x0041e60000100a00 */
[----:B0-----:R-:W2:Y:S01]  /*32b60*/  LDL.LU R12, [R1+0x10] ;  /* 0x00001000010c7983 */ /* 0x001ea20000300800 */
[----:B------:R-:W-:-:S02]  /*32b70*/  MOV R13, R3 ;  /* 0x00000003000d7202 */ /* 0x000fc40000000f00 */
[----:B------:R-:W4:Y:S02]  /*32b80*/  LDL.LU R3, [R1+0x19a4] ;  /* 0x0019a40001037983 */ /* 0x000f240000300800 */
[----:B------:R-:W5:Y:S01]  /*32b90*/  LDL.LU R29, [R1+0x790] ;  /* 0x00079000011d7983 */ /* 0x000f620000300800 */
[----:B------:R-:W-:Y:S01]  /*32ba0*/  STL [R1+0x1940], R23 ;  /* 0x0019401701007387 */ /* 0x000fe20000100800 */
[----:B------:R0:W-:Y:S03]  /*32bb0*/  STL.64 [R1+0x1938], R20 ;  /* 0x0019381401007387 */ /* 0x0001e60000100a00 */
[----:B0-----:R-:W2:Y:S01]  /*32bc0*/  LDL.LU R20, [R1+0xf0] ;  /* 0x0000f00001147983 */ /* 0x001ea20000300800 */
[----:B------:R-:W2:Y:S02]  /*32bd0*/  LDL.LU R21, [R1+0xf4] ;  /* 0x0000f40001157983 */ /* 0x000ea40000300800 */
[----:B------:R-:W2:Y:S02]  /*32be0*/  LDL.LU R22, [R1+0xf8] ;  /* 0x0000f80001167983 */ /* 0x000ea40000300800 */
[----:B------:R-:W2:Y:S01]  /*32bf0*/  LDL.LU R23, [R1+0xfc] ;  /* 0x0000fc0001177983 */ /* 0x000ea20000300800 */
[----:B------:R-:W3:Y:S04]  /*32c00*/  LDL.LU R14, [R1+0x798] ;  /* 0x00079800010e7983 */ /* 0x000ee80000300800 */
[----:B---3--:R-:W-:Y:S01]  /*32c10*/  STL.64 [R1+0x1988], R14 ;  /* 0x0019880e01007387 */ /* 0x008fe20000100a00 */
[----:B--2---:R-:W-:Y:S02]  /*32c20*/  STL.64 [R1+0x1980], R12 ;  /* 0x0019800c01007387 */ /* 0x004fe40000100a00 */
[----:B------:R-:W-:Y:S02]  /*32c30*/  STL.64 [R1+0x1950], R22 ;  /* 0x0019501601007387 */ /* 0x000fe40000100a00 */
[----:B------:R4:W-:Y:S02]  /*32c40*/  STL.64 [R1+0x1948], R20 ;  /* 0x0019481401007387 */ /* 0x0009e40000100a00 */
[----:B----4-:R-:W-:-:S02]  /*32c50*/  MOV R20, R3 ;  /* 0x0000000300147202 */ /* 0x010fc40000000f00 */
[----:B------:R-:W2:Y:S01]  /*32c60*/  LDL.LU R3, [R1+0x19a0] ;  /* 0x0019a00001037983 */ /* 0x000ea20000300800 */
[----:B------:R-:W3:Y:S02]  /*32c70*/  LDL.LU R21, [R1+0x24] ;  /* 0x0000240001157983 */ /* 0x000ee40000300800 */
[----:B------:R-:W4:Y:S02]  /*32c80*/  LDL.LU R12, [R1+0x40] ;  /* 0x00004000010c7983 */ /* 0x000f240000300800 */
[----:B------:R-:W4:Y:S01]  /*32c90*/  LDL.LU R13, [R1+0x44] ;  /* 0x00004400010d7983 */ /* 0x000f220000300800 */
[----:B------:R-:W2:Y:S04]  /*32ca0*/  LDL.LU R23, [R1+0x7a0] ;  /* 0x0007a00001177983 */ /* 0x000ea80000300800 */
[----:B---3--:R0:W-:Y:S04]  /*32cb0*/  STL.64 [R1+0x1968], R20 ;  /* 0x0019681401007387 */ /* 0x0081e80000100a00 */
[----:B0-----:R-:W3:Y:S01]  /*32cc0*/  LDL.LU R20, [R1+0x30] ;  /* 0x0000300001147983 */ /* 0x001ee20000300800 */
[----:B--2---:R-:W-:-:S02]  /*32cd0*/  MOV R21, R3 ;  /* 0x0000000300157202 */ /* 0x004fc40000000f00 */
[----:B------:R-:W2:Y:S02]  /*32ce0*/  LDL.LU R3, [R1+0x199c] ;  /* 0x00199c0001037983 */ /* 0x000ea40000300800 */
[----:B------:R-:W-:Y:S01]  /*32cf0*/  STL [R1+0x1998], R23 ;  /* 0x0019981701007387 */ /* 0x000fe20000100800 */
[----:B---3--:R0:W-:Y:S04]  /*32d00*/  STL.64 [R1+0x1990], R20 ;  /* 0x0019901401007387 */ /* 0x0081e80000100a00 */
[----:B0-----:R-:W4:Y:S01]  /*32d10*/  LDL.LU R20, [R1+0x120] ;  /* 0x0001200001147983 */ /* 0x001f220000300800 */
[----:B------:R-:W4:Y:S02]  /*32d20*/  LDL.LU R21, [R1+0x124] ;  /* 0x0001240001157983 */ /* 0x000f240000300800 */
[----:B------:R-:W4:Y:S02]  /*32d30*/  LDL.LU R22, [R1+0x128] ;  /* 0x0001280001167983 */ /* 0x000f240000300800 */
[----:B------:R-:W4:Y:S01]  /*32d40*/  LDL.LU R23, [R1+0x12c] ;  /* 0x00012c0001177983 */ /* 0x000f220000300800 */
[----:B------:R-:W3:Y:S01]  /*32d50*/  LDL.LU R28, [R1+0x794] ;  /* 0x00079400011c7983 */ /* 0x000ee20000300800 */
[----:B------:R-:W2:Y:S02]  /*32d60*/  LDL.LU R4, [R1+0xe0] ;  /* 0x0000e00001047983 */ /* 0x000ea40000300800 */
[----:B------:R-:W2:Y:S02]  /*32d70*/  LDL.LU R5, [R1+0xe4] ;  /* 0x0000e40001057983 */ /* 0x000ea40000300800 */
[----:B------:R-:W2:Y:S01]  /*32d80*/  LDL.LU R6, [R1+0xe8] ;  /* 0x0000e80001067983 */ /* 0x000ea20000300800 */
[----:B------:R-:W2:Y:S04]  /*32d90*/  LDL.LU R7, [R1+0xec] ;  /* 0x0000ec0001077983 */ /* 0x000ea80000300800 */
[----:B--2---:R-:W-:Y:S01]  /*32da0*/  STL.64 [R1+0x1960], R6 ;  /* 0x0019600601007387 */ /* 0x004fe20000100a00 */
[----:B------:R0:W-:Y:S03]  /*32db0*/  STL.64 [R1+0x1958], R4 ;  /* 0x0019580401007387 */ /* 0x0001e60000100a00 */
[----:B0-----:R-:W2:Y:S01]  /*32dc0*/  LDL.LU R4, [R1+0x100] ;  /* 0x0001000001047983 */ /* 0x001ea20000300800 */
[----:B------:R-:W2:Y:S02]  /*32dd0*/  LDL.LU R5, [R1+0x104] ;  /* 0x0001040001057983 */ /* 0x000ea40000300800 */
[----:B------:R-:W2:Y:S02]  /*32de0*/  LDL.LU R6, [R1+0x108] ;  /* 0x0001080001067983 */ /* 0x000ea40000300800 */
[----:B------:R-:W2:Y:S01]  /*32df0*/  LDL.LU R7, [R1+0x10c] ;  /* 0x00010c0001077983 */ /* 0x000ea20000300800 */
[----:B----4-:R-:W-:Y:S01]  /*32e00*/  HMMA.16816.F32.BF16 R12, R24, R12, R20 ;  /* 0x0000000c180c723c */ /* 0x010fe20000041814 */
[----:B--2---:R-:W-:Y:S01]  /*32e10*/  STL.64 [R1+0x1978], R6 ;  /* 0x0019780601007387 */ /* 0x004fe20000100a00 */
[----:B------:R0:W-:Y:S03]  /*32e20*/  STL.64 [R1+0x1970], R4 ;  /* 0x0019700401007387 */ /* 0x0001e60000100a00 */
[----:B0-----:R-:W2:Y:S01]  /*32e30*/  LDL.LU R4, [R1+0x110] ;  /* 0x0001100001047983 */ /* 0x001ea20000300800 */
[----:B------:R-:W2:Y:S02]  /*32e40*/  LDL.LU R5, [R1+0x114] ;  /* 0x0001140001057983 */ /* 0x000ea40000300800 */
[----:B------:R-:W2:Y:S02]  /*32e50*/  LDL.LU R6, [R1+0x118] ;  /* 0x0001180001067983 */ /* 0x000ea40000300800 */
[----:B------:R-:W2:Y:S01]  /*32e60*/  LDL.LU R7, [R1+0x11c] ;  /* 0x00011c0001077983 */ /* 0x000ea20000300800 */
[----:B------:R-:W4:Y:S01]  /*32e70*/  LDL.LU R8, [R1+0xd0] ;  /* 0x0000d00001087983 */ /* 0x000f220000300800 */
[----:B------:R-:W4:Y:S02]  /*32e80*/  LDL.LU R9, [R1+0xd4] ;  /* 0x0000d40001097983 */ /* 0x000f240000300800 */
[----:B------:R-:W4:Y:S02]  /*32e90*/  LDL.LU R10, [R1+0xd8] ;  /* 0x0000d800010a7983 */ /* 0x000f240000300800 */
[----:B------:R-:W4:Y:S01]  /*32ea0*/  LDL.LU R11, [R1+0xdc] ;  /* 0x0000dc00010b7983 */ /* 0x000f220000300800 */
[----:B------:R-:W2:Y:S01]  /*32eb0*/  LDL.LU R16, [R1+0x280] ;  /* 0x0002800001107983 */ /* 0x000ea20000300800 */
[----:B------:R-:W2:Y:S02]  /*32ec0*/  LDL.LU R17, [R1+0x284] ;  /* 0x0002840001117983 */ /* 0x000ea40000300800 */
[----:B------:R-:W2:Y:S02]  /*32ed0*/  LDL.LU R18, [R1+0x288] ;  /* 0x0002880001127983 */ /* 0x000ea40000300800 */
[----:B------:R-:W2:Y:S01]  /*32ee0*/  LDL.LU R23, [R1+0x1998] ;  /* 0x0019980001177983 */ /* 0x000ea20000300800 */
[----:B------:R-:W2:Y:S01]  /*32ef0*/  LDL.LU.64 R20, [R1+0x1990] ;  /* 0x0019900001147983 */ /* 0x000ea20000300a00 */
[----:B------:R-:W-:Y:S02]  /*32f00*/  STL.64 [R1+0x120], R12 ;  /* 0x0001200c01007387 */ /* 0x000fe40000100a00 */
[----:B------:R0:W-:Y:S02]  /*32f10*/  STL.64 [R1+0x128], R14 ;  /* 0x0001280e01007387 */ /* 0x0001e40000100a00 */
[----:B0-----:R-:W2:Y:S01]  /*32f20*/  LDL.LU.64 R14, [R1+0x1988] ;  /* 0x00198800010e7983 */ /* 0x001ea20000300a00 */
[----:B------:R-:W-:-:S02]  /*32f30*/  IMAD.MOV.U32 R19, RZ, RZ, R3 ;  /* 0x000000ffff137224 */ /* 0x000fc400078e0003 */
[----:B------:R-:W3:Y:S01]  /*32f40*/  LDL.LU.64 R12, [R1+0x1980] ;  /* 0x00198000010c7983 */ /* 0x000ee20000300a00 */
[----:B------:R0:W1:Y:S02]  /*32f50*/  MUFU.EX2 R3, R0 ;  /* 0x0000000000037308 */ /* 0x0000640000000800 */
[----:B0-----:R-:W-:-:S06]  /*32f60*/  FMUL R0, R2, 1.4426950216293334961 ;  /* 0x3fb8aa3b02007820 */ /* 0x001fcc0000400000 */
[----:B------:R-:W0:Y:S01]  /*32f70*/  MUFU.EX2 R0, R0 ;  /* 0x0000000000007308 */ /* 0x000e220000000800 */
[----:B-1----:R-:W-:Y:S01]  /*32f80*/  STL [R1+0x364], R3 ;  /* 0x0003640301007387 */ /* 0x002fe20000100800 */
[----:B------:R-:W-:Y:S02]  /*32f90*/  STL [R1+0x18c8], R3 ;  /* 0x0018c80301007387 */ /* 0x000fe40000100800 */
[----:B--2---:R-:W-:Y:S02]  /*32fa0*/  FADD R2, R23, -R15 ;  /* 0x8000000f17027221 */ /* 0x004fe40000000000 */
[C---:B------:R-:W-:Y:S01]  /*32fb0*/  HMMA.16816.F32.BF16 R20, R24.reuse, R20, R4 ;  /* 0x000000141814723c */ /* 0x040fe20000041804 */
[----:B------:R-:W2:Y:S01]  /*32fc0*/  LDL.LU.64 R6, [R1+0x1978] ;  /* 0x0019780001067983 */ /* 0x000ea20000300a00 */
[----:B0-----:R-:W-:Y:S02]  /*32fd0*/  STL [R1+0x360], R0 ;  /* 0x0003600001007387 */ /* 0x001fe40000100800 */
[----:B------:R-:W2:Y:S11]  /*32fe0*/  LDL.LU.64 R4, [R1+0x1970] ;  /* 0x0019700001047983 */ /* 0x000eb60000300a00 */
[----:B------:R-:W-:Y:S08]  /*32ff0*/  @!UPT UIADD3 URZ, URZ, URZ, URZ ;  /* 0x0000003f3f3ff290 */ /* 0x000ff0000fffe03f */
[----:B------:R0:W-:Y:S01]  /*33000*/  STL.64 [R1+0x110], R20 ;  /* 0x0001101401007387 */ /* 0x0001e20000100a00 */
[----:B------:R2:W-:Y:S03]  /*33010*/  STL.64 [R1+0x118], R22 ;  /* 0x0001181601007387 */ /* 0x0005e60000100a00 */
[----:B0-----:R-:W2:Y:S02]  /*33020*/  LDL.LU.64 R20, [R1+0x1968] ;  /* 0x0019680001147983 */ /* 0x001ea40000300a00 */
[----:B--2---:R-:W-:Y:S02]  /*33030*/  HMMA.16816.F32.BF16 R20, R24, R20, R4 ;  /* 0x000000141814723c */ /* 0x004fe40000041804 */
[----:B------:R-:W2:Y:S01]  /*33040*/  LDL.LU.64 R6, [R1+0x1960] ;  /* 0x0019600001067983 */ /* 0x000ea20000300a00 */
[----:B------:R-:W2:Y:S11]  /*33050*/  LDL.LU.64 R4, [R1+0x1958] ;  /* 0x0019580001047983 */ /* 0x000eb60000300a00 */
[----:B------:R-:W-:Y:S09]  /*33060*/  @!UPT UIADD3 URZ, URZ, URZ, URZ ;  /* 0x0000003f3f3ff290 */ /* 0x000ff2000fffe03f */
[----:B------:R-:W-:Y:S01]  /*33070*/  STL.64 [R1+0x100], R20 ;  /* 0x0001001401007387 */ /* 0x000fe20000100a00 */
[----:B------:R0:W-:Y:S03]  /*33080*/  STL.64 [R1+0x108], R22 ;  /* 0x0001081601007387 */ /* 0x0001e60000100a00 */
[----:B0-----:R-:W3:Y:S01]  /*33090*/  LDL.LU.64 R22, [R1+0x1950] ;  /* 0x0019500001167983 */ /* 0x001ee20000300a00 */
[----:B------:R-:W3:Y:S02]  /*330a0*/  LDL.LU.64 R20, [R1+0x1948] ;  /* 0x0019480001147983 */ /* 0x000ee40000300a00 */
[----:B------:R-:W-:-:S04]  /*330b0*/  FMUL R0, R2, 1.4426950216293334961 ;  /* 0x3fb8aa3b02007820 */ /* 0x000fc80000400000 */
[----:B------:R0:W1:Y:S01]  /*330c0*/  MUFU.EX2 R3, R0 ;  /* 0x0000000000037308 */ /* 0x0000620000000800 */
[----:B------:R-:W-:-:S04]  /*330d0*/  FADD R2, R14, -R15 ;  /* 0x8000000f0e027221 */ /* 0x000fc80000000000 */
[----:B0-----:R-:W-:Y:S02]  /*330e0*/  FMUL R0, R2, 1.4426950216293334961 ;  /* 0x3fb8aa3b02007820 */ /* 0x001fe40000400000 */
[----:B-----5:R-:W-:Y:S01]  /*330f0*/  FADD R2, R29, -R15 ;  /* 0x8000000f1d027221 */ /* 0x020fe20000000000 */
[----:B-1----:R-:W-:Y:S01]  /*33100*/  STL [R1+0x35c], R3 ;  /* 0x00035c0301007387 */ /* 0x002fe20000100800 */
[C---:B---3--:R-:W-:Y:S03]  /*33110*/  HMMA.16816.F32.BF16 R12, R24.reuse, R12, R20 ;  /* 0x0000000c180c723c */ /* 0x048fe60000041814 */
[----:B------:R-:W3:Y:S01]  /*33120*/  LDL.LU R23, [R1+0x1940] ;  /* 0x0019400001177983 */ /* 0x000ee20000300800 */
[----:B------:R-:W2:Y:S01]  /*33130*/  LDL.LU.64 R20, [R1+0x1938] ;  /* 0x0019380001147983 */ /* 0x000ea20000300a00 */
[----:B------:R0:W1:Y:S02]  /*33140*/  MUFU.EX2 R29, R0 ;  /* 0x00000000001d7308 */ /* 0x0000640000000800 */
[----:B0-----:R-:W-:Y:S11]  /*33150*/  FMUL R0, R2, 1.4426950216293334961 ;  /* 0x3fb8aa3b02007820 */ /* 0x001ff60000400000 */
[----:B------:R-:W-:Y:S05]  /*33160*/  @!UPT UIADD3 URZ, URZ, URZ, URZ ;  /* 0x0000003f3f3ff290 */ /* 0x000fea000fffe03f */
[----:B------:R-:W-:Y:S01]  /*33170*/  STL.64 [R1+0xf0], R12 ;  /* 0x0000f00c01007387 */ /* 0x000fe20000100a00 */
[----:B------:R0:W-:Y:S03]  /*33180*/  STL.64 [R1+0xf8], R14 ;  /* 0x0000f80e01007387 */ /* 0x0001e60000100a00 */
[----:B0-----:R-:W5:Y:S01]  /*33190*/  LDL.LU.64 R14, [R1+0x1930] ;  /* 0x00193000010e7983 */ /* 0x001f620000300a00 */
[----:B------:R-:W5:Y:S02]  /*331a0*/  LDL.LU.64 R12, [R1+0x1928] ;  /* 0x00192800010c7983 */ /* 0x000f640000300a00 */
[----:B-1----:R-:W-:Y:S02]  /*331b0*/  STL [R1+0x358], R29 ;  /* 0x0003581d01007387 */ /* 0x002fe40000100800 */
[----:B---3--:R-:W-:Y:S02]  /*331c0*/  FADD R2, R28, -R23 ;  /* 0x800000171c027221 */ /* 0x008fe40000000000 */
[----:B--2---:R-:W-:Y:S01]  /*331d0*/  HMMA.16816.F32.BF16 R20, R24, R20, R4 ;  /* 0x000000141814723c */ /* 0x004fe20000041804 */
[----:B------:R-:W2:Y:S01]  /*331e0*/  LDL.LU.64 R6, [R1+0x1920] ;  /* 0x0019200001067983 */ /* 0x000ea20000300a00 */
[----:B------:R-:W2:Y:S11]  /*331f0*/  LDL.LU.64 R4, [R1+0x1918] ;  /* 0x0019180001047983 */ /* 0x000eb60000300a00 */
[----:B------:R-:W-:Y:S10]  /*33200*/  @!UPT UIADD3 URZ, URZ, URZ, URZ ;  /* 0x0000003f3f3ff290 */ /* 0x000ff4000fffe03f */
[----:B------:R-:W-:Y:S01]  /*33210*/  STL.64 [R1+0xe0], R20 ;  /* 0x0000e01401007387 */ /* 0x000fe20000100a00 */
[----:B------:R0:W-:Y:S03]  /*33220*/  STL.64 [R1+0xe8], R22 ;  /* 0x0000e81601007387 */ /* 0x0001e60000100a00 */
[----:B0-----:R-:W3:Y:S01]  /*33230*/  LDL.LU.64 R22, [R1+0x1910] ;  /* 0x0019100001167983 */ /* 0x001ee20000300a00 */
[----:B------:R-:W4:Y:S01]  /*33240*/  LDL.LU.64 R20, [R1+0x1908] ;  /* 0x0019080001147983 */ /* 0x000f220000300a00 */
[----:B------:R-:W0:Y:S01]  /*33250*/  MUFU.EX2 R28, R0 ;  /* 0x00000000001c7308 */ /* 0x000e220000000800 */
[----:B------:R-:W-:-:S07]  /*33260*/  FMUL R2, R2, 1.4426950216293334961 ;  /* 0x3fb8aa3b02027820 */ /* 0x000fce0000400000 */
[----:B------:R1:W2:Y:S02]  /*33270*/  MUFU.EX2 R0, R2 ;  /* 0x0000000200007308 */ /* 0x0002a40000000800 */
[----:B-1----:R-:W2:Y:S04]  /*33280*/  LDL R2, [R1+0x36c] ;  /* 0x00036c0001027983 */ /* 0x002ea80000100800 */
[----:B0-----:R-:W-:Y:S01]  /*33290*/  STL [R1+0x354], R28 ;  /* 0x0003541c01007387 */ /* 0x001fe20000100800 */
[C---:B----4-:R-:W-:Y:S11]  /*332a0*/  HMMA.16816.F32.BF16 R8, R24.reuse, R20, R8 ;  /* 0x000000141808723c */ /* 0x050ff60000041808 */
[----:B------:R-:W-:Y:S11]  /*332b0*/  @!UPT UIADD3 URZ, URZ, URZ, URZ ;  /* 0x0000003f3f3ff290 */ /* 0x000ff6000fffe03f */
[----:B------:R-:W-:Y:S01]  /*332c0*/  @!UPT UIADD3 URZ, URZ, URZ, URZ ;  /* 0x0000003f3f3ff290 */ /* 0x000fe2000fffe03f */
[----:B------:R-:W-:Y:S01]  /*332d0*/  STL.64 [R1+0xd0], R8 ;  /* 0x0000d00801007387 */ /* 0x000fe20000100a00 */
[----:B------:R0:W-:Y:S03]  /*332e0*/  STL.64 [R1+0xd8], R10 ;  /* 0x0000d80a01007387 */ /* 0x0001e60000100a00 */
[----:B0-----:R-:W4:Y:S01]  /*332f0*/  LDL.LU.64 R10, [R1+0x1900] ;  /* 0x00190000010a7983 */ /* 0x001f220000300a00 */
[----:B------:R-:W5:Y:S02]  /*33300*/  LDL.LU.64 R8, [R1+0x18f8] ;  /* 0x0018f80001087983 */ /* 0x000f640000300a00 */
[----:B------:R-:W2:Y:S01]  /*33310*/  LDL R21, [R1+0x368] ;  /* 0x0003680001157983 */ /* 0x000ea20000100800 */
[C---:B-----5:R-:W-:Y:S11]  /*33320*/  HMMA.16816.F32.BF16 R12, R24.reuse, R8, R12 ;  /* 0x00000008180c723c */ /* 0x060ff6000004180c */
[----:B------:R-:W-:Y:S11]  /*33330*/  @!UPT UIADD3 URZ, URZ, URZ, URZ ;  /* 0x0000003f3f3ff290 */ /* 0x000ff6000fffe03f */
[----:B------:R-:W-:Y:S01]  /*33340*/  @!UPT UIADD3 URZ, URZ, URZ, URZ ;  /* 0x0000003f3f3ff290 */ /* 0x000fe2000fffe03f */
[----:B------:R-:W-:Y:S01]  /*33350*/  STL.64 [R1+0x290], R12 ;  /* 0x0002900c01007387 */ /* 0x000fe20000100a00 */
[----:B------:R0:W-:Y:S03]  /*33360*/  STL.64 [R1+0x298], R14 ;  /* 0x0002980e01007387 */ /* 0x0001e60000100a00 */
[----:B0-----:R-:W5:Y:S01]  /*33370*/  LDL.LU.64 R14, [R1+0x18f0] ;  /* 0x0018f000010e7983 */ /* 0x001f620000300a00 */
[----:B------:R-:W2:Y:S02]  /*33380*/  LDL.LU.64 R12, [R1+0x18e8] ;  /* 0x0018e800010c7983 */ /* 0x000ea40000300a00 */
[C---:B--2---:R-:W-:Y:S11]  /*33390*/  HMMA.16816.F32.BF16 R4, R24.reuse, R12, R4 ;  /* 0x0000000c1804723c */ /* 0x044ff60000041804 */
[----:B------:R-:W-:Y:S11]  /*333a0*/  @!UPT UIADD3 URZ, URZ, URZ, URZ ;  /* 0x0000003f3f3ff290 */ /* 0x000ff6000fffe03f */
[----:B------:R-:W-:Y:S01]  /*333b0*/  @!UPT UIADD3 URZ, URZ, URZ, URZ ;  /* 0x0000003f3f3ff290 */ /* 0x000fe2000fffe03f */
[----:B------:R0:W-:Y:S01]  /*333c0*/  STL.64 [R1+0x2a0], R4 ;  /* 0x0002a00401007387 */ /* 0x0001e20000100a00 */
[----:B------:R1:W-:Y:S03]  /*333d0*/  STL.64 [R1+0x2a8], R6 ;  /* 0x0002a80601007387 */ /* 0x0003e60000100a00 */
[----:B0-----:R-:W1:Y:S01]  /*333e0*/  LDL.LU.64 R4, [R1+0x18e0] ;  /* 0x0018e00001047983 */ /* 0x001e620000300a00 */
[----:B------:R-:W-:Y:S01]  /*333f0*/  STL [R1+0x350], R0 ;  /* 0x0003500001007387 */ /* 0x000fe20000100800 */
[C---:B-1----:R-:W-:Y:S02]  /*33400*/  HMMA.16816.F32.BF16 R4, R24.reuse, R4, R16 ;  /* 0x000000041804723c */ /* 0x042fe40000041810 */
[----:B------:R-:W2:Y:S01]  /*33410*/  LDL.LU.64 R18, [R1+0x18d8] ;  /* 0x0018d80001127983 */ /* 0x000ea20000300a00 */
[----:B------:R-:W2:Y:S11]  /*33420*/  LDL.LU.64 R16, [R1+0x18d0] ;  /* 0x0018d00001107983 */ /* 0x000eb60000300a00 */
[----:B------:R-:W-:Y:S09]  /*33430*/  @!UPT UIADD3 URZ, URZ, URZ, URZ ;  /* 0x0000003f3f3ff290 */ /* 0x000ff2000fffe03f */
[----:B------:R0:W-:Y:S01]  /*33440*/  STL [R1+0x2b8], R6 ;  /* 0x0002b80601007387 */ /* 0x0001e20000100800 */
[----:B------:R-:W-:Y:S02]  /*33450*/  MOV R12, R4 ;  /* 0x00000004000c7202 */ /* 0x000fe40000000f00 */
[----:B------:R-:W-:Y:S01]  /*33460*/  MOV R13, R5 ;  /* 0x00000005000d7202 */ /* 0x000fe20000000f00 */
[----:B------:R-:W2:Y:S02]  /*33470*/  LDL.LU R4, [R1+0x270] ;  /* 0x0002700001047983 */ /* 0x000ea40000300800 */
[----:B------:R-:W-:Y:S01]  /*33480*/  IMAD.MOV.U32 R20, RZ, RZ, R7 ;  /* 0x000000ffff147224 */ /* 0x000fe200078e0007 */
[----:B------:R-:W2:Y:S04]  /*33490*/  LDL.LU R5, [R1+0x274] ;  /* 0x0002740001057983 */ /* 0x000ea80000300800 */
[----:B0-----:R-:W2:Y:S01]  /*334a0*/  LDL.LU R6, [R1+0x278] ;  /* 0x0002780001067983 */ /* 0x001ea20000300800 */
[----:B------:R-:W2:Y:S02]  /*334b0*/  LDL.LU R7, [R1+0x27c] ;  /* 0x00027c0001077983 */ /* 0x000ea40000300800 */
[----:B---3--:R0:W-:Y:S02]  /*334c0*/  STL.64 [R1+0x1810], R22 ;  /* 0x0018101601007387 */ /* 0x0081e40000100a00 */
[----:B0-----:R-:W3:Y:S01]  /*334d0*/  LDL R23, [R1+0x360] ;  /* 0x0003600001177983 */ /* 0x001ee20000100800 */
[----:B------:R-:W-:Y:S02]  /*334e0*/  STL [R1+0x1808], R20 ;  /* 0x0018081401007387 */ /* 0x000fe40000100800 */
[----:B------:R-:W-:Y:S02]  /*334f0*/  STL [R1+0x17bc], R13 ;  /* 0x0017bc0d01007387 */ /* 0x000fe40000100800 */
[----:B------:R0:W-:Y:S01]  /*33500*/  STL [R1+0x17b8], R12 ;  /* 0x0017b80c01007387 */ /* 0x0001e20000100800 */
[----:B-----5:R1:W-:Y:S04]  /*33510*/  STL.64 [R1+0x18b8], R14 ;  /* 0x0018b80e01007387 */ /* 0x0203e80000100a00 */
[----:B0-----:R-:W2:Y:S01]  /*33520*/  LDL.LU R12, [R1+0xc0] ;  /* 0x0000c000010c7983 */ /* 0x001ea20000300800 */
[----:B------:R-:W2:Y:S02]  /*33530*/  LDL.LU R13, [R1+0xc4] ;  /* 0x0000c400010d7983 */ /* 0x000ea40000300800 */
[----:B-1----:R-:W2:Y:S01]  /*33540*/  LDL.LU R14, [R1+0xc8] ;  /* 0x0000c800010e7983 */ /* 0x002ea20000300800 */
[----:B------:R-:W2:Y:S02]  /*33550*/  LDL.LU R15, [R1+0xcc] ;  /* 0x0000cc00010f7983 */ /* 0x000ea40000300800 */
[----:B--2---:R-:W-:Y:S11]  /*33560*/  HMMA.16816.F32.BF16 R24, R24, R16, R12 ;  /* 0x000000101818723c */ /* 0x004ff6000004180c */
[----:B------:R-:W-:Y:S11]  /*33570*/  @!UPT UIADD3 URZ, URZ, URZ, URZ ;  /* 0x0000003f3f3ff290 */ /* 0x000ff6000fffe03f */
[----:B------:R-:W-:Y:S02]  /*33580*/  @!UPT UIADD3 URZ, URZ, URZ, URZ ;  /* 0x0000003f3f3ff290 */ /* 0x000fe4000fffe03f */
[----:B------:R-:W-:Y:S01]  /*33590*/  MOV R8, R24 ;  /* 0x0000001800087202 */ /* 0x000fe20000000f00 */
[----:B------:R-:W-:Y:S01]  /*335a0*/  STL.64 [R1+0x288], R26 ;  /* 0x0002881a01007387 */ /* 0x000fe20000100a00 */
[----:B------:R-:W-:Y:S01]  /*335b0*/  MOV R9, R25 ;  /* 0x0000001900097202 */ /* 0x000fe20000000f00 */
[----:B------:R0:W-:Y:S01]  /*335c0*/  STL.64 [R1+0x1890], R18 ;  /* 0x0018901201007387 */ /* 0x0001e20000100a00 */
[----:B---3--:R-:W-:Y:S01]  /*335d0*/  F2FP.BF16.PACK_AB R24, R3, R23 ;  /* 0x000000170318723e */ /* 0x008fe200000010ff */
[----:B0-----:R-:W2:Y:S01]  /*335e0*/  LDL.LU.64 R18, [R1+0xa8] ;  /* 0x0000a80001127983 */ /* 0x001ea20000300a00 */
[----:B------:R-:W-:Y:S02]  /*335f0*/  STL [R1+0x17dc], R8 ;  /* 0x0017dc0801007387 */ /* 0x000fe40000100800 */
[----:B----4-:R-:W-:Y:S02]  /*33600*/  STL [R1+0x185c], R10 ;  /* 0x00185c0a01007387 */ /* 0x010fe40000100800 */
[----:B------:R-:W-:Y:S01]  /*33610*/  STL [R1+0x1858], R9 ;  /* 0x0018580901007387 */ /* 0x000fe20000100800 */
[----:B------:R2:W-:Y:S01]  /*33620*/  STL [R1+0x187c], R11 ;  /* 0x00187c0b01007387 */ /* 0x0005e20000100800 */
[----:B------:R-:W3:Y:S01]  /*33630*/  LDL.LU R3, [R1+0x18c8] ;  /* 0x0018c80001037983 */ /* 0x000ee20000300800 */
[----:B------:R-:W-:-:S02]  /*33640*/  F2FP.BF16.PACK_AB R25, R21, R2 ;  /* 0x000000021519723e */ /* 0x000fc400000010ff */
[----:B------:R-:W-:Y:S02]  /*33650*/  F2FP.BF16.PACK_AB R26, R28, R29 ;  /* 0x0000001d1c1a723e */ /* 0x000fe400000010ff */
[----:B------:R-:W4:Y:S01]  /*33660*/  LDL.LU R28, [R1+0x18c4] ;  /* 0x0018c400011c7983 */ /* 0x000f220000300800 */
[----:B------:R-:W5:Y:S02]  /*33670*/  LDL.LU R29, [R1+0x18c0] ;  /* 0x0018c000011d7983 */ /* 0x000f640000300800 */
[----:B------:R-:W2:Y:S02]  /*33680*/  LDL.LU R12, [R1+0x260] ;  /* 0x00026000010c7983 */ /* 0x000ea40000300800 */
[----:B------:R-:W2:Y:S01]  /*33690*/  LDL.LU R13, [R1+0x264] ;  /* 0x00026400010d7983 */ /* 0x000ea20000300800 */
[----:B------:R-:W4:Y:S01]  /*336a0*/  LDL.LU R14, [R1+0x268] ;  /* 0x00026800010e7983 */ /* 0x000f220000300800 */
[----:B------:R-:W4:Y:S02]  /*336b0*/  LDL.LU R15, [R1+0x26c] ;  /* 0x00026c00010f7983 */ /* 0x000f240000300800 */
[----:B------:R-:W4:Y:S01]  /*336c0*/  LDL.LU.64 R22, [R1+0x88] ;  /* 0x0000880001167983 */ /* 0x000f220000300a00 */
[----:B---3--:R-:W-:-:S07]  /*336d0*/  F2FP.BF16.PACK_AB R27, R0, R3 ;  /* 0x00000003001b723e */ /* 0x008fce00000010ff */
[C---:B--2---:R-:W-:Y:S07]  /*336e0*/  HMMA.16816.F32.BF16 R8, R24.reuse, R18, R4 ;  /* 0x000000121808723c */ /* 0x044fee0000041804 */
[----:B------:R-:W-:Y:S01]  /*336f0*/  IMAD.MOV.U32 R7, RZ, RZ, R18 ;  /* 0x000000ffff077224 */ /* 0x000fe200078e0012 */
[----:B------:R-:W-:Y:S11]  /*33700*/  MOV R6, R19 ;  /* 0x0000001300067202 */ /* 0x000ff60000000f00 */
[----:B------:R-:W-:Y:S04]  /*33710*/  @!UPT UIADD3 URZ, URZ, URZ, URZ ;  /* 0x0000003f3f3ff290 */ /* 0x000fe8000fffe03f */
[----:B------:R-:W-:Y:S01]  /*33720*/  STL.64 [R1+0x270], R8 ;  /* 0x0002700801007387 */ /* 0x000fe20000100a00 */
[----:B------:R-:W-:Y:S02]  /*33730*/  STL.64 [R1+0x278], R10 ;  /* 0x0002780a01007387 */ /* 0x000fe40000100a00 */
[----:B------:R-:W5:Y:S02]  /*33740*/  LDL.LU R0, [R1+0x7b8] ;  /* 0x0007b80001007983 */ /* 0x000f640000300800 */
[----:B------:R-:W2:Y:S01]  /*33750*/  LDL.LU R2, [R1+0x7b4] ;  /* 0x0007b40001027983 */ /* 0x000ea20000300800 */
[----:B------:R-:W3:Y:S01]  /*33760*/  LDL.LU R3, [R1+0x7ac] ;  /* 0x0007ac0001037983 */ /* 0x000ee20000300800 */
[----:B------:R-:W2:Y:S03]  /*33770*/  LDL.LU.64 R18, [R1+0x68] ;  /* 0x0000680001127983 */ /* 0x000ea60000300a00 */
[----:B--2---:R0:W-:Y:S04]  /*33780*/  STL.64 [R1+0x1898], R18 ;  /* 0x0018981201007387 */ /* 0x0041e80000100a00 */
[----:B0-----:R-:W2:Y:S04]  /*33790*/  LDL.LU.64 R18, [R1+0x78] ;  /* 0x0000780001127983 */ /* 0x001ea80000300a00 */
[----:B--2---:R0:W-:Y:S01]  /*337a0*/  STL.64 [R1+0x18b0], R18 ;  /* 0x0018b01201007387 */ /* 0x0041e20000100a00 */
[----:B------:R-:W4:Y:S02]  /*337b0*/  LDL.LU R16, [R1+0x250] ;  /* 0x0002500001107983 */ /* 0x000f240000300800 */
[----:B------:R-:W4:Y:S01]  /*337c0*/  LDL.LU R17, [R1+0x254] ;  /* 0x0002540001117983 */ /* 0x000f220000300800 */
[----:B0-----:R-:W4:Y:S01]  /*337d0*/  LDL.LU R18, [R1+0x258] ;  /* 0x0002580001127983 */ /* 0x001f220000300800 */
[----:B------:R-:W4:Y:S02]  /*337e0*/  LDL.LU R19, [R1+0x25c] ;  /* 0x00025c0001137983 */ /* 0x000f240000300800 */
[----:B------:R-:W2:Y:S02]  /*337f0*/  LDL.LU.64 R10, [R1+0x58] ;  /* 0x00005800010a7983 */ /* 0x000ea40000300a00 */
[----:B--2---:R0:W-:Y:S01]  /*33800*/  STL.64 [R1+0x1888], R10 ;  /* 0x0018880a01007387 */ /* 0x0041e20000100a00 */
[----:B------:R-:W2:Y:S02]  /*33810*/  LDL.LU R8, [R1+0x230] ;  /* 0x0002300001087983 */ /* 0x000ea40000300800 */
[----:B------:R-:W2:Y:S01]  /*33820*/  LDL.LU R9, [R1+0x234] ;  /* 0x0002340001097983 */ /* 0x000ea20000300800 */
[----:B0-----:R-:W2:Y:S01]  /*33830*/  LDL.LU R10, [R1+0x238] ;  /* 0x00023800010a7983 */ /* 0x001ea20000300800 */
[----:B------:R-:W2:Y:S03]  /*33840*/  LDL.LU R11, [R1+0x23c] ;  /* 0x00023c00010b7983 */ /* 0x000ea60000300800 */
[----:B--2---:R-:W-:Y:S01]  /*33850*/  STL.64 [R1+0x18a8], R10 ;  /* 0x0018a80a01007387 */ /* 0x004fe20000100a00 */
[----:B------:R0:W-:Y:S03]  /*33860*/  STL.64 [R1+0x18a0], R8 ;  /* 0x0018a00801007387 */ /* 0x0001e60000100a00 */
[----:B0-----:R-:W2:Y:S01]  /*33870*/  LDL.LU R8, [R1+0x240] ;  /* 0x0002400001087983 */ /* 0x001ea20000300800 */
[----:B------:R-:W2:Y:S02]  /*33880*/  LDL.LU R9, [R1+0x244] ;  /* 0x0002440001097983 */ /* 0x000ea40000300800 */
[----:B------:R-:W2:Y:S02]  /*33890*/  LDL.LU R10, [R1+0x248] ;  /* 0x00024800010a7983 */ /* 0x000ea40000300800 */
[----:B------:R-:W2:Y:S01]  /*338a0*/  LDL.LU R11, [R1+0x24c] ;  /* 0x00024c00010b7983 */ /* 0x000ea20000300800 */
[----:B------:R-:W-:Y:S01]  /*338b0*/  STL [R1+0x17c4], R6 ;  /* 0x0017c40601007387 */ /* 0x000fe20000100800 */
[----:B------:R0:W-:Y:S03]  /*338c0*/  STL [R1+0x17c0], R7 ;  /* 0x0017c00701007387 */ /* 0x0001e60000100800 */
[----:B0-----:R-:W2:Y:S01]  /*338d0*/  LDL.LU.64 R6, [R1+0x98] ;  /* 0x0000980001067983 */ /* 0x001ea20000300a00 */
[C---:B----4-:R-:W-:Y:S08]  /*338e0*/  HMMA.16816.F32.BF16 R16, R24.reuse, R22, R16 ;  /* 0x000000161810723c */ /* 0x050ff00000041810 */
[----:B--2---:R-:W-:Y:S11]  /*338f0*/  HMMA.16816.F32.BF16 R12, R24, R6, R12 ;  /* 0x00000006180c723c */ /* 0x004ff6000004180c */
[----:B------:R-:W-:Y:S11]  /*33900*/  @!UPT UIADD3 URZ, URZ, URZ, URZ ;  /* 0x0000003f3f3ff290 */ /* 0x000ff6000fffe03f */
[----:B------:R-:W-:Y:S01]  /*33910*/  @!UPT UIADD3 URZ, URZ, URZ, URZ ;  /* 0x0000003f3f3ff290 */ /* 0x000fe2000fffe03f */
[----:B------:R0:W-:Y:S01]  /*33920*/  STL.64 [R1+0x260], R12 ;  /* 0x0002600c01007387 */ /* 0x0001e20000100a00 */
[----:B------:R1:W-:Y:S02]  /*33930*/  STL.64 [R1+0x268], R14 ;  /* 0x0002680e01007387 */ /* 0x0003e40000100a00 */
[----:B0-----:R-:W-:Y:S01]  /*33940*/  IMAD.MOV.U32 R12, RZ, RZ, R7 ;  /* 0x000000ffff0c7224 */ /* 0x001fe200078e0007 */
[----:B------:R-:W-:Y:S01]  /*33950*/  MOV R13, R6 ;  /* 0x00000006000d7202 */ /* 0x000fe20000000f00 */
[----:B-1----:R-:W2:Y:S01]  /*33960*/  LDL.LU.64 R14, [R1+0x18b8] ;  /* 0x0018b800010e7983 */ /* 0x002ea20000300a00 */
[----:B------:R-:W4:Y:S02]  /*33970*/  LDL.LU R4, [R1+0x7a8] ;  /* 0x0007a80001047983 */ /* 0x000f240000300800 */
[----:B------:R-:W-:Y:S01]  /*33980*/  STL [R1+0x17cc], R12 ;  /* 0x0017cc0c01007387 */ /* 0x000fe20000100800 */
[----:B------:R-:W-:Y:S01]  /*33990*/  STL [R1+0x17c8], R13 ;  /* 0x0017c80d01007387 */ /* 0x000fe20000100800 */
[----:B------:R-:W-:Y:S02]  /*339a0*/  STL.64 [R1+0x250], R16 ;  /* 0x0002501001007387 */ /* 0x000fe40000100a00 */
[----:B------:R0:W-:Y:S02]  /*339b0*/  STL.64 [R1+0x258], R18 ;  /* 0x0002581201007387 */ /* 0x0001e40000100a00 */
[----:B0-----:R-:W2:Y:S01]  /*339c0*/  LDL.LU.64 R18, [R1+0x18b0] ;  /* 0x0018b00001127983 */ /* 0x001ea20000300a00 */
[----:B------:R-:W3:Y:S02]  /*339d0*/  LDL.LU R21, [R1+0x7c4] ;  /* 0x0007c40001157983 */ /* 0x000ee40000300800 */
[----:B-----5:R-:W-:-:S04]  /*339e0*/  FADD R0, R0, -R29 ;  /* 0x8000001d00007221 */ /* 0x020fc80000000000 */
[----:B------:R-:W-:-:S06]  /*339f0*/  FMUL R0, R0, 1.4426950216293334961 ;  /* 0x3fb8aa3b00007820 */ /* 0x000fcc0000400000 */
[----:B------:R-:W0:Y:S01]  /*33a00*/  MUFU.EX2 R0, R0 ;  /* 0x0000000000007308 */ /* 0x000e220000000800 */
[----:B------:R-:W-:Y:S02]  /*33a10*/  MOV R6, R22 ;  /* 0x0000001600067202 */ /* 0x000fe40000000f00 */
[----:B------:R-:W-:Y:S01]  /*33a20*/  MOV R7, R23 ;  /* 0x0000001700077202 */ /* 0x000fe20000000f00 */
[----:B--2---:R-:W-:Y:S01]  /*33a30*/  HMMA.16816.F32.BF16 R8, R24, R18, R8 ;  /* 0x000000121808723c */ /* 0x004fe20000041808 */
[----:B---3--:R1:W-:Y:S01]  /*33a40*/  STL [R1+0x1880], R21 ;  /* 0x0018801501007387 */ /* 0x0083e20000100800 */
[----:B------:R-:W2:Y:S02]  /*33a50*/  LDL.LU R20, [R1+0x220] ;  /* 0x0002200001147983 */ /* 0x000ea40000300800 */
[----:B------:R-:W-:Y:S01]  /*33a60*/  IMAD.MOV.U32 R12, RZ, RZ, R18 ;  /* 0x000000ffff0c7224 */ /* 0x000fe200078e0012 */
[----:B-1----:R-:W2:Y:S01]  /*33a70*/  LDL.LU R21, [R1+0x224] ;  /* 0x0002240001157983 */ /* 0x002ea20000300800 */
[----:B------:R-:W2:Y:S02]  /*33a80*/  LDL.LU R22, [R1+0x228] ;  /* 0x0002280001167983 */ /* 0x000ea40000300800 */
[----:B------:R-:W2:Y:S02]  /*33a90*/  LDL.LU R23, [R1+0x22c] ;  /* 0x00022c0001177983 */ /* 0x000ea40000300800 */
[----:B------:R-:W-:Y:S01]  /*33aa0*/  STL [R1+0x17d0], R6 ;  /* 0x0017d00601007387 */ /* 0x000fe20000100800 */
[----:B------:R-:W-:Y:S11]  /*33ab0*/  MOV R13, R19 ;  /* 0x00000013000d7202 */ /* 0x000ff60000000f00 */
[----:B------:R-:W-:Y:S01]  /*33ac0*/  @!UPT UIADD3 URZ, URZ, URZ, URZ ;  /* 0x0000003f3f3ff290 */ /* 0x000fe2000fffe03f */
[----:B------:R-:W-:Y:S01]  /*33ad0*/  STL.64 [R1+0x240], R8 ;  /* 0x0002400801007387 */ /* 0x000fe20000100a00 */
[----:B0-----:R-:W-:Y:S02]  /*33ae0*/  STL [R1+0x344], R0 ;  /* 0x0003440001007387 */ /* 0x001fe40000100800 */
[----:B------:R0:W-:Y:S02]  /*33af0*/  STL.64 [R1+0x248], R10 ;  /* 0x0002480a01007387 */ /* 0x0001e40000100a00 */
[----:B0-----:R-:W3:Y:S01]  /*33b00*/  LDL.LU.64 R10, [R1+0x18a8] ;  /* 0x0018a800010a7983 */ /* 0x001ee20000300a00 */
[----:B------:R-:W3:Y:S02]  /*33b10*/  LDL.LU.64 R8, [R1+0x18a0] ;  /* 0x0018a00001087983 */ /* 0x000ee40000300a00 */
[----:B------:R-:W3:Y:S02]  /*33b20*/  LDL.LU.64 R18, [R1+0x1898] ;  /* 0x0018980001127983 */ /* 0x000ee40000300a00 */
[----:B------:R-:W-:-:S04]  /*33b30*/  FADD R2, R2, -R29 ;  /* 0x8000001d02027221 */ /* 0x000fc80000000000 */
[----:B------:R-:W-:-:S06]  /*33b40*/  FMUL R0, R2, 1.4426950216293334961 ;  /* 0x3fb8aa3b02007820 */ /* 0x000fcc0000400000 */
[----:B------:R-:W0:Y:S01]  /*33b50*/  MUFU.EX2 R0, R0 ;  /* 0x0000000000007308 */ /* 0x000e220000000800 */
[----:B------:R-:W-:Y:S01]  /*33b60*/  STL.64 [R1+0x1870], R12 ;  /* 0x0018700c01007387 */ /* 0x000fe20000100a00 */
[----:B------:R-:W-:-:S03]  /*33b70*/  FADD R2, R3, -R29 ;  /* 0x8000001d03027221 */ /* 0x000fc60000000000 */
[----:B0-----:R-:W-:Y:S01]  /*33b80*/  STL [R1+0x340], R0 ;  /* 0x0003400001007387 */ /* 0x001fe20000100800 */
[----:B---3--:R-:W-:Y:S01]  /*33b90*/  HMMA.16816.F32.BF16 R8, R24, R18, R8 ;  /* 0x000000121808723c */ /* 0x008fe20000041808 */
[----:B------:R-:W-:Y:S01]  /*33ba0*/  MOV R5, R18 ;  /* 0x0000001200057202 */ /* 0x000fe20000000f00 */
[----:B------:R-:W-:Y:S02]  /*33bb0*/  IMAD.MOV.U32 R3, RZ, RZ, R19 ;  /* 0x000000ffff037224 */ /* 0x000fe400078e0013 */
[----:B------:R-:W3:Y:S11]  /*33bc0*/  LDL.LU.64 R18, [R1+0x1890] ;  /* 0x0018900001127983 */ /* 0x000ef60000300a00 */
[----:B------:R-:W-:Y:S08]  /*33bd0*/  @!UPT UIADD3 URZ, URZ, URZ, URZ ;  /* 0x0000003f3f3ff290 */ /* 0x000ff0000fffe03f */
[----:B------:R0:W-:Y:S04]  /*33be0*/  STL.64 [R1+0x238], R10 ;  /* 0x0002380a01007387 */ /* 0x0001e80000100a00 */
[----:B0-----:R-:W2:Y:S01]  /*33bf0*/  LDL.LU.64 R10, [R1+0x1888] ;  /* 0x00188800010a7983 */ /* 0x001ea20000300a00 */
[----:B------:R-:W-:-:S06]  /*33c00*/  FMUL R0, R2, 1.4426950216293334961 ;  /* 0x3fb8aa3b02007820 */ /* 0x000fcc0000400000 */
[----:B------:R-:W0:Y:S01]  /*33c10*/  MUFU.EX2 R0, R0 ;  /* 0x0000000000007308 */ /* 0x000e220000000800 */
[----:B------:R-:W-:Y:S02]  /*33c20*/  MOV R17, R9 ;  /* 0x0000000900117202 */ /* 0x000fe40000000f00 */
[----:B------:R-:W-:-:S03]  /*33c30*/  MOV R16, R8 ;  /* 0x0000000800107202 */ /* 0x000fc60000000f00 */
[----:B------:R-:W-:Y:S02]  /*33c40*/  STL [R1+0x1644], R17 ;  /* 0x0016441101007387 */ /* 0x000fe40000100800 */
[----:B------:R1:W-:Y:S02]  /*33c50*/  STL [R1+0x1640], R16 ;  /* 0x0016401001007387 */ /* 0x0003e40000100800 */
[----:B------:R-:W-:Y:S01]  /*33c60*/  STL [R1+0x1638], R29 ;  /* 0x0016381d01007387 */ /* 0x000fe20000100800 */
[----:B--2---:R-:W-:Y:S01]  /*33c70*/  HMMA.16816.F32.BF16 R20, R24, R10, R20 ;  /* 0x0000000a1814723c */ /* 0x004fe20000041814 */
[----:B-1----:R-:W-:Y:S11]  /*33c80*/  MOV R16, R11 ;  /* 0x0000000b00107202 */ /* 0x002ff60000000f00 */
[----:B------:R-:W-:Y:S11]  /*33c90*/  @!UPT UIADD3 URZ, URZ, URZ, URZ ;  /* 0x0000003f3f3ff290 */ /* 0x000ff6000fffe03f */
[----:B------:R1:W-:Y:S01]  /*33ca0*/  STL.64 [R1+0x220], R20 ;  /* 0x0002201401007387 */ /* 0x0003e20000100a00 */
[----:B0-----:R0:W-:Y:S02]  /*33cb0*/  STL [R1+0x348], R0 ;  /* 0x0003480001007387 */ /* 0x0011e40000100800 */
[----:B------:R-:W-:Y:S01]  /*33cc0*/  STL.64 [R1+0x228], R22 ;  /* 0x0002281601007387 */ /* 0x000fe20000100a00 */
[----:B-1----:R-:W2:Y:S01]  /*33cd0*/  LDL.LU R21, [R1+0x1880] ;  /* 0x0018800001157983 */ /* 0x002ea20000300800 */
[----:B------:R-:W5:Y:S02]  /*33ce0*/  LDL.LU R11, [R1+0x187c] ;  /* 0x00187c00010b7983 */ /* 0x000f640000300800 */
[----:B----4-:R-:W-:-:S04]  /*33cf0*/  FADD R2, R4, -R29 ;  /* 0x8000001d04027221 */ /* 0x010fc80000000000 */
[----:B0-----:R-:W-:-:S06]  /*33d00*/  FMUL R0, R2, 1.4426950216293334961 ;  /* 0x3fb8aa3b02007820 */ /* 0x001fcc0000400000 */
[----:B------:R-:W0:Y:S01]  /*33d10*/  MUFU.EX2 R0, R0 ;  /* 0x0000000000007308 */ /* 0x000e220000000800 */
[----:B------:R-:W-:-:S05]  /*33d20*/  IMAD.MOV.U32 R6, RZ, RZ, R10 ;  /* 0x000000ffff067224 */ /* 0x000fca00078e000a */
[----:B------:R1:W-:Y:S01]  /*33d30*/  STL.64 [R1+0x1838], R6 ;  /* 0x0018380601007387 */ /* 0x0003e20000100a00 */
[----:B------:R4:W-:Y:S02]  /*33d40*/  STL [R1+0x1830], R5 ;  /* 0x0018300501007387 */ /* 0x0009e40000100800 */
[----:B---3--:R-:W-:Y:S02]  /*33d50*/  STL.64 [R1+0x1800], R18 ;  /* 0x0018001201007387 */ /* 0x008fe40000100a00 */
[----:B------:R-:W-:Y:S01]  /*33d60*/  STL [R1+0x17f8], R16 ;  /* 0x0017f81001007387 */ /* 0x000fe20000100800 */
[----:B------:R-:W3:Y:S04]  /*33d70*/  LDL.LU R12, [R1+0x210] ;  /* 0x00021000010c7983 */ /* 0x000ee80000300800 */
[----:B0-----:R-:W-:Y:S01]  /*33d80*/  STL [R1+0x34c], R0 ;  /* 0x00034c0001007387 */ /* 0x001fe20000100800 */
[----:B------:R-:W3:Y:S02]  /*33d90*/  LDL.LU R13, [R1+0x214] ;  /* 0x00021400010d7983 */ /* 0x000ee40000300800 */
[----:B-1----:R-:W3:Y:S02]  /*33da0*/  LDL.64 R6, [R1+0x28] ;  /* 0x0000280001067983 */ /* 0x002ee40000100a00 */
[----:B------:R-:W3:Y:S02]  /*33db0*/  LDL.LU R20, [R1+0x1d0] ;  /* 0x0001d00001147983 */ /* 0x000ee40000300800 */
[----:B--2---:R-:W-:Y:S01]  /*33dc0*/  FADD R2, R21, -R28 ;  /* 0x8000001c15027221 */ /* 0x004fe20000000000 */
[----:B-----5:R-:W-:-:S02]  /*33dd0*/  MOV R21, R11 ;  /* 0x0000000b00157202 */ /* 0x020fc40000000f00 */
[----:B------:R-:W2:Y:S01]  /*33de0*/  LDL.LU R11, [R1+0x1878] ;  /* 0x00187800010b7983 */ /* 0x000ea20000300800 */
[----:B------:R-:W5:Y:S02]  /*33df0*/  LDL.LU R22, [R1+0x1d8] ;  /* 0x0001d80001167983 */ /* 0x000f640000300800 */
[----:B------:R-:W5:Y:S02]  /*33e00*/  LDL.LU R23, [R1+0x1dc] ;  /* 0x0001dc0001177983 */ /* 0x000f640000300800 */
[----:B----4-:R-:W4:Y:S01]  /*33e10*/  LDL.LU R5, [R1+0x7c0] ;  /* 0x0007c00001057983 */ /* 0x010f220000300800 */
[----:B------:R-:W2:Y:S01]  /*33e20*/  LDL.LU R8, [R1+0x200] ;  /* 0x0002000001087983 */ /* 0x000ea20000300800 */
[----:B------:R-:W2:Y:S02]  /*33e30*/  LDL.LU R9, [R1+0x204] ;  /* 0x0002040001097983 */ /* 0x000ea40000300800 */
[----:B------:R-:W2:Y:S02]  /*33e40*/  LDL.LU R10, [R1+0x208] ;  /* 0x00020800010a7983 */ /* 0x000ea40000300800 */
[----:B--2---:R0:W-:Y:S01]  /*33e50*/  STL.64 [R1+0x1868], R10 ;  /* 0x0018680a01007387 */ /* 0x0041e20000100a00 */
[----:B------:R-:W-:Y:S03]  /*33e60*/  STL.64 [R1+0x1860], R8 ;  /* 0x0018600801007387 */ /* 0x000fe60000100a00 */
[----:B0-----:R-:W2:Y:S01]  /*33e70*/  LDL.LU.64 R10, [R1+0x48] ;  /* 0x00004800010a7983 */ /* 0x001ea20000300a00 */
[----:B------:R-:W2:Y:S02]  /*33e80*/  LDL.LU R4, [R1+0x7bc] ;  /* 0x0007bc0001047983 */ /* 0x000ea40000300800 */
[----:B---3--:R0:W-:Y:S01]  /*33e90*/  STL.64 [R1+0x1850], R6 ;  /* 0x0018500601007387 */ /* 0x0081e20000100a00 */
[----:B--2---:R-:W-:Y:S01]  /*33ea0*/  STL [R1+0x1848], R4 ;  /* 0x0018480401007387 */ /* 0x004fe20000100800 */
[----:B0-----:R-:W2:Y:S02]  /*33eb0*/  LDL.LU.64 R6, [R1+0x38] ;  /* 0x0000380001067983 */ /* 0x001ea40000300a00 */
[----:B------:R-:W3:Y:S02]  /*33ec0*/  LDL.LU R29, [R1+0x7b0] ;  /* 0x0007b000011d7983 */ /* 0x000ee40000300800 */
[----:B-----5:R0:W-:Y:S01]  /*33ed0*/  STL.64 [R1+0x1820], R22 ;  /* 0x0018201601007387 */ /* 0x0201e20000100a00 */
[----:B------:R1:W-:Y:S04]  /*33ee0*/  STL.64 [R1+0x1818], R20 ;  /* 0x0018181401007387 */ /* 0x0003e80000100a00 */
[----:B0-----:R-:W5:Y:S01]  /*33ef0*/  LDL.LU.64 R22, [R1+0x18] ;  /* 0x0000180001167983 */ /* 0x001f620000300a00 */
[----:B------:R-:W-:Y:S03]  /*33f00*/  HMMA.16816.F32.BF16 R12, R24, R10, R12 ;  /* 0x0000000a180c723c */ /* 0x000fe6000004180c */
[----:B-----5:R0:W-:Y:S01]  /*33f10*/  STL.64 [R1+0x1840], R22 ;  /* 0x0018401601007387 */ /* 0x0201e20000100a00 */
[----:B-1----:R-:W5:Y:S02]  /*33f20*/  LDL.LU R20, [R1+0x1f0] ;  /* 0x0001f00001147983 */ /* 0x002f640000300800 */
[----:B------:R-:W5:Y:S01]  /*33f30*/  LDL.LU R21, [R1+0x1f4] ;  /* 0x0001f40001157983 */ /* 0x000f620000300800 */
[----:B0-----:R-:W5:Y:S01]  /*33f40*/  LDL.LU R22, [R1+0x1f8] ;  /* 0x0001f80001167983 */ /* 0x001f620000300800 */
[----:B------:R-:W5:Y:S02]  /*33f50*/  LDL.LU R23, [R1+0x1fc] ;  /* 0x0001fc0001177983 */ /* 0x000f640000300800 */
[----:B------:R-:W2:Y:S02]  /*33f60*/  LDL.LU.64 R18, [R1+0x8] ;  /* 0x0000080001127983 */ /* 0x000ea40000300a00 */
[----:B--2---:R0:W-:Y:S01]  /*33f70*/  STL.64 [R1+0x1828], R18 ;  /* 0x0018281201007387 */ /* 0x0041e20000100a00 */
[----:B------:R-:W2:Y:S02]  /*33f80*/  LDL.LU R16, [R1+0x1e0] ;  /* 0x0001e00001107983 */ /* 0x000ea40000300800 */
[----:B------:R-:W2:Y:S01]  /*33f90*/  LDL.LU R17, [R1+0x1e4] ;  /* 0x0001e40001117983 */ /* 0x000ea20000300800 */
[----:B0-----:R-:W2:Y:S01]  /*33fa0*/  LDL.LU R18, [R1+0x1e8] ;  /* 0x0001e80001127983 */ /* 0x001ea20000300800 */
[----:B------:R-:W2:Y:S06]  /*33fb0*/  LDL.LU R19, [R1+0x1ec] ;  /* 0x0001ec0001137983 */ /* 0x000eac0000300800 */
[----:B------:R0:W-:Y:S02]  /*33fc0*/  STL.64 [R1+0x2f0], R12 ;  /* 0x0002f00c01007387 */ /* 0x0001e40000100a00 */
[----:B------:R1:W-:Y:S01]  /*33fd0*/  STL.64 [R1+0x2f8], R14 ;  /* 0x0002f80e01007387 */ /* 0x0003e20000100a00 */
[----:B0-----:R-:W2:Y:S01]  /*33fe0*/  LDL.LU.64 R12, [R1+0x1870] ;  /* 0x00187000010c7983 */ /* 0x001ea20000300a00 */
[----:B-1----:R-:W-:Y:S01]  /*33ff0*/  IMAD.MOV.U32 R14, RZ, RZ, R10 ;  /* 0x000000ffff0e7224 */ /* 0x002fe200078e000a */
[----:B------:R-:W-:-:S02]  /*34000*/  MOV R15, R11 ;  /* 0x0000000b000f7202 */ /* 0x000fc40000000f00 */
[----:B------:R-:W2:Y:S01]  /*34010*/  LDL.LU.64 R10, [R1+0x1868] ;  /* 0x00186800010a7983 */ /* 0x000ea20000300a00 */
[----:B------:R-:W2:Y:S02]  /*34020*/  LDL.LU.64 R8, [R1+0x1860] ;  /* 0x0018600001087983 */ /* 0x000ea40000300a00 */
[----:B------:R-:W-:-:S06]  /*34030*/  FMUL R0, R2, 1.4426950216293334961 ;  /* 0x3fb8aa3b02007820 */ /* 0x000fcc0000400000 */
[----:B------:R-:W0:Y:S01]  /*34040*/  MUFU.EX2 R0, R0 ;  /* 0x0000000000007308 */ /* 0x000e220000000800 */
[----:B------:R-:W-:Y:S01]  /*34050*/  STL.64 [R1+0x17f0], R14 ;  /* 0x0017f00e01007387 */ /* 0x000fe20000100a00 */
[----:B--2---:R-:W-:Y:S03]  /*34060*/  HMMA.16816.F32.BF16 R8, R24, R6, R8 ;  /* 0x000000061808723c */ /* 0x004fe60000041808 */
[----:B------:R1:W-:Y:S04]  /*34070*/  STL.64 [R1+0x17e8], R12 ;  /* 0x0017e80c01007387 */ /* 0x0003e80000100a00 */
[----:B-1----:R-:W2:Y:S01]  /*34080*/  LDL.LU R12, [R1+0x1c0] ;  /* 0x0001c000010c7983 */ /* 0x002ea20000300800 */
[----:B------:R-:W2:Y:S02]  /*34090*/  LDL.LU R13, [R1+0x1c4] ;  /* 0x0001c400010d7983 */ /* 0x000ea40000300800 */
[----:B------:R-:W2:Y:S02]  /*340a0*/  LDL.LU R14, [R1+0x1c8] ;  /* 0x0001c800010e7983 */ /* 0x000ea40000300800 */
[----:B------:R-:W2:Y:S11]  /*340b0*/  LDL.LU R15, [R1+0x1cc] ;  /* 0x0001cc00010f7983 */ /* 0x000eb60000300800 */
[----:B------:R1:W-:Y:S01]  /*340c0*/  STL.64 [R1+0x2d0], R8 ;  /* 0x0002d00801007387 */ /* 0x0003e20000100a00 */
[----:B0-----:R-:W-:Y:S02]  /*340d0*/  STL [R1+0x330], R0 ;  /* 0x0003300001007387 */ /* 0x001fe40000100800 */
[----:B------:R0:W-:Y:S02]  /*340e0*/  STL.64 [R1+0x2d8], R10 ;  /* 0x0002d80a01007387 */ /* 0x0001e40000100a00 */
[----:B-1----:R-:W-:Y:S01]  /*340f0*/  IMAD.MOV.U32 R8, RZ, RZ, R7 ;  /* 0x000000ffff087224 */ /* 0x002fe200078e0007 */
[----:B0-----:R-:W2:Y:S01]  /*34100*/  LDL.LU R10, [R1+0x185c] ;  /* 0x00185c00010a7983 */ /* 0x001ea20000300800 */
[----:B------:R-:W2:Y:S01]  /*34110*/  LDL.LU R9, [R1+0x1858] ;  /* 0x0018580001097983 */ /* 0x000ea20000300800 */
[----:B------:R-:W-:-:S02]  /*34120*/  MOV R11, R6 ;  /* 0x00000006000b7202 */ /* 0x000fc40000000f00 */
[----:B------:R-:W5:Y:S01]  /*34130*/  LDL.LU.64 R6, [R1+0x1850] ;  /* 0x0018500001067983 */ /* 0x000f620000300a00 */
[----:B----4-:R-:W-:Y:S02]  /*34140*/  FADD R2, R5, -R28 ;  /* 0x8000001c05027221 */ /* 0x010fe40000000000 */
[----:B------:R-:W4:Y:S02]  /*34150*/  LDL.LU R4, [R1+0x1848] ;  /* 0x0018480001047983 */ /* 0x000f240000300800 */
[----:B------:R-:W-:-:S06]  /*34160*/  FMUL R0, R2, 1.4426950216293334961 ;  /* 0x3fb8aa3b02007820 */ /* 0x000fcc0000400000 */
[----:B------:R-:W0:Y:S02]  /*34170*/  MUFU.EX2 R0, R0 ;  /* 0x0000000000007308 */ /* 0x000e240000000800 */
[----:B0-----:R-:W-:Y:S01]  /*34180*/  STL [R1+0x334], R0 ;  /* 0x0003340001007387 */ /* 0x001fe20000100800 */
[C---:B-----5:R-:W-:Y:S11]  /*34190*/  HMMA.16816.F32.BF16 R20, R24.reuse, R6, R20 ;  /* 0x000000061814723c */ /* 0x060ff60000041814 */
[----:B------:R-:W-:Y:S11]  /*341a0*/  @!UPT UIADD3 URZ, URZ, URZ, URZ ;  /* 0x0000003f3f3ff290 */ /* 0x000ff6000fffe03f */
[----:B------:R-:W-:Y:S01]  /*341b0*/  @!UPT UIADD3 URZ, URZ, URZ, URZ ;  /* 0x0000003f3f3ff290 */ /* 0x000fe2000fffe03f */
[----:B------:R-:W-:Y:S01]  /*341c0*/  STL.64 [R1+0x2c0], R20 ;  /* 0x0002c01401007387 */ /* 0x000fe20000100a00 */
[----:B------:R0:W-:Y:S03]  /*341d0*/  STL.64 [R1+0x2c8], R22 ;  /* 0x0002c81601007387 */ /* 0x0001e60000100a00 */
[----:B0-----:R-:W5:Y:S01]  /*341e0*/  LDL.LU.64 R22, [R1+0x1840] ;  /* 0x0018400001167983 */ /* 0x001f620000300a00 */
[--C-:B----4-:R-:W-:Y:S01]  /*341f0*/  FADD R2, R4, -R28.reuse ;  /* 0x8000001c04027221 */ /* 0x110fe20000000000 */
[----:B------:R-:W-:Y:S02]  /*34200*/  MOV R4, R7 ;  /* 0x0000000700047202 */ /* 0x000fe40000000f00 */
[----:B------:R-:W4:Y:S01]  /*34210*/  LDL.LU.64 R6, [R1+0x1838] ;  /* 0x0018380001067983 */ /* 0x000f220000300a00 */
[----:B------:R-:W2:Y:S02]  /*34220*/  LDL.LU R5, [R1+0x1830] ;  /* 0x0018300001057983 */ /* 0x000ea40000300800 */
[----:B------:R0:W-:Y:S02]  /*34230*/  STL [R1+0x163c], R28 ;  /* 0x00163c1c01007387 */ /* 0x0001e40000100800 */
[----:B---3--:R-:W-:Y:S01]  /*34240*/  FADD R0, R29, -R28 ;  /* 0x8000001c1d007221 */ /* 0x008fe20000000000 */
[----:B-----5:R-:W-:Y:S01]  /*34250*/  HMMA.16816.F32.BF16 R16, R24, R22, R16 ;  /* 0x000000161810723c */ /* 0x020fe20000041810 */
[----:B------:R-:W-:Y:S01]  /*34260*/  MOV R29, R22 ;  /* 0x00000016001d7202 */ /* 0x000fe20000000f00 */
[----:B0-----:R-:W-:Y:S11]  /*34270*/  IMAD.MOV.U32 R28, RZ, RZ, R23 ;  /* 0x000000ffff1c7224 */ /* 0x001ff600078e0017 */
[----:B------:R-:W-:Y:S10]  /*34280*/  @!UPT UIADD3 URZ, URZ, URZ, URZ ;  /* 0x0000003f3f3ff290 */ /* 0x000ff4000fffe03f */
[----:B------:R-:W-:Y:S01]  /*34290*/  STL.64 [R1+0x210], R16 ;  /* 0x0002101001007387 */ /* 0x000fe20000100a00 */
[----:B------:R0:W-:Y:S03]  /*342a0*/  STL.64 [R1+0x218], R18 ;  /* 0x0002181201007387 */ /* 0x0001e60000100a00 */
[----:B0-----:R-:W3:Y:S01]  /*342b0*/  LDL.LU.64 R18, [R1+0x1828] ;  /* 0x0018280001127983 */ /* 0x001ee20000300a00 */
[----:B------:R-:W3:Y:S02]  /*342c0*/  LDL.LU.64 R22, [R1+0x1820] ;  /* 0x0018200001167983 */ /* 0x000ee40000300a00 */
[----:B------:R-:W3:Y:S02]  /*342d0*/  LDL.LU.64 R20, [R1+0x1818] ;  /* 0x0018180001147983 */ /* 0x000ee40000300a00 */
[----:B------:R-:W-:-:S06]  /*342e0*/  FMUL R2, R2, 1.4426950216293334961 ;  /* 0x3fb8aa3b02027820 */ /* 0x000fcc0000400000 */
[----:B------:R-:W0:Y:S02]  /*342f0*/  MUFU.EX2 R2, R2 ;  /* 0x0000000200027308 */ /* 0x000e240000000800 */
[----:B0-----:R-:W-:Y:S01]  /*34300*/  STL [R1+0x338], R2 ;  /* 0x0003380201007387 */ /* 0x001fe20000100800 */
[C---:B---3--:R-:W-:Y:S01]  /*34310*/  HMMA.16816.F32.BF16 R20, R24.reuse, R18, R20 ;  /* 0x000000121814723c */ /* 0x048fe20000041814 */
[----:B------:R-:W-:Y:S11]  /*34320*/  MOV R17, R19 ;  /* 0x0000001300117202 */ /* 0x000ff60000000f00 */
[----:B------:R-:W-:Y:S11]  /*34330*/  @!UPT UIADD3 URZ, URZ, URZ, URZ ;  /* 0x0000003f3f3ff290 */ /* 0x000ff6000fffe03f */
[----:B------:R-:W-:Y:S01]  /*34340*/  STL.64 [R1+0x200], R20 ;  /* 0x0002001401007387 */ /* 0x000fe20000100a00 */
[----:B------:R0:W-:Y:S03]  /*34350*/  STL.64 [R1+0x208], R22 ;  /* 0x0002081601007387 */ /* 0x0001e60000100a00 */
[----:B0-----:R-:W2:Y:S01]  /*34360*/  LDL.LU.64 R22, [R1+0x1810] ;  /* 0x0018100001167983 */ /* 0x001ea20000300a00 */
[----:B------:R-:W3:Y:S01]  /*34370*/  LDL.LU R20, [R1+0x1808] ;  /* 0x0018080001147983 */ /* 0x000ee20000300800 */
[----:B------:R-:W-:Y:S02]  /*34380*/  MOV R21, R18 ;  /* 0x0000001200157202 */ /* 0x000fe40000000f00 */
[----:B------:R-:W5:Y:S01]  /*34390*/  LDL.LU.64 R18, [R1+0x1800] ;  /* 0x0018000001127983 */ /* 0x000f620000300a00 */
[----:B------:R-:W-:Y:S02]  /*343a0*/  FMUL R0, R0, 1.4426950216293334961 ;  /* 0x3fb8aa3b00007820 */ /* 0x000fe40000400000 */
[----:B------:R-:W3:Y:S04]  /*343b0*/  LDL.LU R16, [R1+0x17f8] ;  /* 0x0017f80001107983 */ /* 0x000ee80000300800 */
[----:B------:R-:W0:Y:S01]  /*343c0*/  MUFU.EX2 R0, R0 ;  /* 0x0000000000007308 */ /* 0x000e220000000800 */
[C---:B--2---:R-:W-:Y:S01]  /*343d0*/  HMMA.16816.F32.BF16 R12, R24.reuse, R22, R12 ;  /* 0x00000016180c723c */ /* 0x044fe2000004180c */
[----:B-----5:R-:W-:Y:S01]  /*343e0*/  STL.64 [R1+0x17a0], R18 ;  /* 0x0017a01201007387 */ /* 0x020fe20000100a00 */
[----:B------:R-:W-:Y:S02]  /*343f0*/  STL [R1+0x1798], R17 ;  /* 0x0017981101007387 */ /* 0x000fe40000100800 */
[----:B0-----:R-:W-:Y:S11]  /*34400*/  STL [R1+0x33c], R0 ;  /* 0x00033c0001007387 */ /* 0x001ff60000100800 */
[----:B------:R-:W-:Y:S08]  /*34410*/  @!UPT UIADD3 URZ, URZ, URZ, URZ ;  /* 0x0000003f3f3ff290 */ /* 0x000ff0000fffe03f */
[----:B------:R-:W-:Y:S01]  /*34420*/  STL.64 [R1+0x1f0], R12 ;  /* 0x0001f00c01007387 */ /* 0x000fe20000100a00 */
[----:B------:R0:W-:Y:S03]  /*34430*/  STL.64 [R1+0x1f8], R14 ;  /* 0x0001f80e01007387 */ /* 0x0001e60000100a00 */
[----:B0-----:R-:W2:Y:S01]  /*34440*/  LDL.LU.64 R14, [R1+0x17f0] ;  /* 0x0017f000010e7983 */ /* 0x001ea20000300a00 */
[----:B------:R-:W5:Y:S02]  /*34450*/  LDL.LU.64 R12, [R1+0x17e8] ;  /* 0x0017e800010c7983 */ /* 0x000f640000300a00 */
[----:B------:R0:W-:Y:S02]  /*34460*/  STL.64 [R1+0x16e0], R22 ;  /* 0x0016e01601007387 */ /* 0x0001e40000100a00 */
[----:B---3--:R1:W-:Y:S02]  /*34470*/  STL.64 [R1+0x16d8], R20 ;  /* 0x0016d81401007387 */ /* 0x0083e40000100a00 */
[----:B0-----:R-:W-:Y:S01]  /*34480*/  IMAD.MOV.U32 R22, RZ, RZ, R11 ;  /* 0x000000ffff167224 */ /* 0x001fe200078e000b */
[----:B------:R-:W-:Y:S01]  /*34490*/  MOV R23, R8 ;  /* 0x0000000800177202 */ /* 0x000fe20000000f00 */
[----:B------:R-:W3:Y:S01]  /*344a0*/  LDL.LU R11, [R1+0x17e0] ;  /* 0x0017e000010b7983 */ /* 0x000ee20000300800 */
[----:B------:R-:W2:Y:S03]  /*344b0*/  LDL.LU R8, [R1+0x17dc] ;  /* 0x0017dc0001087983 */ /* 0x000ea60000300800 */
[----:B------:R0:W-:Y:S01]  /*344c0*/  STL.64 [R1+0x16f8], R22 ;  /* 0x0016f81601007387 */ /* 0x0001e20000100a00 */
[----:B-1----:R-:W3:Y:S02]  /*344d0*/  LDL.LU R20, [R1+0x1b0] ;  /* 0x0001b00001147983 */ /* 0x002ee40000300800 */
[----:B------:R-:W3:Y:S01]  /*344e0*/  LDL.LU R21, [R1+0x1b4] ;  /* 0x0001b40001157983 */ /* 0x000ee20000300800 */
[----:B0-----:R-:W3:Y:S01]  /*344f0*/  LDL.LU R22, [R1+0x1b8] ;  /* 0x0001b80001167983 */ /* 0x001ee20000300800 */
[----:B------:R-:W3:Y:S02]  /*34500*/  LDL.LU R23, [R1+0x1bc] ;  /* 0x0001bc0001177983 */ /* 0x000ee40000300800 */
[C---:B---3--:R-:W-:Y:S11]  /*34510*/  HMMA.16816.F32.BF16 R20, R24.reuse, R10, R20 ;  /* 0x0000000a1814723c */ /* 0x048ff60000041814 */
[----:B------:R-:W-:Y:S11]  /*34520*/  @!UPT UIADD3 URZ, URZ, URZ, URZ ;  /* 0x0000003f3f3ff290 */ /* 0x000ff6000fffe03f */
[----:B------:R-:W-:Y:S01]  /*34530*/  @!UPT UIADD3 URZ, URZ, URZ, URZ ;  /* 0x0000003f3f3ff290 */ /* 0x000fe2000fffe03f */
[----:B------:R-:W-:Y:S01]  /*34540*/  STL.64 [R1+0x1e0], R20 ;  /* 0x0001e01401007387 */ /* 0x000fe20000100a00 */
[----:B------:R2:W-:Y:S02]  /*34550*/  STL.64 [R1+0x1e8], R22 ;  /* 0x0001e81601007387 */ /* 0x0005e40000100a00 */
[----:B--2---:R-:W-:Y:S01]  /*34560*/  MOV R22, R14 ;  /* 0x0000000e00167202 */ /* 0x004fe20000000f00 */
[----:B------:R-:W-:Y:S01]  /*34570*/  IMAD.MOV.U32 R23, RZ, RZ, R15 ;  /* 0x000000ffff177224 */ /* 0x000fe200078e000f */
[----:B------:R-:W2:Y:S01]  /*34580*/  LDL.LU R14, [R1+0x17d8] ;  /* 0x0017d800010e7983 */ /* 0x000ea20000300800 */
[----:B------:R-:W2:Y:S03]  /*34590*/  LDL.LU R15, [R1+0x17d4] ;  /* 0x0017d400010f7983 */ /* 0x000ea60000300800 */
[----:B------:R0:W-:Y:S01]  /*345a0*/  STL.64 [R1+0x1710], R22 ;  /* 0x0017101601007387 */ /* 0x0001e20000100a00 */
[----:B------:R-:W2:Y:S02]  /*345b0*/  LDL.LU R20, [R1+0x1a0] ;  /* 0x0001a00001147983 */ /* 0x000ea40000300800 */
[----:B------:R-:W2:Y:S01]  /*345c0*/  LDL.LU R21, [R1+0x1a4] ;  /* 0x0001a40001157983 */ /* 0x000ea20000300800 */
[----:B0-----:R-:W2:Y:S01]  /*345d0*/  LDL.LU R22, [R1+0x1a8] ;  /* 0x0001a80001167983 */ /* 0x001ea20000300800 */
[----:B------:R-:W2:Y:S02]  /*345e0*/  LDL.LU R23, [R1+0x1ac] ;  /* 0x0001ac0001177983 */ /* 0x000ea40000300800 */
[----:B------:R-:W-:Y:S02]  /*345f0*/  STL.64 [R1+0x1680], R10 ;  /* 0x0016800a01007387 */ /* 0x000fe40000100a00 */
[----:B------:R2:W-:Y:S02]  /*34600*/  STL.64 [R1+0x1678], R8 ;  /* 0x0016780801007387 */ /* 0x0005e40000100a00 */
[----:B--2---:R-:W-:Y:S07]  /*34610*/  HMMA.16816.F32.BF16 R8, R24, R14, R20 ;  /* 0x0000000e1808723c */ /* 0x004fee0000041814 */
[----:B----4-:R-:W-:-:S02]  /*34620*/  MOV R22, R6 ;  /* 0x0000000600167202 */ /* 0x010fc40000000f00 */
[----:B------:R-:W-:Y:S01]  /*34630*/  MOV R23, R16 ;  /* 0x0000001000177202 */ /* 0x000fe20000000f00 */
[----:B------:R-:W2:Y:S11]  /*34640*/  LDL.LU R6, [R1+0x17d0] ;  /* 0x0017d00001067983 */ /* 0x000eb60000300800 */
[----:B------:R-:W-:Y:S02]  /*34650*/  @!UPT UIADD3 URZ, URZ, URZ, URZ ;  /* 0x0000003f3f3ff290 */ /* 0x000fe4000fffe03f */
[----:B------:R-:W-:Y:S01]  /*34660*/  STL.64 [R1+0x1d0], R8 ;  /* 0x0001d00801007387 */ /* 0x000fe20000100a00 */
[----:B------:R-:W-:Y:S02]  /*34670*/  STL.64 [R1+0x1d8], R10 ;  /* 0x0001d80a01007387 */ /* 0x000fe40000100a00 */
[----:B------:R0:W-:Y:S02]  /*34680*/  STL.64 [R1+0x1720], R22 ;  /* 0x0017201601007387 */ /* 0x0001e40000100a00 */
[----:B0-----:R-:W-:Y:S01]  /*34690*/  IMAD.MOV.U32 R22, RZ, RZ, R5 ;  /* 0x000000ffff167224 */ /* 0x001fe200078e0005 */
[----:B------:R-:W-:-:S05]  /*346a0*/  MOV R23, R3 ;  /* 0x0000000300177202 */ /* 0x000fca0000000f00 */
[----:B------:R-:W-:Y:S01]  /*346b0*/  STL.64 [R1+0x1738], R22 ;  /* 0x0017381601007387 */ /* 0x000fe20000100a00 */
[----:B------:R-:W3:Y:S02]  /*346c0*/  LDL.LU R5, [R1+0x7d8] ;  /* 0x0007d80001057983 */ /* 0x000ee40000300800 */
[----:B------:R-:W4:Y:S02]  /*346d0*/  LDL.LU R3, [R1+0x7cc] ;  /* 0x0007cc0001037983 */ /* 0x000f240000300800 */
[----:B------:R-:W2:Y:S01]  /*346e0*/  LDL R11, [R1+0x2ec] ;  /* 0x0002ec00010b7983 */ /* 0x000ea20000100800 */
[----:B-----5:R-:W-:Y:S01]  /*346f0*/  MOV R10, R12 ;  /* 0x0000000c000a7202 */ /* 0x020fe20000000f00 */
[----:B--2---:R0:W-:Y:S01]  /*34700*/  STL [R1+0x16c0], R11 ;  /* 0x0016c00b01007387 */ /* 0x0041e20000100800 */
[----:B------:R-:W2:Y:S02]  /*34710*/  LDL.LU R12, [R1+0x17cc] ;  /* 0x0017cc00010c7983 */ /* 0x000ea40000300800 */
[----:B0-----:R-:W-:-:S02]  /*34720*/  IMAD.MOV.U32 R11, RZ, RZ, R13 ;  /* 0x000000ffff0b7224 */ /* 0x001fc400078e000d */
[----:B------:R-:W5:Y:S03]  /*34730*/  LDL.LU R13, [R1+0x17c8] ;  /* 0x0017c800010d7983 */ /* 0x000f660000300800 */
[----:B------:R0:W-:Y:S02]  /*34740*/  STL.64 [R1+0x1740], R10 ;  /* 0x0017400a01007387 */ /* 0x0001e40000100a00 */
[----:B------:R-:W2:Y:S02]  /*34750*/  LDL.LU R20, [R1+0x150] ;  /* 0x0001500001147983 */ /* 0x000ea40000300800 */
[----:B------:R-:W2:Y:S01]  /*34760*/  LDL.LU R21, [R1+0x154] ;  /* 0x0001540001157983 */ /* 0x000ea20000300800 */
[----:B------:R-:W2:Y:S01]  /*34770*/  LDL.LU R22, [R1+0x158] ;  /* 0x0001580001167983 */ /* 0x000ea20000300800 */
[----:B------:R-:W2:Y:S01]  /*34780*/  LDL.LU R23, [R1+0x15c] ;  /* 0x00015c0001177983 */ /* 0x000ea20000300800 */
[----:B0-----:R-:W-:-:S02]  /*34790*/  MOV R10, R6 ;  /* 0x00000006000a7202 */ /* 0x001fc40000000f00 */
[----:B------:R-:W-:Y:S01]  /*347a0*/  MOV R11, R7 ;  /* 0x00000007000b7202 */ /* 0x000fe20000000f00 */
[----:B--2---:R-:W-:Y:S01]  /*347b0*/  STL.64 [R1+0x1750], R22 ;  /* 0x0017501601007387 */ /* 0x004fe20000100a00 */
[----:B------:R0:W-:Y:S02]  /*347c0*/  STL.64 [R1+0x1748], R20 ;  /* 0x0017481401007387 */ /* 0x0001e40000100a00 */
[----:B------:R-:W2:Y:S02]  /*347d0*/  LDL.LU R6, [R1+0x17c4] ;  /* 0x0017c40001067983 */ /* 0x000ea40000300800 */
[----:B------:R-:W2:Y:S01]  /*347e0*/  LDL.LU R7, [R1+0x17c0] ;  /* 0x0017c00001077983 */ /* 0x000ea20000300800 */
[----:B------:R5:W-:Y:S04]  /*347f0*/  STL.64 [R1+0x1758], R10 ;  /* 0x0017580a01007387 */ /* 0x000be80000100a00 */
[----:B0-----:R-:W2:Y:S01]  /*34800*/  LDL.LU R20, [R1+0x160] ;  /* 0x0001600001147983 */ /* 0x001ea20000300800 */
[----:B------:R-:W2:Y:S02]  /*34810*/  LDL.LU R21, [R1+0x164] ;  /* 0x0001640001157983 */ /* 0x000ea40000300800 */
[----:B------:R-:W2:Y:S02]  /*34820*/  LDL.LU R22, [R1+0x168] ;  /* 0x0001680001167983 */ /* 0x000ea40000300800 */
[----:B------:R-:W2:Y:S02]  /*34830*/  LDL.LU R23, [R1+0x16c] ;  /* 0x00016c0001177983 */ /* 0x000ea40000300800 */
[----:B-----5:R-:W-:Y:S01]  /*34840*/  IMAD.MOV.U32 R10, RZ, RZ, R13 ;  /* 0x000000ffff0a7224 */ /* 0x020fe200078e000d */
[----:B------:R-:W-:Y:S01]  /*34850*/  MOV R11, R12 ;  /* 0x0000000c000b7202 */ /* 0x000fe20000000f00 */
[----:B--2---:R-:W-:Y:S01]  /*34860*/  STL.64 [R1+0x1768], R22 ;  /* 0x0017681601007387 */ /* 0x004fe20000100a00 */
[----:B------:R0:W-:Y:S02]  /*34870*/  STL.64 [R1+0x1760], R20 ;  /* 0x0017601401007387 */ /* 0x0001e40000100a00 */
[----:B------:R-:W2:Y:S02]  /*34880*/  LDL.LU R13, [R1+0x17bc] ;  /* 0x0017bc00010d7983 */ /* 0x000ea40000300800 */
[----:B------:R-:W2:Y:S01]  /*34890*/  LDL.LU R12, [R1+0x17b8] ;  /* 0x0017b800010c7983 */ /* 0x000ea20000300800 */
[----:B------:R1:W-:Y:S04]  /*348a0*/  STL.64 [R1+0x1770], R10 ;  /* 0x0017700a01007387 */ /* 0x0003e80000100a00 */
[----:B0-----:R-:W5:Y:S01]  /*348b0*/  LDL.LU R20, [R1+0x170] ;  /* 0x0001700001147983 */ /* 0x001f620000300800 */
[----:B------:R-:W5:Y:S02]  /*348c0*/  LDL.LU R21, [R1+0x174] ;  /* 0x0001740001157983 */ /* 0x000f640000300800 */
[----:B------:R-:W2:Y:S02]  /*348d0*/  LDL.LU R22, [R1+0x178] ;  /* 0x0001780001167983 */ /* 0x000ea40000300800 */
[----:B------:R-:W2:Y:S01]  /*348e0*/  LDL.LU R23, [R1+0x17c] ;  /* 0x00017c0001177983 */ /* 0x000ea20000300800 */
[----:B------:R-:W3:Y:S01]  /*348f0*/  LDL.LU R16, [R1+0x190] ;  /* 0x0001900001107983 */ /* 0x000ee20000300800 */
[----:B------:R-:W3:Y:S02]  /*34900*/  LDL.LU R17, [R1+0x194] ;  /* 0x0001940001117983 */ /* 0x000ee40000300800 */
[----:B------:R-:W3:Y:S02]  /*34910*/  LDL.LU R18, [R1+0x198] ;  /* 0x0001980001127983 */ /* 0x000ee40000300800 */
[----:B------:R-:W3:Y:S01]  /*34920*/  LDL.LU R19, [R1+0x19c] ;  /* 0x00019c0001137983 */ /* 0x000ee20000300800 */
[----:B-1----:R-:W-:Y:S01]  /*34930*/  MOV R10, R7 ;  /* 0x00000007000a7202 */ /* 0x002fe20000000f00 */
[----:B------:R-:W-:Y:S01]  /*34940*/  IMAD.MOV.U32 R11, RZ, RZ, R6 ;  /* 0x000000ffff0b7224 */ /* 0x000fe200078e0006 */
[----:B--2---:R-:W-:Y:S01]  /*34950*/  STL.64 [R1+0x1780], R22 ;  /* 0x0017801601007387 */ /* 0x004fe20000100a00 */
[----:B-----5:R0:W-:Y:S02]  /*34960*/  STL.64 [R1+0x1778], R20 ;  /* 0x0017781401007387 */ /* 0x0201e40000100a00 */
[----:B------:R-:W2:Y:S02]  /*34970*/  LDL.LU R7, [R1+0x17b4] ;  /* 0x0017b40001077983 */ /* 0x000ea40000300800 */
[----:B------:R-:W5:Y:S01]  /*34980*/  LDL.LU R6, [R1+0x17b0] ;  /* 0x0017b00001067983 */ /* 0x000f620000300800 */
[----:B0-----:R-:W2:Y:S01]  /*34990*/  LDL.LU R20, [R1+0x180] ;  /* 0x0001800001147983 */ /* 0x001ea20000300800 */
[----:B------:R-:W2:Y:S02]  /*349a0*/  LDL.LU R21, [R1+0x184] ;  /* 0x0001840001157983 */ /* 0x000ea40000300800 */
[----:B------:R-:W2:Y:S02]  /*349b0*/  LDL.LU R22, [R1+0x188] ;  /* 0x0001880001167983 */ /* 0x000ea40000300800 */
[----:B------:R-:W2:Y:S02]  /*349c0*/  LDL.LU R23, [R1+0x18c] ;  /* 0x00018c0001177983 */ /* 0x000ea40000300800 */
[----:B--2---:R-:W-:Y:S01]  /*349d0*/  STL.64 [R1+0x1790], R22 ;  /* 0x0017901601007387 */ /* 0x004fe20000100a00 */
[----:B------:R0:W-:Y:S03]  /*349e0*/  STL.64 [R1+0x1788], R20 ;  /* 0x0017881401007387 */ /* 0x0001e60000100a00 */
[----:B0-----:R-:W2:Y:S01]  /*349f0*/  LDL.LU R20, [R1+0xb0] ;  /* 0x0000b00001147983 */ /* 0x001ea20000300800 */
[----:B------:R-:W2:Y:S02]  /*34a00*/  LDL.LU R21, [R1+0xb4] ;  /* 0x0000b40001157983 */ /* 0x000ea40000300800 */
[----:B------:R-:W2:Y:S02]  /*34a10*/  LDL.LU R22, [R1+0xb8] ;  /* 0x0000b80001167983 */ /* 0x000ea40000300800 */
[----:B------:R-:W2:Y:S01]  /*34a20*/  LDL.LU R23, [R1+0xbc] ;  /* 0x0000bc0001177983 */ /* 0x000ea20000300800 */
[----:B------:R-:W2:Y:S04]  /*34a30*/  LDL R8, [R1+0x34c] ;  /* 0x00034c0001087983 */ /* 0x000ea80000100800 */
[----:B------:R-:W2:Y:S01]  /*34a40*/  LDL R9, [R1+0x348] ;  /* 0x0003480001097983 */ /* 0x000ea20000100800 */
[----:B------:R0:W-:Y:S03]  /*34a50*/  STL.64 [R1+0x1668], R14 ;  /* 0x0016680e01007387 */ /* 0x0001e60000100a00 */
[----:B0-----:R-:W2:Y:S01]  /*34a60*/  LDL R15, [R1+0x3b0] ;  /* 0x0003b000010f7983 */ /* 0x001ea20000100800 */
[----:B------:R0:W-:Y:S01]  /*34a70*/  STL.64 [R1+0x1660], R12 ;  /* 0x0016600c01007387 */ /* 0x0001e20000100a00 */
[----:B-----5:R-:W-:-:S02]  /*34a80*/  MOV R14, R6 ;  /* 0x00000006000e7202 */ /* 0x020fc40000000f00 */
[----:B--2---:R1:W-:Y:S01]  /*34a90*/  STL [R1+0x1718], R15 ;  /* 0x0017180f01007387 */ /* 0x0043e20000100800 */
[----:B0-----:R-:W2:Y:S02]  /*34aa0*/  LDL.LU R12, [R1+0x130] ;  /* 0x00013000010c7983 */ /* 0x001ea40000300800 */
[----:B------:R-:W2:Y:S02]  /*34ab0*/  LDL.LU R13, [R1+0x134] ;  /* 0x00013400010d7983 */ /* 0x000ea40000300800 */
[----:B------:R-:W3:Y:S01]  /*34ac0*/  LDL.LU R6, [R1+0x17ac] ;  /* 0x0017ac0001067983 */ /* 0x000ee20000300800 */
[----:B-1----:R-:W-:Y:S02]  /*34ad0*/  MOV R15, R7 ;  /* 0x00000007000f7202 */ /* 0x002fe40000000f00 */
[----:B------:R-:W3:Y:S03]  /*34ae0*/  LDL.LU R7, [R1+0x17a8] ;  /* 0x0017a80001077983 */ /* 0x000ee60000300800 */
[----:B------:R-:W-:Y:S01]  /*34af0*/  STL.64 [R1+0x1730], R14 ;  /* 0x0017300e01007387 */ /* 0x000fe20000100a00 */
[C---:B---3--:R-:W-:Y:S01]  /*34b00*/  HMMA.16816.F32.BF16 R16, R24.reuse, R6, R16 ;  /* 0x000000061810723c */ /* 0x048fe20000041810 */
[----:B--2---:R0:W-:Y:S04]  /*34b10*/  STL.64 [R1+0x1728], R12 ;  /* 0x0017280c01007387 */ /* 0x0041e80000100a00 */
        /* <DEDUP_REMOVED lines=8> */
[----:B------:R-:W5:Y:S01]  /*34ba0*/  LDL.LU R17, [R1+0x1798] ;  /* 0x0017980001117983 */ /* 0x000f620000300800 */
[----:B---3--:R-:W-:Y:S02]  /*34bb0*/  HMMA.16816.F32.BF16 R24, R24, R18, R20 ;  /* 0x000000121818723c */ /* 0x008fe40000041814 */
[----:B------:R-:W3:Y:S01]  /*34bc0*/  LDL.LU.64 R22, [R1+0x1790] ;  /* 0x0017900001167983 */ /* 0x000ee20000300a00 */
[----:B------:R-:W3:Y:S11]  /*34bd0*/  LDL.LU.64 R20, [R1+0x1788] ;  /* 0x0017880001147983 */ /* 0x000ef60000300a00 */
[----:B------:R-:W-:Y:S09]  /*34be0*/  @!UPT UIADD3 URZ, URZ, URZ, URZ ;  /* 0x0000003f3f3ff290 */ /* 0x000ff2000fffe03f */
[----:B------:R0:W-:Y:S01]  /*34bf0*/  STL.64 [R1+0x1b0], R24 ;  /* 0x0001b01801007387 */ /* 0x0001e20000100a00 */
[----:B------:R1:W-:Y:S03]  /*34c00*/  STL.64 [R1+0x1b8], R26 ;  /* 0x0001b81a01007387 */ /* 0x0003e60000100a00 */
[----:B0-----:R-:W2:Y:S04]  /*34c10*/  LDL R24, [R1+0x340] ;  /* 0x0003400001187983 */ /* 0x001ea80000100800 */
[----:B------:R-:W2:Y:S04]  /*34c20*/  LDL R25, [R1+0x344] ;  /* 0x0003440001197983 */ /* 0x000ea80000100800 */
[----:B-1----:R-:W3:Y:S04]  /*34c30*/  LDL R26, [R1+0x334] ;  /* 0x00033400011a7983 */ /* 0x002ee80000100800 */
[----:B------:R-:W3:Y:S01]  /*34c40*/  LDL R27, [R1+0x330] ;  /* 0x00033000011b7983 */ /* 0x000ee20000100800 */
[----:B------:R-:W-:Y:S02]  /*34c50*/  STL.64 [R1+0x16f0], R18 ;  /* 0x0016f01201007387 */ /* 0x000fe40000100a00 */
[----:B-----5:R0:W-:Y:S02]  /*34c60*/  STL [R1+0x16e8], R17 ;  /* 0x0016e81101007387 */ /* 0x0201e40000100800 */
[----:B------:R-:W5:Y:S01]  /*34c70*/  LDL.LU R16, [R1+0x110] ;  /* 0x0001100001107983 */ /* 0x000f620000300800 */
[----:B0-----:R-:W5:Y:S01]  /*34c80*/  LDL.LU R17, [R1+0x114] ;  /* 0x0001140001117983 */ /* 0x001f620000300800 */
[----:B------:R-:W4:Y:S02]  /*34c90*/  LDL.LU R18, [R1+0x118] ;  /* 0x0001180001127983 */ /* 0x000f240000300800 */
[----:B------:R-:W4:Y:S01]  /*34ca0*/  LDL.LU R19, [R1+0x11c] ;  /* 0x00011c0001137983 */ /* 0x000f220000300800 */
[----:B--2---:R-:W-:-:S02]  /*34cb0*/  F2FP.BF16.PACK_AB R24, R24, R25 ;  /* 0x000000191818723e */ /* 0x004fc400000010ff */
[----:B---3--:R-:W-:Y:S01]  /*34cc0*/  F2FP.BF16.PACK_AB R25, R26, R27 ;  /* 0x0000001b1a19723e */ /* 0x008fe200000010ff */
[----:B------:R-:W-:Y:S01]  /*34cd0*/  F2FP.BF16.PACK_AB R26, R8, R9 ;  /* 0x00000009081a723e */ /* 0x000fe200000010ff */
[----:B------:R-:W-:-:S07]  /*34ce0*/  F2FP.BF16.PACK_AB R27, R0, R2 ;  /* 0x00000002001b723e */ /* 0x000fce00000010ff */
[C---:B------:R-:W-:Y:S01]  /*34cf0*/  HMMA.16816.F32.BF16 R8, R24.reuse, R10, R20 ;  /* 0x0000000a1808723c */ /* 0x040fe20000041814 */
[----:B----4-:R-:W-:Y:S01]  /*34d00*/  STL.64 [R1+0x1708], R18 ;  /* 0x0017081201007387 */ /* 0x010fe20000100a00 */
[----:B-----5:R0:W-:Y:S03]  /*34d10*/  STL.64 [R1+0x1700], R16 ;  /* 0x0017001001007387 */ /* 0x0201e60000100a00 */
[----:B0-----:R-:W2:Y:S01]  /*34d20*/  LDL.LU R16, [R1+0x120] ;  /* 0x0001200001107983 */ /* 0x001ea20000300800 */
[----:B------:R-:W2:Y:S02]  /*34d30*/  LDL.LU R17, [R1+0x124] ;  /* 0x0001240001117983 */ /* 0x000ea40000300800 */
[----:B------:R-:W2:Y:S02]  /*34d40*/  LDL.LU R18, [R1+0x128] ;  /* 0x0001280001127983 */ /* 0x000ea40000300800 */
[----:B------:R-:W2:Y:S01]  /*34d50*/  LDL.LU R19, [R1+0x12c] ;  /* 0x00012c0001137983 */ /* 0x000ea20000300800 */
[----:B------:R-:W3:Y:S01]  /*34d60*/  LDL.LU.64 R22, [R1+0x1780] ;  /* 0x0017800001167983 */ /* 0x000ee20000300a00 */
[----:B------:R-:W3:Y:S11]  /*34d70*/  LDL.LU.64 R20, [R1+0x1778] ;  /* 0x0017780001147983 */ /* 0x000ef60000300a00 */
[----:B------:R-:W-:Y:S02]  /*34d80*/  STL.64 [R1+0x1a0], R8 ;  /* 0x0001a00801007387 */ /* 0x000fe40000100a00 */
[----:B------:R0:W-:Y:S02]  /*34d90*/  STL.64 [R1+0x1a8], R10 ;  /* 0x0001a80a01007387 */ /* 0x0001e40000100a00 */
[----:B0-----:R-:W3:Y:S02]  /*34da0*/  LDL.LU.64 R10, [R1+0x1770] ;  /* 0x00177000010a7983 */ /* 0x001ee40000300a00 */
        /* <DEDUP_REMOVED lines=19> */
[----:B0-----:R-:W4:Y:S01]  /*34ee0*/  LDL.LU R10, [R1+0x28] ;  /* 0x00002800010a7983 */ /* 0x001f220000300800 */
[C---:B---3--:R-:W-:Y:S03]  /*34ef0*/  HMMA.16816.F32.BF16 R20, R24.reuse, R22, R12 ;  /* 0x000000161814723c */ /* 0x048fe6000004180c */
[----:B------:R-:W3:Y:S01]  /*34f00*/  LDL.LU.64 R14, [R1+0x1730] ;  /* 0x00173000010e7983 */ /* 0x000ee20000300a00 */
[----:B------:R-:W3:Y:S11]  /*34f10*/  LDL.LU.64 R12, [R1+0x1728] ;  /* 0x00172800010c7983 */ /* 0x000ef60000300a00 */
[----:B------:R-:W-:Y:S08]  /*34f20*/  @!UPT UIADD3 URZ, URZ, URZ, URZ ;  /* 0x0000003f3f3ff290 */ /* 0x000ff0000fffe03f */
[----:B------:R-:W-:Y:S01]  /*34f30*/  STL.64 [R1+0x160], R20 ;  /* 0x0001601401007387 */ /* 0x000fe20000100a00 */
[----:B------:R0:W-:Y:S03]  /*34f40*/  STL.64 [R1+0x168], R22 ;  /* 0x0001681601007387 */ /* 0x0001e60000100a00 */
[----:B0-----:R-:W3:Y:S01]  /*34f50*/  LDL.LU.64 R22, [R1+0x1720] ;  /* 0x0017200001167983 */ /* 0x001ee20000300a00 */
[----:B------:R-:W-:Y:S02]  /*34f60*/  IMAD.MOV.U32 R11, RZ, RZ, R4 ;  /* 0x000000ffff0b7224 */ /* 0x000fe400078e0004 */
[----:B------:R-:W5:Y:S02]  /*34f70*/  LDL.LU R9, [R1+0x7c8] ;  /* 0x0007c80001097983 */ /* 0x000f640000300800 */
[----:B------:R-:W2:Y:S01]  /*34f80*/  LDL.LU R4, [R1+0x7e4] ;  /* 0x0007e40001047983 */ /* 0x000ea20000300800 */
[C---:B---3--:R-:W-:Y:S01]  /*34f90*/  HMMA.16816.F32.BF16 R20, R24.reuse, R22, R12 ;  /* 0x000000161814723c */ /* 0x048fe2000004180c */
[----:B------:R-:W3:Y:S11]  /*34fa0*/  LDL.LU R15, [R1+0x1718] ;  /* 0x00171800010f7983 */ /* 0x000ef60000300800 */
[----:B------:R-:W-:Y:S11]  /*34fb0*/  @!UPT UIADD3 URZ, URZ, URZ, URZ ;  /* 0x0000003f3f3ff290 */ /* 0x000ff6000fffe03f */
        /* <DEDUP_REMOVED lines=9> */
[----:B0-----:R-:W2:Y:S01]  /*35050*/  LDL.LU.64 R22, [R1+0x16f8] ;  /* 0x0016f80001167983 */ /* 0x001ea20000300a00 */
[----:B---3--:R-:W-:Y:S01]  /*35060*/  FADD R2, R3, -R15 ;  /* 0x8000000f03027221 */ /* 0x008fe20000000000 */
[----:B--2---:R-:W-:Y:S02]  /*35070*/  HMMA.16816.F32.BF16 R20, R24, R22, R16 ;  /* 0x000000161814723c */ /* 0x004fe40000041810 */
[----:B------:R-:W2:Y:S01]  /*35080*/  LDL.LU.64 R18, [R1+0x16f0] ;  /* 0x0016f00001127983 */ /* 0x000ea20000300a00 */
[----:B------:R-:W3:Y:S11]  /*35090*/  LDL.LU R17, [R1+0x16e8] ;  /* 0x0016e80001117983 */ /* 0x000ef60000300800 */
[----:B------:R-:W-:Y:S09]  /*350a0*/  @!UPT UIADD3 URZ, URZ, URZ, URZ ;  /* 0x0000003f3f3ff290 */ /* 0x000ff2000fffe03f */
[----:B------:R-:W-:Y:S01]  /*350b0*/  STL.64 [R1+0x130], R20 ;  /* 0x0001301401007387 */ /* 0x000fe20000100a00 */
[----:B------:R0:W-:Y:S01]  /*350c0*/  STL [R1+0x138], R22 ;  /* 0x0001381601007387 */ /* 0x0001e20000100800 */
[----:B------:R-:W-:Y:S02]  /*350d0*/  MOV R3, R23 ;  /* 0x0000001700037202 */ /* 0x000fe40000000f00 */
[----:B0-----:R-:W4:Y:S01]  /*350e0*/  LDL.LU.64 R22, [R1+0x16e0] ;  /* 0x0016e00001167983 */ /* 0x001f220000300a00 */
[----:B------:R-:W4:Y:S02]  /*350f0*/  LDL.LU.64 R20, [R1+0x16d8] ;  /* 0x0016d80001147983 */ /* 0x000f240000300a00 */
[----:B------:R-:W5:Y:S01]  /*35100*/  LDL.LU R16, [R1+0x7d4] ;  /* 0x0007d40001107983 */ /* 0x000f620000300800 */
[----:B--2---:R3:W-:Y:S02]  /*35110*/  STL.64 [R1+0x16a0], R18 ;  /* 0x0016a01201007387 */ /* 0x0047e40000100a00 */
[----:B---3--:R-:W-:Y:S01]  /*35120*/  IMAD.MOV.U32 R19, RZ, RZ, R17 ;  /* 0x000000ffff137224 */ /* 0x008fe200078e0011 */
[----:B----4-:R-:W-:Y:S01]  /*35130*/  MOV R18, R21 ;  /* 0x0000001500127202 */ /* 0x010fe20000000f00 */
[----:B-----5:R0:W-:Y:S04]  /*35140*/  STL [R1+0x1698], R16 ;  /* 0x0016981001007387 */ /* 0x0201e80000100800 */
[----:B------:R1:W-:Y:S04]  /*35150*/  STL.64 [R1+0x16b8], R18 ;  /* 0x0016b81201007387 */ /* 0x0003e80000100a00 */
[----:B0-----:R-:W2:Y:S01]  /*35160*/  LDL.LU R16, [R1+0xf0] ;  /* 0x0000f00001107983 */ /* 0x001ea20000300800 */
[----:B------:R-:W2:Y:S03]  /*35170*/  LDL.LU R17, [R1+0xf4] ;  /* 0x0000f40001117983 */ /* 0x000ea60000300800 */
[----:B-1----:R-:W3:Y:S01]  /*35180*/  LDL.LU R18, [R1+0xf8] ;  /* 0x0000f80001127983 */ /* 0x002ee20000300800 */
[----:B------:R-:W3:Y:S02]  /*35190*/  LDL.LU R19, [R1+0xfc] ;  /* 0x0000fc0001137983 */ /* 0x000ee40000300800 */
[----:B------:R-:W-:-:S04]  /*351a0*/  FADD R0, R5, -R15 ;  /* 0x8000000f05007221 */ /* 0x000fc80000000000 */
[----:B------:R-:W-:-:S04]  /*351b0*/  FMUL R0, R0, 1.4426950216293334961 ;  /* 0x3fb8aa3b00007820 */ /* 0x000fc80000400000 */
[----:B------:R0:W1:Y:S01]  /*351c0*/  MUFU.EX2 R5, R0 ;  /* 0x0000000000057308 */ /* 0x0000620000000800 */
[----:B---3--:R-:W-:Y:S01]  /*351d0*/  STL.64 [R1+0x16d0], R18 ;  /* 0x0016d01201007387 */ /* 0x008fe20000100a00 */
[----:B--2---:R2:W-:Y:S03]  /*351e0*/  STL.64 [R1+0x16c8], R16 ;  /* 0x0016c81001007387 */ /* 0x0045e60000100a00 */
[----:B--2---:R-:W2:Y:S01]  /*351f0*/  LDL.LU R16, [R1+0x100] ;  /* 0x0001000001107983 */ /* 0x004ea20000300800 */
[----:B------:R-:W2:Y:S02]  /*35200*/  LDL.LU R17, [R1+0x104] ;  /* 0x0001040001117983 */ /* 0x000ea40000300800 */
[----:B------:R-:W2:Y:S02]  /*35210*/  LDL.LU R18, [R1+0x108] ;  /* 0x0001080001127983 */ /* 0x000ea40000300800 */
[----:B------:R-:W2:Y:S02]  /*35220*/  LDL.LU R19, [R1+0x10c] ;  /* 0x00010c0001137983 */ /* 0x000ea40000300800 */
[----:B0-----:R-:W-:Y:S01]  /*35230*/  FMUL R0, R2, 1.4426950216293334961 ;  /* 0x3fb8aa3b02007820 */ /* 0x001fe20000400000 */
[----:B------:R-:W3:Y:S05]  /*35240*/  LDL.LU R21, [R1+0x7e0] ;  /* 0x0007e00001157983 */ /* 0x000eea0000300800 */
[----:B------:R-:W0:Y:S01]  /*35250*/  MUFU.EX2 R0, R0 ;  /* 0x0000000000007308 */ /* 0x000e220000000800 */
[----:B------:R-:W-:Y:S01]  /*35260*/  STL [R1+0x1500], R3 ;  /* 0x0015000301007387 */ /* 0x000fe20000100800 */
[----:B-1----:R-:W-:Y:S02]  /*35270*/  STL [R1+0x32c], R5 ;  /* 0x00032c0501007387 */ /* 0x002fe40000100800 */
[----:B------:R-:W-:Y:S02]  /*35280*/  STL [R1+0x1648], R5 ;  /* 0x0016480501007387 */ /* 0x000fe40000100800 */
[----:B------:R-:W-:Y:S01]  /*35290*/  FADD R2, R9, -R15 ;  /* 0x8000000f09027221 */ /* 0x000fe20000000000 */
[----:B------:R1:W-:Y:S01]  /*352a0*/  STL [R1+0x1670], R15 ;  /* 0x0016700f01007387 */ /* 0x0003e20000100800 */
[----:B--2---:R-:W-:Y:S03]  /*352b0*/  HMMA.16816.F32.BF16 R8, R24, R10, R16 ;  /* 0x0000000a1808723c */ /* 0x004fe60000041810 */
[----:B------:R-:W2:Y:S01]  /*352c0*/  LDL.LU.64 R18, [R1+0x16d0] ;  /* 0x0016d00001127983 */ /* 0x000ea20000300a00 */
[----:B0-----:R-:W-:Y:S02]  /*352d0*/  STL [R1+0x328], R0 ;  /* 0x0003280001007387 */ /* 0x001fe40000100800 */
[----:B------:R-:W2:Y:S01]  /*352e0*/  LDL.LU.64 R16, [R1+0x16c8] ;  /* 0x0016c80001107983 */ /* 0x000ea20000300a00 */
[----:B------:R-:W-:-:S02]  /*352f0*/  MOV R14, R29 ;  /* 0x0000001d000e7202 */ /* 0x000fc40000000f00 */
[----:B-1----:R-:W-:Y:S11]  /*35300*/  MOV R15, R28 ;  /* 0x0000001c000f7202 */ /* 0x002ff60000000f00 */
[----:B------:R-:W-:Y:S03]  /*35310*/  @!UPT UIADD3 URZ, URZ, URZ, URZ ;  /* 0x0000003f3f3ff290 */ /* 0x000fe6000fffe03f */
[----:B------:R-:W-:Y:S01]  /*35320*/  STL.64 [R1+0x120], R8 ;  /* 0x0001200801007387 */ /* 0x000fe20000100a00 */
[----:B------:R0:W-:Y:S03]  /*35330*/  STL.64 [R1+0x128], R10 ;  /* 0x0001280a01007387 */ /* 0x0001e60000100a00 */
[----:B0-----:R-:W4:Y:S01]  /*35340*/  LDL.LU R11, [R1+0x16c0] ;  /* 0x0016c000010b7983 */ /* 0x001f220000300800 */
[----:B--2---:R-:W-:Y:S03]  /*35350*/  HMMA.16816.F32.BF16 R12, R24, R14, R16 ;  /* 0x0000000e180c723c */ /* 0x004fe60000041810 */
[----:B------:R-:W2:Y:S01]  /*35360*/  LDL.LU.64 R18, [R1+0x16b8] ;  /* 0x0016b80001127983 */ /* 0x000ea20000300a00 */
[----:B------:R-:W5:Y:S11]  /*35370*/  LDL.LU R28, [R1+0x7d0] ;  /* 0x0007d000011c7983 */ /* 0x000f760000300800 */
[----:B------:R-:W-:Y:S08]  /*35380*/  @!UPT UIADD3 URZ, URZ, URZ, URZ ;  /* 0x0000003f3f3ff290 */ /* 0x000ff0000fffe03f */
[----:B------:R0:W-:Y:S01]  /*35390*/  STL.64 [R1+0x110], R12 ;  /* 0x0001100c01007387 */ /* 0x0001e20000100a00 */
[----:B------:R1:W-:Y:S03]  /*353a0*/  STL.64 [R1+0x118], R14 ;  /* 0x0001180e01007387 */ /* 0x0003e60000100a00 */
[----:B0-----:R-:W2:Y:S01]  /*353b0*/  LDL.LU R12, [R1+0x290] ;  /* 0x00029000010c7983 */ /* 0x001ea20000300800 */
[----:B------:R-:W2:Y:S02]  /*353c0*/  LDL.LU R13, [R1+0x294] ;  /* 0x00029400010d7983 */ /* 0x000ea40000300800 */
[----:B-1----:R-:W2:Y:S02]  /*353d0*/  LDL.LU R14, [R1+0x298] ;  /* 0x00029800010e7983 */ /* 0x002ea40000300800 */
[----:B------:R-:W2:Y:S02]  /*353e0*/  LDL.LU R15, [R1+0x29c] ;  /* 0x00029c00010f7983 */ /* 0x000ea40000300800 */
[----:B--2---:R-:W-:Y:S01]  /*353f0*/  STL.64 [R1+0x1690], R14 ;  /* 0x0016900e01007387 */ /* 0x004fe20000100a00 */
[----:B------:R0:W-:Y:S03]  /*35400*/  STL.64 [R1+0x1688], R12 ;  /* 0x0016880c01007387 */ /* 0x0001e60000100a00 */
[----:B0-----:R-:W2:Y:S01]  /*35410*/  LDL.LU R12, [R1+0xd0] ;  /* 0x0000d000010c7983 */ /* 0x001ea20000300800 */
[----:B------:R-:W2:Y:S02]  /*35420*/  LDL.LU R13, [R1+0xd4] ;  /* 0x0000d400010d7983 */ /* 0x000ea40000300800 */
[----:B------:R-:W2:Y:S02]  /*35430*/  LDL.LU R14, [R1+0xd8] ;  /* 0x0000d800010e7983 */ /* 0x000ea40000300800 */
[----:B------:R-:W2:Y:S02]  /*35440*/  LDL.LU R15, [R1+0xdc] ;  /* 0x0000dc00010f7983 */ /* 0x000ea40000300800 */
[----:B------:R-:W-:-:S04]  /*35450*/  FMUL R0, R2, 1.4426950216293334961 ;  /* 0x3fb8aa3b02007820 */ /* 0x000fc80000400000 */
[----:B------:R-:W0:Y:S01]  /*35460*/  MUFU.EX2 R3, R0 ;  /* 0x0000000000037308 */ /* 0x000e220000000800 */
[----:B--2---:R-:W-:Y:S01]  /*35470*/  STL.64 [R1+0x16b0], R14 ;  /* 0x0016b00e01007387 */ /* 0x004fe20000100a00 */
[----:B------:R1:W-:Y:S03]  /*35480*/  STL.64 [R1+0x16a8], R12 ;  /* 0x0016a80c01007387 */ /* 0x0003e60000100a00 */
[----:B-1----:R-:W2:Y:S01]  /*35490*/  LDL.LU R12, [R1+0xe0] ;  /* 0x0000e000010c7983 */ /* 0x002ea20000300800 */
[----:B------:R-:W2:Y:S02]  /*354a0*/  LDL.LU R13, [R1+0xe4] ;  /* 0x0000e400010d7983 */ /* 0x000ea40000300800 */
[----:B------:R-:W2:Y:S02]  /*354b0*/  LDL.LU R14, [R1+0xe8] ;  /* 0x0000e800010e7983 */ /* 0x000ea40000300800 */
[----:B------:R-:W2:Y:S01]  /*354c0*/  LDL.LU R15, [R1+0xec] ;  /* 0x0000ec00010f7983 */ /* 0x000ea20000300800 */
[----:B0-----:R-:W-:Y:S01]  /*354d0*/  STL [R1+0x324], R3 ;  /* 0x0003240301007387 */ /* 0x001fe20000100800 */
[----:B----4-:R-:W-:-:S04]  /*354e0*/  FADD R2, R4, -R11 ;  /* 0x8000000b04027221 */ /* 0x010fc80000000000 */
[----:B------:R-:W-:Y:S02]  /*354f0*/  FMUL R0, R2, 1.4426950216293334961 ;  /* 0x3fb8aa3b02007820 */ /* 0x000fe40000400000 */
[----:B---3--:R-:W-:Y:S02]  /*35500*/  FADD R2, R21, -R11 ;  /* 0x8000000b15027221 */ /* 0x008fe40000000000 */
[----:B------:R-:W0:Y:S01]  /*35510*/  S2R R21, SR_TID.X ;  /* 0x0000000000157919 */ /* 0x000e220000002100 */
[----:B--2---:R-:W-:Y:S03]  /*35520*/  HMMA.16816.F32.BF16 R16, R24, R18, R12 ;  /* 0x000000121810723c */ /* 0x004fe6000004180c */
[----:B------:R-:W2:Y:S01]  /*35530*/  LDL.LU.64 R14, [R1+0x16b0] ;  /* 0x0016b000010e7983 */ /* 0x000ea20000300a00 */
[----:B------:R-:W2:Y:S11]  /*35540*/  LDL.LU.64 R12, [R1+0x16a8] ;  /* 0x0016a800010c7983 */ /* 0x000eb60000300a00 */
[----:B------:R-:W-:Y:S08]  /*35550*/  @!UPT UIADD3 URZ, URZ, URZ, URZ ;  /* 0x0000003f3f3ff290 */ /* 0x000ff0000fffe03f */
[----:B------:R-:W-:Y:S01]  /*35560*/  STL.64 [R1+0x100], R16 ;  /* 0x0001001001007387 */ /* 0x000fe20000100a00 */
[----:B------:R1:W-:Y:S03]  /*35570*/  STL.64 [R1+0x108], R18 ;  /* 0x0001081201007387 */ /* 0x0003e60000100a00 */
[----:B-1----:R-:W3:Y:S01]  /*35580*/  LDL.LU.64 R18, [R1+0x16a0] ;  /* 0x0016a00001127983 */ /* 0x002ee20000300a00 */
[----:B------:R-:W4:Y:S02]  /*35590*/  LDL.LU R16, [R1+0x1698] ;  /* 0x0016980001107983 */ /* 0x000f240000300800 */
[C---:B0-----:R-:W-:Y:S01]  /*355a0*/  IMAD.SHL.U32 R17, R21.reuse, 0x2, RZ ;  /* 0x0000000215117824 */ /* 0x041fe200078e00ff */
[----:B------:R-:W0:Y:S01]  /*355b0*/  MUFU.EX2 R4, R0 ;  /* 0x0000000000047308 */ /* 0x000e220000000800 */
[----:B------:R-:W-:Y:S01]  /*355c0*/  LOP3.LUT R21, R21, 0x7, RZ, 0xc0, !PT ;  /* 0x0000000715157812 */ /* 0x000fe200078ec0ff */
[----:B------:R-:W3:Y:S04]  /*355d0*/  LDL.LU R29, [R1+0x7dc] ;  /* 0x0007dc00011d7983 */ /* 0x000ee80000300800 */
[----:B------:R-:W-:-:S05]  /*355e0*/  IMAD R21, R21, 0x110, RZ ;  /* 0x0000011015157824 */ /* 0x000fca00078e02ff */
[----:B------:R-:W-:-:S04]  /*355f0*/  LOP3.LUT R21, R21, 0x30, R17, 0x78, !PT ;  /* 0x0000003015157812 */ /* 0x000fc800078e7811 */
[----:B------:R-:W-:Y:S01]  /*35600*/  LOP3.LUT R21, R21, 0x40, RZ, 0x3c, !PT ;  /* 0x0000004015157812 */ /* 0x000fe200078e3cff */
[----:B0-----:R-:W-:Y:S01]  /*35610*/  STL [R1+0x320], R4 ;  /* 0x0003200401007387 */ /* 0x001fe20000100800 */
[----:B------:R-:W-:-:S04]  /*35620*/  FMUL R0, R2, 1.4426950216293334961 ;  /* 0x3fb8aa3b02007820 */ /* 0x000fc80000400000 */
[----:B------:R0:W1:Y:S01]  /*35630*/  MUFU.EX2 R5, R0 ;  /* 0x0000000000057308 */ /* 0x0000620000000800 */
[----:B--2---:R-:W-:Y:S11]  /*35640*/  HMMA.16816.F32.BF16 R12, R24, R22, R12 ;  /* 0x00000016180c723c */ /* 0x004ff6000004180c */
[----:B------:R-:W-:Y:S11]  /*35650*/  @!UPT UIADD3 URZ, URZ, URZ, URZ ;  /* 0x0000003f3f3ff290 */ /* 0x000ff6000fffe03f */
[----:B------:R-:W-:Y:S01]  /*35660*/  @!UPT UIADD3 URZ, URZ, URZ, URZ ;  /* 0x0000003f3f3ff290 */ /* 0x000fe2000fffe03f */
[----:B------:R-:W-:Y:S01]  /*35670*/  STL.64 [R1+0xf0], R12 ;  /* 0x0000f00c01007387 */ /* 0x000fe20000100a00 */
[----:B------:R-:W-:Y:S02]  /*35680*/  STL.64 [R1+0xf8], R14 ;  /* 0x0000f80e01007387 */ /* 0x000fe40000100a00 */
[----:B------:R-:W2:Y:S04]  /*35690*/  LDSM.16.M88.4 R12, [R21+0x8080] ;  /* 0x00808000150c783b */ /* 0x000ea80000000200 */
[----:B----4-:R-:W-:-:S04]  /*356a0*/  FADD R2, R16, -R11 ;  /* 0x8000000b10027221 */ /* 0x010fc80000000000 */
[----:B0-----:R-:W-:Y:S02]  /*356b0*/  FMUL R0, R2, 1.4426950216293334961 ;  /* 0x3fb8aa3b02007820 */ /* 0x001fe40000400000 */
[----:B-----5:R-:W-:Y:S02]  /*356c0*/  FADD R2, R28, -R11 ;  /* 0x8000000b1c027221 */ /* 0x020fe40000000000 */
[----:B------:R-:W0:Y:S01]  /*356d0*/  LDSM.16.M88.4 R8, [R21+0x8880] ;  /* 0x008880001508783b */ /* 0x000e220000000200 */
[----:B--2---:R-:W-:-:S03]  /*356e0*/  MOV R17, R12 ;  /* 0x0000000c00117202 */ /* 0x004fc60000000f00 */
[----:B------:R-:W-:Y:S01]  /*356f0*/  STL.64 [R1+0xb0], R12 ;  /* 0x0000b00c01007387 */ /* 0x000fe20000100a00 */
[----:B------:R-:W-:Y:S01]  /*35700*/  MOV R16, R13 ;  /* 0x0000000d00107202 */ /* 0x000fe20000000f00 */
[----:B------:R2:W-:Y:S02]  /*35710*/  STL.64 [R1+0xb8], R14 ;  /* 0x0000b80e01007387 */ /* 0x0005e40000100a00 */
[----:B--2---:R-:W2:Y:S01]  /*35720*/  LDL.LU.64 R14, [R1+0x1690] ;  /* 0x00169000010e7983 */ /* 0x004ea20000300a00 */
[----:B------:R-:W2:Y:S02]  /*35730*/  LDL.LU.64 R12, [R1+0x1688] ;  /* 0x00168800010c7983 */ /* 0x000ea40000300a00 */
[----:B---3--:R-:W-:Y:S02]  /*35740*/  STL.64 [R1+0x1658], R18 ;  /* 0x0016581201007387 */ /* 0x008fe40000100a00 */
[----:B------:R3:W-:Y:S02]  /*35750*/  STL.64 [R1+0x1650], R16 ;  /* 0x0016501001007387 */ /* 0x0007e40000100a00 */
[----:B---3--:R-:W3:Y:S01]  /*35760*/  LDL.LU R16, [R1+0x2a0] ;  /* 0x0002a00001107983 */ /* 0x008ee20000300800 */
[----:B------:R-:W3:Y:S02]  /*35770*/  LDL.LU R17, [R1+0x2a4] ;  /* 0x0002a40001117983 */ /* 0x000ee40000300800 */
[----:B------:R-:W3:Y:S02]  /*35780*/  LDL.LU R18, [R1+0x2a8] ;  /* 0x0002a80001127983 */ /* 0x000ee40000300800 */
[----:B------:R-:W3:Y:S01]  /*35790*/  LDL.LU R19, [R1+0x2ac] ;  /* 0x0002ac0001137983 */ /* 0x000ee20000300800 */
[----:B-1----:R-:W-:Y:S01]  /*357a0*/  STL [R1+0x31c], R5 ;  /* 0x00031c0501007387 */ /* 0x002fe20000100800 */
[----:B0-----:R-:W-:Y:S02]  /*357b0*/  STL.64 [R1+0xa0], R8 ;  /* 0x0000a00801007387 */ /* 0x001fe40000100a00 */
[----:B------:R0:W-:Y:S02]  /*357c0*/  STL.64 [R1+0xa8], R10 ;  /* 0x0000a80a01007387 */ /* 0x0001e40000100a00 */
[----:B0-----:R-:W2:Y:S01]  /*357d0*/  LDL.LU.64 R10, [R1+0x1680] ;  /* 0x00168000010a7983 */ /* 0x001ea20000300a00 */
[----:B------:R-:W4:Y:S01]  /*357e0*/  LDL.LU.64 R8, [R1+0x1678] ;  /* 0x0016780001087983 */ /* 0x000f220000300a00 */
        /* <DEDUP_REMOVED lines=9> */
[----:B------:R-:W4:Y:S01]  /*35880*/  LDL.LU R10, [R1+0x288] ;  /* 0x00028800010a7983 */ /* 0x000f220000300800 */
[----:B------:R-:W4:Y:S03]  /*35890*/  LDL.LU R11, [R1+0x28c] ;  /* 0x00028c00010b7983 */ /* 0x000f260000300800 */
[----:B0-----:R-:W-:Y:S01]  /*358a0*/  STL [R1+0x318], R28 ;  /* 0x0003181c01007387 */ /* 0x001fe20000100800 */
[----:B--2---:R-:W-:-:S03]  /*358b0*/  FADD R0, R29, -R15 ;  /* 0x8000000f1d007221 */ /* 0x004fc60000000000 */
[----:B------:R-:W0:Y:S04]  /*358c0*/  LDSM.16.M88.4 R12, [R21+0x9080] ;  /* 0x00908000150c783b */ /* 0x000e280000000200 */
[----:B0-----:R-:W-:Y:S01]  /*358d0*/  STL.64 [R1+0x90], R12 ;  /* 0x0000900c01007387 */ /* 0x001fe20000100a00 */
[----:B-1----:R-:W-:Y:S02]  /*358e0*/  STL [R1+0x314], R2 ;  /* 0x0003140201007387 */ /* 0x002fe40000100800 */
[----:B------:R0:W-:Y:S02]  /*358f0*/  STL.64 [R1+0x98], R14 ;  /* 0x0000980e01007387 */ /* 0x0001e40000100a00 */
[----:B0-----:R-:W3:Y:S01]  /*35900*/  LDL.LU.64 R14, [R1+0x1668] ;  /* 0x00166800010e7983 */ /* 0x001ee20000300a00 */
[----:B------:R-:W2:Y:S01]  /*35910*/  LDL.LU.64 R12, [R1+0x1660] ;  /* 0x00166000010c7983 */ /* 0x000ea20000300a00 */
[----:B---3--:R-:W-:Y:S11]  /*35920*/  HMMA.16816.F32.BF16 R16, R24, R14, R16 ;  /* 0x0000000e1810723c */ /* 0x008ff60000041810 */
[----:B------:R-:W-:Y:S11]  /*35930*/  @!UPT UIADD3 URZ, URZ, URZ, URZ ;  /* 0x0000003f3f3ff290 */ /* 0x000ff6000fffe03f */
[----:B------:R-:W-:Y:S01]  /*35940*/  @!UPT UIADD3 URZ, URZ, URZ, URZ ;  /* 0x0000003f3f3ff290 */ /* 0x000fe2000fffe03f */
[----:B------:R-:W-:Y:S01]  /*35950*/  STL.64 [R1+0xd0], R16 ;  /* 0x0000d01001007387 */ /* 0x000fe20000100a00 */
[----:B------:R-:W-:Y:S02]  /*35960*/  STL.64 [R1+0xd8], R18 ;  /* 0x0000d81201007387 */ /* 0x000fe40000100a00 */
[----:B------:R-:W0:Y:S04]  /*35970*/  LDSM.16.M88.4 R16, [R21+0x9880] ;  /* 0x009880001510783b */ /* 0x000e280000000200 */
[----:B------:R-:W2:Y:S01]  /*35980*/  LDL.LU R14, [R1+0x2b8] ;  /* 0x0002b800010e7983 */ /* 0x000ea20000300800 */
[----:B0-----:R-:W-:Y:S01]  /*35990*/  STL.64 [R1+0x80], R16 ;  /* 0x0000801001007387 */ /* 0x001fe20000100a00 */
[----:B------:R0:W-:Y:S03]  /*359a0*/  STL.64 [R1+0x88], R18 ;  /* 0x0000881201007387 */ /* 0x0001e60000100a00 */
[----:B0-----:R-:W4:Y:S01]  /*359b0*/  LDL.LU.64 R18, [R1+0x1658] ;  /* 0x0016580001127983 */ /* 0x001f220000300a00 */
[----:B------:R-:W-:-:S02]  /*359c0*/  IMAD.MOV.U32 R15, RZ, RZ, R20 ;  /* 0x000000ffff0f7224 */ /* 0x000fc400078e0014 */
[----:B------:R-:W3:Y:S02]  /*359d0*/  LDL.LU.64 R16, [R1+0x1650] ;  /* 0x0016500001107983 */ /* 0x000ee40000300a00 */
[----:B------:R-:W5:Y:S02]  /*359e0*/  LDL R2, [R1+0x328] ;  /* 0x0003280001027983 */ /* 0x000f640000100800 */
[----:B------:R-:W-:-:S04]  /*359f0*/  FMUL R0, R0, 1.4426950216293334961 ;  /* 0x3fb8aa3b00007820 */ /* 0x000fc80000400000 */
[----:B------:R-:W0:Y:S01]  /*35a00*/  MUFU.EX2 R29, R0 ;  /* 0x00000000001d7308 */ /* 0x000e220000000800 */
[C---:B--2---:R-:W-:Y:S11]  /*35a10*/  HMMA.16816.F32.BF16 R12, R24.reuse, R6, R12 ;  /* 0x00000006180c723c */ /* 0x044ff6000004180c */
[----:B------:R-:W-:Y:S11]  /*35a20*/  @!UPT UIADD3 URZ, URZ, URZ, URZ ;  /* 0x0000003f3f3ff290 */ /* 0x000ff6000fffe03f */
[----:B------:R-:W-:Y:S01]  /*35a30*/  @!UPT UIADD3 URZ, URZ, URZ, URZ ;  /* 0x0000003f3f3ff290 */ /* 0x000fe2000fffe03f */
[----:B------:R-:W-:Y:S01]  /*35a40*/  STL.64 [R1+0xc0], R12 ;  /* 0x0000c00c01007387 */ /* 0x000fe20000100a00 */
[----:B------:R-:W-:Y:S02]  /*35a50*/  STL.64 [R1+0xc8], R14 ;  /* 0x0000c80e01007387 */ /* 0x000fe40000100a00 */
[----:B------:R-:W1:Y:S04]  /*35a60*/  LDSM.16.M88.4 R12, [R21+0xa080] ;  /* 0x00a08000150c783b */ /* 0x000e680000000200 */
[----:B0-----:R-:W-:Y:S01]  /*35a70*/  STL [R1+0x310], R29 ;  /* 0x0003101d01007387 */ /* 0x001fe20000100800 */
[----:B----4-:R-:W-:Y:S11]  /*35a80*/  HMMA.16816.F32.BF16 R8, R24, R18, R8 ;  /* 0x000000121808723c */ /* 0x010ff60000041808 */
[----:B------:R-:W-:Y:S11]  /*35a90*/  @!UPT UIADD3 URZ, URZ, URZ, URZ ;  /* 0x0000003f3f3ff290 */ /* 0x000ff6000fffe03f */
[----:B------:R-:W-:Y:S01]  /*35aa0*/  @!UPT UIADD3 URZ, URZ, URZ, URZ ;  /* 0x0000003f3f3ff290 */ /* 0x000fe2000fffe03f */
[----:B------:R-:W-:Y:S01]  /*35ab0*/  STL [R1+0x1398], R8 ;  /* 0x0013980801007387 */ /* 0x000fe20000100800 */
[----:B-1----:R-:W-:Y:S02]  /*35ac0*/  STL [R1+0x70], R12 ;  /* 0x0000700c01007387 */ /* 0x002fe40000100800 */
[----:B------:R-:W-:Y:S02]  /*35ad0*/  STL.64 [R1+0x78], R14 ;  /* 0x0000780e01007387 */ /* 0x000fe40000100a00 */
[----:B------:R0:W-:Y:S02]  /*35ae0*/  STL.64 [R1+0x15e8], R12 ;  /* 0x0015e80c01007387 */ /* 0x0001e40000100a00 */
[----:B0-----:R-:W2:Y:S04]  /*35af0*/  LDL.64 R12, [R1+0x80] ;  /* 0x00008000010c7983 */ /* 0x001ea80000100a00 */
[----:B--2---:R0:W-:Y:S04]  /*35b00*/  STL.64 [R1+0x1600], R12 ;  /* 0x0016000c01007387 */ /* 0x0041e80000100a00 */
[----:B0-----:R-:W2:Y:S04]  /*35b10*/  LDL.64 R12, [R1+0x90] ;  /* 0x00009000010c7983 */ /* 0x001ea80000100a00 */
[----:B--2---:R0:W-:Y:S04]  /*35b20*/  STL.64 [R1+0x1618], R12 ;  /* 0x0016180c01007387 */ /* 0x0041e80000100a00 */
[----:B0-----:R-:W2:Y:S01]  /*35b30*/  LDL.64 R12, [R1+0xa0] ;  /* 0x0000a000010c7983 */ /* 0x001ea20000100a00 */
[----:B------:R-:W-:-:S02]  /*35b40*/  F2FP.BF16.PACK_AB R4, R5, R4 ;  /* 0x000000040504723e */ /* 0x000fc400000010ff */
[----:B---3--:R-:W-:Y:S01]  /*35b50*/  MOV R8, R17 ;  /* 0x0000001100087202 */ /* 0x008fe20000000f00 */
[----:B--2---:R-:W-:Y:S01]  /*35b60*/  STL.64 [R1+0x1630], R12 ;  /* 0x0016300c01007387 */ /* 0x004fe20000100a00 */
[----:B------:R0:W-:Y:S02]  /*35b70*/  STL [R1+0x1384], R9 ;  /* 0x0013840901007387 */ /* 0x0001e40000100800 */
[----:B------:R-:W-:Y:S02]  /*35b80*/  STL [R1+0x1380], R10 ;  /* 0x0013800a01007387 */ /* 0x000fe40000100800 */
[----:B------:R-:W-:Y:S01]  /*35b90*/  STL [R1+0x137c], R11 ;  /* 0x00137c0b01007387 */ /* 0x000fe20000100800 */
[----:B------:R-:W5:Y:S01]  /*35ba0*/  LDL.LU R5, [R1+0x1648] ;  /* 0x0016480001057983 */ /* 0x000f620000300800 */
[----:B------:R-:W2:Y:S02]  /*35bb0*/  LDL.LU R17, [R1+0x1644] ;  /* 0x0016440001117983 */ /* 0x000ea40000300800 */
[----:B0-----:R-:W-:-:S02]  /*35bc0*/  IMAD.MOV.U32 R9, RZ, RZ, R16 ;  /* 0x000000ffff097224 */ /* 0x001fc400078e0010 */
[----:B------:R-:W2:Y:S01]  /*35bd0*/  LDL.LU R16, [R1+0x1640] ;  /* 0x0016400001107983 */ /* 0x000ea20000300800 */
[----:B------:R-:W3:Y:S02]  /*35be0*/  LDL R7, [R1+0x314] ;  /* 0x0003140001077983 */ /* 0x000ee40000100800 */
[----:B------:R-:W4:Y:S02]  /*35bf0*/  LDL.LU R12, [R1+0x270] ;  /* 0x00027000010c7983 */ /* 0x000f240000300800 */
[----:B------:R-:W4:Y:S01]  /*35c00*/  LDL.LU R13, [R1+0x274] ;  /* 0x00027400010d7983 */ /* 0x000f220000300800 */
[----:B------:R-:W4:Y:S01]  /*35c10*/  LDL.LU R14, [R1+0x278] ;  /* 0x00027800010e7983 */ /* 0x000f220000300800 */
[----:B------:R-:W4:Y:S02]  /*35c20*/  LDL.LU R15, [R1+0x27c] ;  /* 0x00027c00010f7983 */ /* 0x000f240000300800 */
[----:B------:R-:W2:Y:S01]  /*35c30*/  LDL.LU R0, [R1+0x7f4] ;  /* 0x0007f40001007983 */ /* 0x000ea20000300800 */
[----:B-----5:R-:W-:-:S02]  /*35c40*/  F2FP.BF16.PACK_AB R5, R2, R5 ;  /* 0x000000050205723e */ /* 0x020fc400000010ff */
[----:B------:R-:W5:Y:S01]  /*35c50*/  LDL.LU R2, [R1+0x7f0] ;  /* 0x0007f00001027983 */ /* 0x000f620000300800 */
        /* <DEDUP_REMOVED lines=9> */
[----:B------:R-:W0:Y:S02]  /*35cf0*/  S2R R21, SR_TID.X ;  /* 0x0000000000157919 */ /* 0x000e240000002100 */
[C---:B0-----:R-:W-:Y:S01]  /*35d00*/  LOP3.LUT R27, R21.reuse, 0x7, RZ, 0xc0, !PT ;  /* 0x00000007151b7812 */ /* 0x041fe200078ec0ff */
[----:B------:R-:W-:-:S04]  /*35d10*/  SHF.L.U32 R21, R21, 0x1, RZ ;  /* 0x0000000115157819 */ /* 0x000fc800000006ff */
[----:B------:R-:W-:-:S05]  /*35d20*/  IMAD R27, R27, 0x110, RZ ;  /* 0x000001101b1b7824 */ /* 0x000fca00078e02ff */
[----:B------:R-:W-:Y:S01]  /*35d30*/  LOP3.LUT R27, R27, 0x30, R21, 0x78, !PT ;  /* 0x000000301b1b7812 */ /* 0x000fe200078e7815 */
[----:B--2---:R-:W-:Y:S01]  /*35d40*/  STL.64 [R1+0x1610], R18 ;  /* 0x0016101201007387 */ /* 0x004fe20000100a00 */
[----:B------:R0:W-:Y:S03]  /*35d50*/  STL.64 [R1+0x1608], R16 ;  /* 0x0016081001007387 */ /* 0x0001e60000100a00 */
[----:B0-----:R-:W2:Y:S01]  /*35d60*/  LDL.LU R16, [R1+0x250] ;  /* 0x0002500001107983 */ /* 0x001ea20000300800 */
[----:B------:R-:W2:Y:S02]  /*35d70*/  LDL.LU R17, [R1+0x254] ;  /* 0x0002540001117983 */ /* 0x000ea40000300800 */
[----:B------:R-:W2:Y:S02]  /*35d80*/  LDL.LU R18, [R1+0x258] ;  /* 0x0002580001127983 */ /* 0x000ea40000300800 */
[----:B------:R-:W2:Y:S01]  /*35d90*/  LDL.LU R19, [R1+0x25c] ;  /* 0x00025c0001137983 */ /* 0x000ea20000300800 */
[----:B------:R-:W-:-:S05]  /*35da0*/  LOP3.LUT R27, R27, 0x40, RZ, 0x3c, !PT ;  /* 0x000000401b1b7812 */ /* 0x000fca00078e3cff */
[----:B------:R-:W0:Y:S01]  /*35db0*/  LDSM.16.M88.4 R20, [R27+0xa880] ;  /* 0x00a880001b14783b */ /* 0x000e220000000200 */
[----:B---3--:R-:W-:Y:S01]  /*35dc0*/  F2FP.BF16.PACK_AB R6, R7, R28 ;  /* 0x0000001c0706723e */ /* 0x008fe200000010ff */
[----:B------:R-:W-:-:S07]  /*35dd0*/  F2FP.BF16.PACK_AB R7, R29, R3 ;  /* 0x000000031d07723e */ /* 0x000fce00000010ff */
[C---:B----4-:R-:W-:Y:S01]  /*35de0*/  HMMA.16816.F32.BF16 R8, R4.reuse, R8, R12 ;  /* 0x000000080408723c */ /* 0x050fe2000004180c */
[----:B--2---:R-:W-:Y:S01]  /*35df0*/  STL.64 [R1+0x1628], R18 ;  /* 0x0016281201007387 */ /* 0x004fe20000100a00 */
[----:B------:R1:W-:Y:S03]  /*35e00*/  STL.64 [R1+0x1620], R16 ;  /* 0x0016201001007387 */ /* 0x0003e60000100a00 */
[----:B-1----:R-:W2:Y:S01]  /*35e10*/  LDL.LU R16, [R1+0x260] ;  /* 0x0002600001107983 */ /* 0x002ea20000300800 */
[----:B------:R-:W2:Y:S02]  /*35e20*/  LDL.LU R17, [R1+0x264] ;  /* 0x0002640001117983 */ /* 0x000ea40000300800 */
[----:B------:R-:W2:Y:S02]  /*35e30*/  LDL.LU R18, [R1+0x268] ;  /* 0x0002680001127983 */ /* 0x000ea40000300800 */
[----:B------:R-:W2:Y:S01]  /*35e40*/  LDL.LU R19, [R1+0x26c] ;  /* 0x00026c0001137983 */ /* 0x000ea20000300800 */
[----:B------:R-:W3:Y:S01]  /*35e50*/  LDL.LU R28, [R1+0x163c] ;  /* 0x00163c00011c7983 */ /* 0x000ee20000300800 */
[----:B0-----:R-:W-:Y:S02]  /*35e60*/  STL.64 [R1+0x60], R20 ;  /* 0x0000601401007387 */ /* 0x001fe40000100a00 */
[----:B------:R-:W-:Y:S02]  /*35e70*/  STL.64 [R1+0x68], R22 ;  /* 0x0000681601007387 */ /* 0x000fe40000100a00 */
[----:B------:R-:W4:Y:S01]  /*35e80*/  LDL.LU R29, [R1+0x1638] ;  /* 0x00163800011d7983 */ /* 0x000f220000300800 */
[----:B------:R-:W2:Y:S06]  /*35e90*/  LDL.LU.64 R12, [R1+0x1630] ;  /* 0x00163000010c7983 */ /* 0x000eac0000300a00 */
[----:B------:R-:W-:Y:S02]  /*35ea0*/  STL.64 [R1+0x2b0], R8 ;  /* 0x0002b00801007387 */ /* 0x000fe40000100a00 */
[----:B------:R-:W-:Y:S02]  /*35eb0*/  STL.64 [R1+0x2b8], R10 ;  /* 0x0002b80a01007387 */ /* 0x000fe40000100a00 */
[----:B------:R-:W0:Y:S04]  /*35ec0*/  LDSM.16.M88.4 R8, [R27+0xb080] ;  /* 0x00b080001b08783b */ /* 0x000e280000000200 */
[----:B0-----:R-:W-:Y:S01]  /*35ed0*/  STL.64 [R1+0x50], R8 ;  /* 0x0000500801007387 */ /* 0x001fe20000100a00 */
[----:B------:R-:W-:Y:S01]  /*35ee0*/  STL.64 [R1+0x58], R10 ;  /* 0x0000580a01007387 */ /* 0x000fe20000100a00 */
[----:B--2---:R-:W-:Y:S01]  /*35ef0*/  HMMA.16816.F32.BF16 R16, R4, R12, R16 ;  /* 0x0000000c0410723c */ /* 0x004fe20000041810 */
[----:B------:R-:W-:-:S02]  /*35f00*/  MOV R3, R13 ;  /* 0x0000000d00037202 */ /* 0x000fc40000000f00 */
[----:B------:R-:W0:Y:S11]  /*35f10*/  LDSM.16.M88.4 R12, [R27+0xb880] ;  /* 0x00b880001b0c783b */ /* 0x000e360000000200 */
[----:B------:R-:W-:Y:S09]  /*35f20*/  @!UPT UIADD3 URZ, URZ, URZ, URZ ;  /* 0x0000003f3f3ff290 */ /* 0x000ff2000fffe03f */
[----:B------:R-:W-:Y:S01]  /*35f30*/  STL.64 [R1+0x2a0], R16 ;  /* 0x0002a01001007387 */ /* 0x000fe20000100a00 */
[----:B------:R1:W-:Y:S03]  /*35f40*/  STL.64 [R1+0x2a8], R18 ;  /* 0x0002a81201007387 */ /* 0x0003e60000100a00 */
[----:B-1----:R-:W2:Y:S01]  /*35f50*/  LDL.LU.64 R18, [R1+0x1628] ;  /* 0x0016280001127983 */ /* 0x002ea20000300a00 */
[----:B------:R-:W2:Y:S02]  /*35f60*/  LDL.LU.64 R16, [R1+0x1620] ;  /* 0x0016200001107983 */ /* 0x000ea40000300a00 */
[----:B------:R-:W-:Y:S01]  /*35f70*/  STL [R1+0x1504], R3 ;  /* 0x0015040301007387 */ /* 0x000fe20000100800 */
[----:B0-----:R0:W-:Y:S01]  /*35f80*/  STL.64 [R1+0x40], R12 ;  /* 0x0000400c01007387 */ /* 0x0011e20000100a00 */
[----:B------:R-:W-:Y:S03]  /*35f90*/  STL.64 [R1+0x48], R14 ;  /* 0x0000480e01007387 */ /* 0x000fe60000100a00 */
[----:B0-----:R-:W2:Y:S02]  /*35fa0*/  LDL.LU.64 R12, [R1+0x1618] ;  /* 0x00161800010c7983 */ /* 0x001ea40000300a00 */
[----:B--2---:R-:W-:Y:S01]  /*35fb0*/  HMMA.16816.F32.BF16 R16, R4, R12, R16 ;  /* 0x0000000c0410723c */ /* 0x004fe20000041810 */
[----:B------:R-:W-:-:S02]  /*35fc0*/  IMAD.MOV.U32 R3, RZ, RZ, R13 ;  /* 0x000000ffff037224 */ /* 0x000fc400078e000d */
        /* <DEDUP_REMOVED lines=9> */
[----:B0-----:R-:W2:Y:S01]  /*36060*/  LDL.LU.64 R12, [R1+0x1600] ;  /* 0x00160000010c7983 */ /* 0x001ea20000300a00 */
[----:B----4-:R-:W-:-:S02]  /*36070*/  FADD R0, R0, -R29 ;  /* 0x8000001d00007221 */ /* 0x010fc40000000000 */
[----:B------:R-:W4:Y:S02]  /*36080*/  LDL.LU R11, [R1+0x7ec] ;  /* 0x0007ec00010b7983 */ /* 0x000f240000300800 */
[----:B------:R-:W-:-:S06]  /*36090*/  FMUL R0, R0, 1.4426950216293334961 ;  /* 0x3fb8aa3b00007820 */ /* 0x000fcc0000400000 */
[----:B------:R-:W0:Y:S01]  /*360a0*/  MUFU.EX2 R0, R0 ;  /* 0x0000000000007308 */ /* 0x000e220000000800 */
[----:B------:R-:W-:Y:S01]  /*360b0*/  MOV R22, R8 ;  /* 0x0000000800167202 */ /* 0x000fe20000000f00 */
[----:B--2---:R-:W-:Y:S01]  /*360c0*/  HMMA.16816.F32.BF16 R16, R4, R12, R16 ;  /* 0x0000000c0410723c */ /* 0x004fe20000041810 */
[----:B------:R-:W-:Y:S02]  /*360d0*/  MOV R3, R13 ;  /* 0x0000000d00037202 */ /* 0x000fe40000000f00 */
[----:B------:R-:W1:Y:S11]  /*360e0*/  LDSM.16.M88.4 R12, [R27+0xc880] ;  /* 0x00c880001b0c783b */ /* 0x000e760000000200 */
[----:B------:R-:W-:Y:S09]  /*360f0*/  @!UPT UIADD3 URZ, URZ, URZ, URZ ;  /* 0x0000003f3f3ff290 */ /* 0x000ff2000fffe03f */
[----:B------:R-:W-:Y:S01]  /*36100*/  STL.64 [R1+0x280], R16 ;  /* 0x0002801001007387 */ /* 0x000fe20000100a00 */
[----:B0-----:R-:W-:Y:S02]  /*36110*/  STL [R1+0x300], R0 ;  /* 0x0003000001007387 */ /* 0x001fe40000100800 */
[----:B------:R0:W-:Y:S02]  /*36120*/  STL.64 [R1+0x288], R18 ;  /* 0x0002881201007387 */ /* 0x0001e40000100a00 */
[----:B0-----:R-:W2:Y:S01]  /*36130*/  LDL.LU.64 R18, [R1+0x15f8] ;  /* 0x0015f80001127983 */ /* 0x001ea20000300a00 */
[----:B------:R-:W2:Y:S02]  /*36140*/  LDL.LU.64 R16, [R1+0x15f0] ;  /* 0x0015f00001107983 */ /* 0x000ea40000300a00 */
[----:B------:R-:W-:Y:S01]  /*36150*/  STL [R1+0x150c], R3 ;  /* 0x00150c0301007387 */ /* 0x000fe20000100800 */
[----:B-1----:R0:W-:Y:S01]  /*36160*/  STL.64 [R1+0x20], R12 ;  /* 0x0000200c01007387 */ /* 0x0021e20000100a00 */
[----:B------:R-:W-:Y:S01]  /*36170*/  MOV R8, R12 ;  /* 0x0000000c00087202 */ /* 0x000fe20000000f00 */
[----:B------:R-:W-:Y:S02]  /*36180*/  STL.64 [R1+0x28], R14 ;  /* 0x0000280e01007387 */ /* 0x000fe40000100a00 */
[----:B------:R-:W-:-:S02]  /*36190*/  IMAD.MOV.U32 R10, RZ, RZ, R13 ;  /* 0x000000ffff0a7224 */ /* 0x000fc400078e000d */
[----:B0-----:R-:W2:Y:S01]  /*361a0*/  LDL.LU.64 R12, [R1+0x15e8] ;  /* 0x0015e800010c7983 */ /* 0x001ea20000300a00 */
[----:B-----5:R-:W-:-:S04]  /*361b0*/  FADD R2, R2, -R29 ;  /* 0x8000001d02027221 */ /* 0x020fc80000000000 */
[----:B------:R-:W-:-:S06]  /*361c0*/  FMUL R0, R2, 1.4426950216293334961 ;  /* 0x3fb8aa3b02007820 */ /* 0x000fcc0000400000 */
[----:B------:R-:W0:Y:S02]  /*361d0*/  MUFU.EX2 R0, R0 ;  /* 0x0000000000007308 */ /* 0x000e240000000800 */
[----:B0-----:R4:W-:Y:S01]  /*361e0*/  STL [R1+0x304], R0 ;  /* 0x0003040001007387 */ /* 0x0019e20000100800 */
[--C-:B------:R-:W-:Y:S02]  /*361f0*/  FADD R2, R26, -R29.reuse ;  /* 0x8000001d1a027221 */ /* 0x100fe40000000000 */
[----:B----4-:R-:W-:Y:S01]  /*36200*/  FADD R0, R11, -R29 ;  /* 0x8000001d0b007221 */ /* 0x010fe20000000000 */
[----:B--2---:R-:W-:Y:S01]  /*36210*/  HMMA.16816.F32.BF16 R16, R4, R12, R16 ;  /* 0x0000000c0410723c */ /* 0x004fe20000041810 */
[----:B------:R-:W-:Y:S02]  /*36220*/  MOV R3, R13 ;  /* 0x0000000d00037202 */ /* 0x000fe40000000f00 */
[----:B------:R-:W0:Y:S04]  /*36230*/  LDSM.16.M88.4 R12, [R27+0xd880] ;  /* 0x00d880001b0c783b */ /* 0x000e280000000200 */
[----:B------:R1:W-:Y:S11]  /*36240*/  STL [R1+0x15a0], R3 ;  /* 0x0015a00301007387 */ /* 0x0003f60000100800 */
[----:B------:R-:W-:Y:S05]  /*36250*/  @!UPT UIADD3 URZ, URZ, URZ, URZ ;  /* 0x0000003f3f3ff290 */ /* 0x000fea000fffe03f */
[----:B------:R-:W-:Y:S01]  /*36260*/  STL.64 [R1+0x270], R16 ;  /* 0x0002701001007387 */ /* 0x000fe20000100a00 */
[----:B------:R-:W-:Y:S02]  /*36270*/  STL.64 [R1+0x278], R18 ;  /* 0x0002781201007387 */ /* 0x000fe40000100a00 */
[----:B------:R-:W2:Y:S01]  /*36280*/  LDSM.16.M88.4 R16, [R27+0xd080] ;  /* 0x00d080001b10783b */ /* 0x000ea20000000200 */
[----:B0-----:R-:W-:Y:S01]  /*36290*/  STL.64 [R1], R12 ;  /* 0x0000000c01007387 */ /* 0x001fe20000100a00 */
[----:B-1----:R-:W-:-:S03]  /*362a0*/  MOV R3, R13 ;  /* 0x0000000d00037202 */ /* 0x002fc60000000f00 */
[----:B--2---:R-:W-:Y:S01]  /*362b0*/  STL.64 [R1+0x10], R16 ;  /* 0x0000101001007387 */ /* 0x004fe20000100a00 */
[----:B------:R-:W-:Y:S02]  /*362c0*/  STL.64 [R1+0x18], R18 ;  /* 0x0000181201007387 */ /* 0x000fe40000100a00 */
[----:B------:R-:W-:Y:S02]  /*362d0*/  STL.64 [R1+0x8], R14 ;  /* 0x0000080e01007387 */ /* 0x000fe40000100a00 */
[----:B------:R-:W0:Y:S04]  /*362e0*/  LDSM.16.M88.4 R12, [R27+0xe080] ;  /* 0x00e080001b0c783b */ /* 0x000e280000000200 */
[----:B------:R-:W1:Y:S04]  /*362f0*/  LDSM.16.M88.4 R16, [R27+0xe880] ;  /* 0x00e880001b10783b */ /* 0x000e680000000200 */
[----:B0-----:R-:W-:Y:S01]  /*36300*/  STL [R1+0x120c], R14 ;  /* 0x00120c0e01007387 */ /* 0x001fe20000100800 */
[----:B------:R-:W-:Y:S02]  /*36310*/  STL [R1+0x1208], R15 ;  /* 0x0012080f01007387 */ /* 0x000fe40000100800 */
[----:B------:R0:W-:Y:S02]  /*36320*/  STL [R1+0x15e4], R27 ;  /* 0x0015e41b01007387 */ /* 0x0001e40000100800 */
[----:B------:R-:W2:Y:S01]  /*36330*/  LDL.LU R24, [R1+0x220] ;  /* 0x0002200001187983 */ /* 0x000ea20000300800 */
[----:B------:R-:W2:Y:S01]  /*36340*/  LDL.LU R25, [R1+0x224] ;  /* 0x0002240001197983 */ /* 0x000ea20000300800 */
[----:B------:R-:W2:Y:S03]  /*36350*/  LDL.LU R26, [R1+0x228] ;  /* 0x00022800011a7983 */ /* 0x000ea60000300800 */
[----:B0-----:R-:W2:Y:S01]  /*36360*/  LDL.LU R27, [R1+0x22c] ;  /* 0x00022c00011b7983 */ /* 0x001ea20000300800 */
[----:B-1----:R-:W-:Y:S02]  /*36370*/  STL [R1+0x11f0], R18 ;  /* 0x0011f01201007387 */ /* 0x002fe40000100800 */
[----:B------:R0:W-:Y:S02]  /*36380*/  STL [R1+0x11ec], R19 ;  /* 0x0011ec1301007387 */ /* 0x0001e40000100800 */
[----:B------:R-:W3:Y:S01]  /*36390*/  LDL.LU R14, [R1+0x804] ;  /* 0x00080400010e7983 */ /* 0x000ee20000300800 */
[----:B------:R-:W4:Y:S04]  /*363a0*/  LDL.LU R11, [R1+0x800] ;  /* 0x00080000010b7983 */ /* 0x000f280000300800 */
[----:B0-----:R-:W5:Y:S04]  /*363b0*/  LDL.LU R19, [R1+0x7fc] ;  /* 0x0007fc0001137983 */ /* 0x001f680000300800 */
[----:B-----5:R-:W-:Y:S01]  /*363c0*/  STL [R1+0x15c0], R19 ;  /* 0x0015c01301007387 */ /* 0x020fe20000100800 */
[----:B------:R0:W-:Y:S03]  /*363d0*/  STL.64 [R1+0x15b8], R16 ;  /* 0x0015b81001007387 */ /* 0x0001e60000100a00 */
[----:B0-----:R-:W5:Y:S01]  /*363e0*/  LDL.LU R16, [R1+0x2d0] ;  /* 0x0002d00001107983 */ /* 0x001f620000300800 */
[----:B------:R-:W5:Y:S02]  /*363f0*/  LDL.LU R17, [R1+0x2d4] ;  /* 0x0002d40001117983 */ /* 0x000f640000300800 */
[----:B------:R-:W2:Y:S02]  /*36400*/  LDL.LU R18, [R1+0x2d8] ;  /* 0x0002d80001127983 */ /* 0x000ea40000300800 */
[----:B------:R-:W2:Y:S02]  /*36410*/  LDL.LU R19, [R1+0x2dc] ;  /* 0x0002dc0001137983 */ /* 0x000ea40000300800 */
[----:B--2---:R-:W-:Y:S01]  /*36420*/  STL.64 [R1+0x15d0], R18 ;  /* 0x0015d01201007387 */ /* 0x004fe20000100a00 */
[----:B-----5:R0:W-:Y:S02]  /*36430*/  STL.64 [R1+0x15c8], R16 ;  /* 0x0015c81001007387 */ /* 0x0201e40000100a00 */
[----:B------:R-:W-:Y:S02]  /*36440*/  STL [R1+0x1348], R29 ;  /* 0x0013481d01007387 */ /* 0x000fe40000100800 */
[----:B0-----:R-:W-:-:S02]  /*36450*/  IMAD.MOV.U32 R16, RZ, RZ, R22 ;  /* 0x000000ffff107224 */ /* 0x001fc400078e0016 */
[----:B------:R-:W-:Y:S01]  /*36460*/  HMMA.16816.F32.BF16 R20, R4, R20, R24 ;  /* 0x000000140414723c */ /* 0x000fe20000041818 */
[----:B------:R-:W2:Y:S11]  /*36470*/  LDL.LU R27, [R1+0x15e4] ;  /* 0x0015e400011b7983 */ /* 0x000eb60000300800 */
[----:B------:R-:W-:Y:S11]  /*36480*/  @!UPT UIADD3 URZ, URZ, URZ, URZ ;  /* 0x0000003f3f3ff290 */ /* 0x000ff6000fffe03f */
[----:B------:R-:W-:Y:S01]  /*36490*/  STL.64 [R1+0x260], R20 ;  /* 0x0002601401007387 */ /* 0x000fe20000100a00 */
[----:B------:R-:W-:Y:S02]  /*364a0*/  STL.64 [R1+0x268], R22 ;  /* 0x0002681601007387 */ /* 0x000fe40000100a00 */
[----:B------:R-:W-:Y:S01]  /*364b0*/  FMUL R2, R2, 1.4426950216293334961 ;  /* 0x3fb8aa3b02027820 */ /* 0x000fe20000400000 */
[----:B------:R-:W-:-:S03]  /*364c0*/  MOV R17, R9 ;  /* 0x0000000900117202 */ /* 0x000fc60000000f00 */
[----:B------:R-:W0:Y:S01]  /*364d0*/  MUFU.EX2 R9, R2 ;  /* 0x0000000200097308 */ /* 0x000e220000000800 */
[----:B--2---:R-:W1:Y:S02]  /*364e0*/  LDSM.16.M88.4 R20, [R27+0xf080] ;  /* 0x00f080001b14783b */ /* 0x004e640000000200 */
[----:B------:R-:W2:Y:S02]  /*364f0*/  LDSM.16.M88.4 R24, [R27+0xf880] ;  /* 0x00f880001b18783b */ /* 0x000ea40000000200 */
[----:B-1----:R-:W-:Y:S02]  /*36500*/  STL [R1+0x11d4], R22 ;  /* 0x0011d41601007387 */ /* 0x002fe40000100800 */
[----:B0-----:R-:W-:Y:S02]  /*36510*/  STL [R1+0x308], R9 ;  /* 0x0003080901007387 */ /* 0x001fe40000100800 */
[----:B------:R-:W-:Y:S02]  /*36520*/  STL [R1+0x15b0], R10 ;  /* 0x0015b00a01007387 */ /* 0x000fe40000100800 */
[----:B------:R0:W-:Y:S02]  /*36530*/  STL.64 [R1+0x15a8], R8 ;  /* 0x0015a80801007387 */ /* 0x0001e40000100a00 */
[----:B0-----:R-:W5:Y:S01]  /*36540*/  LDL.LU.64 R8, [R1+0x40] ;  /* 0x0000400001087983 */ /* 0x001f620000300a00 */
[----:B----4-:R-:W-:Y:S03]  /*36550*/  STL [R1+0x15e0], R11 ;  /* 0x0015e00b01007387 */ /* 0x010fe60000100800 */
[----:B-----5:R0:W-:Y:S04]  /*36560*/  STL.64 [R1+0x15d8], R8 ;  /* 0x0015d80801007387 */ /* 0x0201e80000100a00 */
[----:B0-----:R-:W4:Y:S01]  /*36570*/  LDL.LU R8, [R1+0x2f0] ;  /* 0x0002f00001087983 */ /* 0x001f220000300800 */
[----:B------:R-:W4:Y:S02]  /*36580*/  LDL.LU R9, [R1+0x2f4] ;  /* 0x0002f40001097983 */ /* 0x000f240000300800 */
[----:B------:R-:W4:Y:S02]  /*36590*/  LDL.LU R10, [R1+0x2f8] ;  /* 0x0002f800010a7983 */ /* 0x000f240000300800 */
[----:B------:R-:W4:Y:S02]  /*365a0*/  LDL.LU R11, [R1+0x2fc] ;  /* 0x0002fc00010b7983 */ /* 0x000f240000300800 */
[----:B------:R-:W-:-:S04]  /*365b0*/  FMUL R0, R0, 1.4426950216293334961 ;  /* 0x3fb8aa3b00007820 */ /* 0x000fc80000400000 */
[----:B------:R-:W0:Y:S01]  /*365c0*/  MUFU.EX2 R15, R0 ;  /* 0x00000000000f7308 */ /* 0x000e220000000800 */
[----:B------:R-:W-:Y:S01]  /*365d0*/  STL [R1+0x11d0], R23 ;  /* 0x0011d01701007387 */ /* 0x000fe20000100800 */
[----:B--2---:R-:W-:Y:S02]  /*365e0*/  STL.64 [R1+0x1528], R26 ;  /* 0x0015281a01007387 */ /* 0x004fe40000100a00 */
[----:B------:R1:W-:Y:S02]  /*365f0*/  STL.64 [R1+0x1520], R24 ;  /* 0x0015201801007387 */ /* 0x0003e40000100a00 */
[--C-:B---3--:R-:W-:Y:S01]  /*36600*/  FADD R2, R14, -R28.reuse ;  /* 0x8000001c0e027221 */ /* 0x108fe20000000000 */
[----:B-1----:R-:W2:Y:S01]  /*36610*/  LDL.LU.64 R24, [R1+0x30] ;  /* 0x0000300001187983 */ /* 0x002ea20000300a00 */
[----:B0-----:R-:W-:Y:S02]  /*36620*/  STL [R1+0x1558], R15 ;  /* 0x0015580f01007387 */ /* 0x001fe40000100800 */
[----:B------:R0:W-:Y:S02]  /*36630*/  STL.64 [R1+0x1550], R12 ;  /* 0x0015500c01007387 */ /* 0x0001e40000100a00 */
[----:B0-----:R-:W2:Y:S01]  /*36640*/  LDL.LU R12, [R1+0x2c0] ;  /* 0x0002c000010c7983 */ /* 0x001ea20000300800 */
[----:B------:R-:W2:Y:S02]  /*36650*/  LDL.LU R13, [R1+0x2c4] ;  /* 0x0002c400010d7983 */ /* 0x000ea40000300800 */
[----:B------:R-:W2:Y:S02]  /*36660*/  LDL.LU R14, [R1+0x2c8] ;  /* 0x0002c800010e7983 */ /* 0x000ea40000300800 */
[----:B------:R-:W2:Y:S01]  /*36670*/  LDL.LU R15, [R1+0x2cc] ;  /* 0x0002cc00010f7983 */ /* 0x000ea20000300800 */
[C---:B----4-:R-:W-:Y:S01]  /*36680*/  HMMA.16816.F32.BF16 R16, R4.reuse, R16, R8 ;  /* 0x000000100410723c */ /* 0x050fe20000041808 */
[----:B------:R-:W3:Y:S01]  /*36690*/  LDL.LU R11, [R1+0x15e0] ;  /* 0x0015e000010b7983 */ /* 0x000ee20000300800 */
[----:B------:R-:W4:Y:S11]  /*366a0*/  LDL.LU.64 R8, [R1+0x15d8] ;  /* 0x0015d80001087983 */ /* 0x000f360000300a00 */
[----:B------:R-:W-:Y:S10]  /*366b0*/  @!UPT UIADD3 URZ, URZ, URZ, URZ ;  /* 0x0000003f3f3ff290 */ /* 0x000ff4000fffe03f */
[----:B------:R-:W-:Y:S01]  /*366c0*/  STL.64 [R1+0x250], R16 ;  /* 0x0002501001007387 */ /* 0x000fe20000100a00 */
[----:B------:R0:W-:Y:S03]  /*366d0*/  STL.64 [R1+0x258], R18 ;  /* 0x0002581201007387 */ /* 0x0001e60000100a00 */
[----:B0-----:R-:W5:Y:S01]  /*366e0*/  LDL.LU.64 R18, [R1+0x15d0] ;  /* 0x0015d00001127983 */ /* 0x001f620000300a00 */
[----:B------:R-:W5:Y:S02]  /*366f0*/  LDL.LU.64 R16, [R1+0x15c8] ;  /* 0x0015c80001107983 */ /* 0x000f640000300a00 */
[----:B------:R-:W-:Y:S02]  /*36700*/  FMUL R0, R2, 1.4426950216293334961 ;  /* 0x3fb8aa3b02007820 */ /* 0x000fe40000400000 */
[----:B---3--:R-:W-:Y:S02]  /*36710*/  FADD R2, R11, -R28 ;  /* 0x8000001c0b027221 */ /* 0x008fe40000000000 */
[----:B----4-:R-:W-:Y:S01]  /*36720*/  IMAD.MOV.U32 R11, RZ, RZ, R9 ;  /* 0x000000ffff0b7224 */ /* 0x010fe200078e0009 */
[C---:B-----5:R-:W-:Y:S11]  /*36730*/  HMMA.16816.F32.BF16 R16, R4.reuse, R8, R16 ;  /* 0x000000080410723c */ /* 0x060ff60000041810 */
[----:B------:R-:W-:Y:S11]  /*36740*/  @!UPT UIADD3 URZ, URZ, URZ, URZ ;  /* 0x0000003f3f3ff290 */ /* 0x000ff6000fffe03f */
[----:B------:R-:W-:Y:S01]  /*36750*/  @!UPT UIADD3 URZ, URZ, URZ, URZ ;  /* 0x0000003f3f3ff290 */ /* 0x000fe2000fffe03f */
[----:B------:R-:W-:Y:S01]  /*36760*/  STL.64 [R1+0x240], R16 ;  /* 0x0002401001007387 */ /* 0x000fe20000100a00 */
[----:B------:R0:W-:Y:S03]  /*36770*/  STL.64 [R1+0x248], R18 ;  /* 0x0002481201007387 */ /* 0x0001e60000100a00 */
[----:B0-----:R-:W3:Y:S01]  /*36780*/  LDL.LU R19, [R1+0x15c0] ;  /* 0x0015c00001137983 */ /* 0x001ee20000300800 */
[----:B------:R-:W4:Y:S01]  /*36790*/  LDL.LU.64 R16, [R1+0x15b8] ;  /* 0x0015b80001107983 */ /* 0x000f220000300a00 */
[----:B------:R-:W-:Y:S01]  /*367a0*/  MOV R18, R8 ;  /* 0x0000000800127202 */ /* 0x000fe20000000f00 */
[----:B------:R-:W5:Y:S01]  /*367b0*/  LDL.LU R10, [R1+0x15b0] ;  /* 0x0015b000010a7983 */ /* 0x000f620000300800 */
[----:B------:R-:W4:Y:S01]  /*367c0*/  LDL.LU.64 R8, [R1+0x15a8] ;  /* 0x0015a80001087983 */ /* 0x000f220000300a00 */
[----:B------:R0:W1:Y:S01]  /*367d0*/  MUFU.EX2 R29, R0 ;  /* 0x00000000001d7308 */ /* 0x0000620000000800 */
[----:B--2---:R-:W-:Y:S01]  /*367e0*/  HMMA.16816.F32.BF16 R12, R4, R24, R12 ;  /* 0x00000018040c723c */ /* 0x004fe2000004180c */
[----:B0-----:R-:W-:-:S06]  /*367f0*/  FMUL R0, R2, 1.4426950216293334961 ;  /* 0x3fb8aa3b02007820 */ /* 0x001fcc0000400000 */
[----:B------:R-:W0:Y:S01]  /*36800*/  MUFU.EX2 R0, R0 ;  /* 0x0000000000007308 */ /* 0x000e220000000800 */
[----:B------:R-:W-:Y:S01]  /*36810*/  STL [R1+0x158c], R11 ;  /* 0x00158c0b01007387 */ /* 0x000fe20000100800 */
[----:B---3--:R-:W-:Y:S01]  /*36820*/  FADD R2, R19, -R28 ;  /* 0x8000001c13027221 */ /* 0x008fe20000000000 */
[----:B------:R-:W-:Y:S02]  /*36830*/  MOV R19, R25 ;  /* 0x0000001900137202 */ /* 0x000fe40000000f00 */
[----:B----4-:R-:W-:Y:S01]  /*36840*/  STL [R1+0x1588], R9 ;  /* 0x0015880901007387 */ /* 0x010fe20000100800 */
[----:B-1----:R-:W-:Y:S02]  /*36850*/  STL [R1+0x2f0], R29 ;  /* 0x0002f01d01007387 */ /* 0x002fe40000100800 */
[----:B0-----:R-:W-:Y:S08]  /*36860*/  STL [R1+0x2d0], R0 ;  /* 0x0002d00001007387 */ /* 0x001ff00000100800 */
[----:B------:R-:W-:Y:S01]  /*36870*/  STL.64 [R1+0x230], R12 ;  /* 0x0002300c01007387 */ /* 0x000fe20000100a00 */
[----:B------:R-:W-:Y:S01]  /*36880*/  STL.64 [R1+0x238], R14 ;  /* 0x0002380e01007387 */ /* 0x000fe20000100a00 */
[----:B------:R-:W-:Y:S02]  /*36890*/  STL.64 [R1+0x1548], R18 ;  /* 0x0015481201007387 */ /* 0x000fe40000100a00 */
[----:B------:R0:W-:Y:S02]  /*368a0*/  STL.64 [R1+0x1540], R16 ;  /* 0x0015401001007387 */ /* 0x0001e40000100a00 */
[----:B0-----:R-:W2:Y:S01]  /*368b0*/  LDL.LU R16, [R1+0x1e0] ;  /* 0x0001e00001107983 */ /* 0x001ea20000300800 */
[----:B------:R-:W2:Y:S02]  /*368c0*/  LDL.LU R17, [R1+0x1e4] ;  /* 0x0001e40001117983 */ /* 0x000ea40000300800 */
[----:B------:R-:W3:Y:S02]  /*368d0*/  LDL.LU R18, [R1+0x1e8] ;  /* 0x0001e80001127983 */ /* 0x000ee40000300800 */
[----:B------:R-:W3:Y:S02]  /*368e0*/  LDL.LU R19, [R1+0x1ec] ;  /* 0x0001ec0001137983 */ /* 0x000ee40000300800 */
[----:B-----5:R-:W-:-:S02]  /*368f0*/  IMAD.MOV.U32 R9, RZ, RZ, R10 ;  /* 0x000000ffff097224 */ /* 0x020fc400078e000a */
[----:B------:R-:W4:Y:S04]  /*36900*/  LDL.LU R10, [R1+0x7f8] ;  /* 0x0007f800010a7983 */ /* 0x000f280000300800 */
[----:B---3--:R-:W-:Y:S01]  /*36910*/  STL.64 [R1+0x1568], R18 ;  /* 0x0015681201007387 */ /* 0x008fe20000100a00 */
[----:B--2---:R-:W-:Y:S02]  /*36920*/  STL.64 [R1+0x1560], R16 ;  /* 0x0015601001007387 */ /* 0x004fe40000100a00 */
[----:B------:R-:W2:Y:S01]  /*36930*/  LDL R12, [R1] ;  /* 0x00000000010c7983 */ /* 0x000ea20000100800 */
[----:B------:R-:W-:Y:S02]  /*36940*/  MOV R13, R3 ;  /* 0x00000003000d7202 */ /* 0x000fe40000000f00 */
[----:B------:R-:W3:Y:S04]  /*36950*/  LDL.LU R3, [R1+0x15a0] ;  /* 0x0015a00001037983 */ /* 0x000ee80000300800 */
[----:B--2---:R0:W-:Y:S04]  /*36960*/  STL.64 [R1+0x1570], R12 ;  /* 0x0015700c01007387 */ /* 0x0041e80000100a00 */
        /* <DEDUP_REMOVED lines=12> */
[----:B------:R-:W2:Y:S02]  /*36a30*/  LDL.LU R18, [R1+0x1f8] ;  /* 0x0001f80001127983 */ /* 0x000ea40000300800 */
[----:B------:R-:W2:Y:S02]  /*36a40*/  LDL.LU R19, [R1+0x1fc] ;  /* 0x0001fc0001137983 */ /* 0x000ea40000300800 */
[----:B------:R-:W-:Y:S01]  /*36a50*/  FMUL R2, R2, 1.4426950216293334961 ;  /* 0x3fb8aa3b02027820 */ /* 0x000fe20000400000 */
[----:B------:R-:W-:Y:S01]  /*36a60*/  MOV R23, R24 ;  /* 0x0000001800177202 */ /* 0x000fe20000000f00 */
[----:B----4-:R-:W-:-:S02]  /*36a70*/  FADD R0, R10, -R28 ;  /* 0x8000001c0a007221 */ /* 0x010fc40000000000 */
[----:B------:R0:W1:Y:S01]  /*36a80*/  MUFU.EX2 R10, R2 ;  /* 0x00000002000a7308 */ /* 0x0000620000000800 */
[----:B--2---:R-:W-:Y:S01]  /*36a90*/  STL.64 [R1+0x1580], R18 ;  /* 0x0015801201007387 */ /* 0x004fe20000100a00 */
[----:B-----5:R2:W-:Y:S03]  /*36aa0*/  STL.64 [R1+0x1578], R16 ;  /* 0x0015781001007387 */ /* 0x0205e60000100a00 */
[----:B--2---:R-:W2:Y:S01]  /*36ab0*/  LDL.LU.64 R16, [R1+0x10] ;  /* 0x0000100001107983 */ /* 0x004ea20000300a00 */
[----:B------:R-:W-:Y:S02]  /*36ac0*/  STL [R1+0x1538], R23 ;  /* 0x0015381701007387 */ /* 0x000fe40000100800 */
[----:B------:R4:W-:Y:S02]  /*36ad0*/  STL.64 [R1+0x1530], R20 ;  /* 0x0015301401007387 */ /* 0x0009e40000100a00 */
[----:B----4-:R-:W4:Y:S01]  /*36ae0*/  LDL.LU R20, [R1+0x1d0] ;  /* 0x0001d00001147983 */ /* 0x010f220000300800 */
[----:B------:R-:W4:Y:S02]  /*36af0*/  LDL.LU R21, [R1+0x1d4] ;  /* 0x0001d40001157983 */ /* 0x000f240000300800 */
[----:B------:R-:W4:Y:S02]  /*36b00*/  LDL.LU R22, [R1+0x1d8] ;  /* 0x0001d80001167983 */ /* 0x000f240000300800 */
[----:B------:R-:W4:Y:S01]  /*36b10*/  LDL.LU R23, [R1+0x1dc] ;  /* 0x0001dc0001177983 */ /* 0x000f220000300800 */
[----:B------:R-:W5:Y:S01]  /*36b20*/  LDL.LU R24, [R1+0x1c0] ;  /* 0x0001c00001187983 */ /* 0x000f620000300800 */
[----:B------:R-:W5:Y:S02]  /*36b30*/  LDL.LU R25, [R1+0x1c4] ;  /* 0x0001c40001197983 */ /* 0x000f640000300800 */
[----:B------:R-:W5:Y:S02]  /*36b40*/  LDL.LU R26, [R1+0x1c8] ;  /* 0x0001c800011a7983 */ /* 0x000f640000300800 */
[----:B------:R-:W5:Y:S01]  /*36b50*/  LDL.LU R27, [R1+0x1cc] ;  /* 0x0001cc00011b7983 */ /* 0x000f620000300800 */
[----:B------:R-:W-:Y:S01]  /*36b60*/  STL [R1+0x1278], R28 ;  /* 0x0012781c01007387 */ /* 0x000fe20000100800 */
[----:B0-----:R-:W3:Y:S02]  /*36b70*/  LDL R2, [R1+0x2d0] ;  /* 0x0002d00001027983 */ /* 0x001ee40000100800 */
[----:B-1----:R0:W-:Y:S02]  /*36b80*/  STL [R1+0x2c0], R10 ;  /* 0x0002c00a01007387 */ /* 0x0021e40000100800 */
[C---:B0-----:R-:W-:Y:S01]  /*36b90*/  HMMA.16816.F32.BF16 R8, R4.reuse, R8, R12 ;  /* 0x000000080408723c */ /* 0x041fe2000004180c */
[----:B------:R-:W3:Y:S01]  /*36ba0*/  LDL.LU.64 R14, [R1+0x1598] ;  /* 0x00159800010e7983 */ /* 0x000ee20000300a00 */
[----:B------:R-:W3:Y:S11]  /*36bb0*/  LDL.LU.64 R12, [R1+0x1590] ;  /* 0x00159000010c7983 */ /* 0x000ef60000300a00 */
[----:B------:R-:W-:Y:S10]  /*36bc0*/  @!UPT UIADD3 URZ, URZ, URZ, URZ ;  /* 0x0000003f3f3ff290 */ /* 0x000ff4000fffe03f */
[----:B------:R-:W-:Y:S01]  /*36bd0*/  STL.64 [R1+0x220], R8 ;  /* 0x0002200801007387 */ /* 0x000fe20000100a00 */
[----:B------:R0:W-:Y:S03]  /*36be0*/  STL.64 [R1+0x228], R10 ;  /* 0x0002280a01007387 */ /* 0x0001e60000100a00 */
[----:B0-----:R-:W4:Y:S01]  /*36bf0*/  LDL.LU R11, [R1+0x158c] ;  /* 0x00158c00010b7983 */ /* 0x001f220000300800 */
[----:B------:R-:W4:Y:S02]  /*36c00*/  LDL.LU R9, [R1+0x1588] ;  /* 0x0015880001097983 */ /* 0x000f240000300800 */
[----:B------:R-:W4:Y:S01]  /*36c10*/  LDL.LU.64 R18, [R1+0x1580] ;  /* 0x0015800001127983 */ /* 0x000f220000300a00 */
[----:B--2---:R-:W-:Y:S01]  /*36c20*/  MOV R10, R16 ;  /* 0x00000010000a7202 */ /* 0x004fe20000000f00 */
[----:B------:R-:W-:Y:S01]  /*36c30*/  IMAD.MOV.U32 R8, RZ, RZ, R17 ;  /* 0x000000ffff087224 */ /* 0x000fe200078e0011 */
[----:B---3--:R-:W-:Y:S01]  /*36c40*/  HMMA.16816.F32.BF16 R12, R4, R16, R12 ;  /* 0x00000010040c723c */ /* 0x008fe2000004180c */
[----:B------:R-:W2:Y:S11]  /*36c50*/  LDL.LU.64 R16, [R1+0x1578] ;  /* 0x0015780001107983 */ /* 0x000eb60000300a00 */
[----:B------:R-:W-:Y:S11]  /*36c60*/  @!UPT UIADD3 URZ, URZ, URZ, URZ ;  /* 0x0000003f3f3ff290 */ /* 0x000ff6000fffe03f */
[----:B------:R0:W-:Y:S01]  /*36c70*/  STL [R1+0x214], R13 ;  /* 0x0002140d01007387 */ /* 0x0001e20000100800 */
[----:B------:R-:W-:Y:S01]  /*36c80*/  STL.64 [R1+0x218], R14 ;  /* 0x0002180e01007387 */ /* 0x000fe20000100a00 */
[----:B------:R-:W-:Y:S02]  /*36c90*/  MOV R28, R12 ;  /* 0x0000000c001c7202 */ /* 0x000fe40000000f00 */
[----:B0-----:R-:W2:Y:S01]  /*36ca0*/  LDL.LU.64 R12, [R1+0x1570] ;  /* 0x00157000010c7983 */ /* 0x001ea20000300a00 */
[----:B------:R-:W-:-:S06]  /*36cb0*/  FMUL R0, R0, 1.4426950216293334961 ;  /* 0x3fb8aa3b00007820 */ /* 0x000fcc0000400000 */
[----:B------:R-:W0:Y:S01]  /*36cc0*/  MUFU.EX2 R0, R0 ;  /* 0x0000000000007308 */ /* 0x000e220000000800 */
[----:B----4-:R-:W-:Y:S01]  /*36cd0*/  STL.64 [R1+0x1518], R10 ;  /* 0x0015180a01007387 */ /* 0x010fe20000100a00 */
[----:B------:R1:W-:Y:S03]  /*36ce0*/  STL.64 [R1+0x1510], R8 ;  /* 0x0015100801007387 */ /* 0x0003e60000100a00 */
[----:B-1----:R-:W3:Y:S01]  /*36cf0*/  LDL.LU R8, [R1+0x1b0] ;  /* 0x0001b00001087983 */ /* 0x002ee20000300800 */
[----:B------:R-:W3:Y:S02]  /*36d00*/  LDL.LU R9, [R1+0x1b4] ;  /* 0x0001b40001097983 */ /* 0x000ee40000300800 */
[----:B------:R-:W3:Y:S02]  /*36d10*/  LDL.LU R10, [R1+0x1b8] ;  /* 0x0001b800010a7983 */ /* 0x000ee40000300800 */
[----:B------:R-:W3:Y:S01]  /*36d20*/  LDL.LU R11, [R1+0x1bc] ;  /* 0x0001bc00010b7983 */ /* 0x000ee20000300800 */
[----:B0-----:R-:W-:Y:S01]  /*36d30*/  STL [R1+0x2c4], R0 ;  /* 0x0002c40001007387 */ /* 0x001fe20000100800 */
[----:B------:R0:W-:Y:S03]  /*36d40*/  STL [R1+0x134c], R28 ;  /* 0x00134c1c01007387 */ /* 0x0001e60000100800 */
[----:B0-----:R-:W4:Y:S01]  /*36d50*/  LDL R28, [R1+0x300] ;  /* 0x00030000011c7983 */ /* 0x001f220000100800 */
[C---:B--2---:R-:W-:Y:S03]  /*36d60*/  HMMA.16816.F32.BF16 R12, R4.reuse, R12, R16 ;  /* 0x0000000c040c723c */ /* 0x044fe60000041810 */
[----:B------:R-:W2:Y:S01]  /*36d70*/  LDL.LU.64 R18, [R1+0x1568] ;  /* 0x0015680001127983 */ /* 0x000ea20000300a00 */
[----:B------:R-:W2:Y:S11]  /*36d80*/  LDL.LU.64 R16, [R1+0x1560] ;  /* 0x0015600001107983 */ /* 0x000eb60000300a00 */
[----:B------:R-:W-:Y:S08]  /*36d90*/  @!UPT UIADD3 URZ, URZ, URZ, URZ ;  /* 0x0000003f3f3ff290 */ /* 0x000ff0000fffe03f */
[----:B------:R-:W-:Y:S01]  /*36da0*/  STL.64 [R1+0x200], R12 ;  /* 0x0002000c01007387 */ /* 0x000fe20000100a00 */
[----:B------:R0:W-:Y:S03]  /*36db0*/  STL.64 [R1+0x208], R14 ;  /* 0x0002080e01007387 */ /* 0x0001e60000100a00 */
[----:B0-----:R-:W2:Y:S01]  /*36dc0*/  LDL.LU R15, [R1+0x1558] ;  /* 0x00155800010f7983 */ /* 0x001ea20000300800 */
[----:B------:R-:W2:Y:S02]  /*36dd0*/  LDL.LU.64 R12, [R1+0x1550] ;  /* 0x00155000010c7983 */ /* 0x000ea40000300a00 */
[C---:B--2---:R-:W-:Y:S11]  /*36de0*/  HMMA.16816.F32.BF16 R16, R4.reuse, R12, R16 ;  /* 0x0000000c0410723c */ /* 0x044ff60000041810 */
[----:B------:R-:W-:Y:S11]  /*36df0*/  @!UPT UIADD3 URZ, URZ, URZ, URZ ;  /* 0x0000003f3f3ff290 */ /* 0x000ff6000fffe03f */
[----:B------:R-:W-:Y:S01]  /*36e00*/  @!UPT UIADD3 URZ, URZ, URZ, URZ ;  /* 0x0000003f3f3ff290 */ /* 0x000fe2000fffe03f */
[----:B------:R-:W-:Y:S01]  /*36e10*/  STL.64 [R1+0x1f0], R16 ;  /* 0x0001f01001007387 */ /* 0x000fe20000100a00 */
[----:B------:R0:W-:Y:S01]  /*36e20*/  STL [R1+0x1f8], R18 ;  /* 0x0001f81201007387 */ /* 0x0001e20000100800 */
[----:B------:R-:W-:Y:S02]  /*36e30*/  MOV R14, R19 ;  /* 0x00000013000e7202 */ /* 0x000fe40000000f00 */
[----:B0-----:R-:W2:Y:S01]  /*36e40*/  LDL.LU.64 R18, [R1+0x1548] ;  /* 0x0015480001127983 */ /* 0x001ea20000300a00 */
[----:B------:R-:W2:Y:S02]  /*36e50*/  LDL.LU.64 R16, [R1+0x1540] ;  /* 0x0015400001107983 */ /* 0x000ea40000300a00 */
[----:B------:R0:W-:Y:S02]  /*36e60*/  STL [R1+0x1230], R14 ;  /* 0x0012300e01007387 */ /* 0x0001e40000100800 */
[----:B0-----:R-:W3:Y:S01]  /*36e70*/  LDL.LU R14, [R1+0x2c0] ;  /* 0x0002c000010e7983 */ /* 0x001ee20000300800 */
[C---:B--2---:R-:W-:Y:S11]  /*36e80*/  HMMA.16816.F32.BF16 R20, R4.reuse, R16, R20 ;  /* 0x000000100414723c */ /* 0x044ff60000041814 */
[----:B------:R-:W-:Y:S11]  /*36e90*/  @!UPT UIADD3 URZ, URZ, URZ, URZ ;  /* 0x0000003f3f3ff290 */ /* 0x000ff6000fffe03f */
[----:B------:R-:W-:Y:S01]  /*36ea0*/  @!UPT UIADD3 URZ, URZ, URZ, URZ ;  /* 0x0000003f3f3ff290 */ /* 0x000fe2000fffe03f */
[----:B------:R-:W-:Y:S01]  /*36eb0*/  STL.64 [R1+0x1e0], R20 ;  /* 0x0001e01401007387 */ /* 0x000fe20000100a00 */
[----:B------:R0:W-:Y:S03]  /*36ec0*/  STL.64 [R1+0x1e8], R22 ;  /* 0x0001e81601007387 */ /* 0x0001e60000100a00 */
[----:B0-----:R-:W2:Y:S01]  /*36ed0*/  LDL.LU R23, [R1+0x1538] ;  /* 0x0015380001177983 */ /* 0x001ea20000300800 */
[----:B------:R-:W5:Y:S02]  /*36ee0*/  LDL.LU.64 R20, [R1+0x1530] ;  /* 0x0015300001147983 */ /* 0x000f640000300a00 */
[----:B------:R0:W-:Y:S02]  /*36ef0*/  STL [R1+0x13bc], R16 ;  /* 0x0013bc1001007387 */ /* 0x0001e40000100800 */
[----:B0-----:R-:W4:Y:S01]  /*36f00*/  LDL R16, [R1+0x304] ;  /* 0x0003040001107983 */ /* 0x001f220000100800 */
[----:B------:R0:W-:Y:S03]  /*36f10*/  STL [R1+0x13b8], R17 ;  /* 0x0013b81101007387 */ /* 0x0001e60000100800 */
[----:B0-----:R-:W2:Y:S01]  /*36f20*/  LDL R17, [R1+0x3b0] ;  /* 0x0003b00001117983 */ /* 0x001ea20000100800 */
[C---:B-----5:R-:W-:Y:S11]  /*36f30*/  HMMA.16816.F32.BF16 R24, R4.reuse, R20, R24 ;  /* 0x000000140418723c */ /* 0x060ff60000041818 */
[----:B------:R-:W-:Y:S11]  /*36f40*/  @!UPT UIADD3 URZ, URZ, URZ, URZ ;  /* 0x0000003f3f3ff290 */ /* 0x000ff6000fffe03f */
[----:B------:R-:W-:Y:S01]  /*36f50*/  @!UPT UIADD3 URZ, URZ, URZ, URZ ;  /* 0x0000003f3f3ff290 */ /* 0x000fe2000fffe03f */
[----:B------:R-:W-:Y:S01]  /*36f60*/  STL.64 [R1+0x1d0], R24 ;  /* 0x0001d01801007387 */ /* 0x000fe20000100a00 */
[----:B------:R0:W-:Y:S02]  /*36f70*/  STL [R1+0x1dc], R27 ;  /* 0x0001dc1b01007387 */ /* 0x0001e40000100800 */
[----:B------:R-:W-:Y:S02]  /*36f80*/  IMAD.MOV.U32 R22, RZ, RZ, R26 ;  /* 0x000000ffff167224 */ /* 0x000fe400078e001a */
[----:B0-----:R-:W5:Y:S01]  /*36f90*/  LDL.LU.64 R26, [R1+0x1528] ;  /* 0x00152800011a7983 */ /* 0x001f620000300a00 */
[----:B------:R-:W3:Y:S02]  /*36fa0*/  LDL.LU.64 R24, [R1+0x1520] ;  /* 0x0015200001187983 */ /* 0x000ee40000300a00 */
[----:B------:R-:W-:Y:S02]  /*36fb0*/  STL [R1+0x13b0], R20 ;  /* 0x0013b01401007387 */ /* 0x000fe40000100800 */
[----:B------:R-:W-:Y:S01]  /*36fc0*/  STL [R1+0x139c], R21 ;  /* 0x00139c1501007387 */ /* 0x000fe20000100800 */
[----:B------:R-:W-:Y:S01]  /*36fd0*/  STL [R1+0x11e8], R22 ;  /* 0x0011e81601007387 */ /* 0x000fe20000100800 */
[----:B---3--:R-:W-:Y:S03]  /*36fe0*/  HMMA.16816.F32.BF16 R4, R4, R24, R8 ;  /* 0x000000180404723c */ /* 0x008fe60000041808 */
[----:B------:R-:W3:Y:S01]  /*36ff0*/  LDL.LU.64 R10, [R1+0x1518] ;  /* 0x00151800010a7983 */ /* 0x000ee20000300a00 */
[----:B------:R-:W2:Y:S02]  /*37000*/  LDL.LU.64 R8, [R1+0x1510] ;  /* 0x0015100001087983 */ /* 0x000ea40000300a00 */
[----:B-----5:R-:W-:Y:S02]  /*37010*/  STL.64 [R1+0x1390], R26 ;  /* 0x0013901a01007387 */ /* 0x020fe40000100a00 */
[----:B------:R-:W-:Y:S11]  /*37020*/  STL.64 [R1+0x1388], R24 ;  /* 0x0013881801007387 */ /* 0x000ff60000100a00 */
[----:B------:R-:W-:Y:S04]  /*37030*/  @!UPT UIADD3 URZ, URZ, URZ, URZ ;  /* 0x0000003f3f3ff290 */ /* 0x000fe8000fffe03f */
[----:B------:R-:W-:Y:S01]  /*37040*/  STL.64 [R1+0x1c0], R4 ;  /* 0x0001c00401007387 */ /* 0x000fe20000100a00 */
[----:B------:R2:W-:Y:S02]  /*37050*/  STL.64 [R1+0x1c8], R6 ;  /* 0x0001c80601007387 */ /* 0x0005e40000100a00 */
[----:B--2---:R-:W-:Y:S02]  /*37060*/  F2FP.BF16.PACK_AB R6, R15, R9 ;  /* 0x000000090f06723e */ /* 0x004fe400000010ff */
[----:B------:R-:W2:Y:S01]  /*37070*/  LDL.LU R9, [R1+0x48c] ;  /* 0x00048c0001097983 */ /* 0x000ea20000300800 */
[----:B---3--:R-:W-:Y:S03]  /*37080*/  STL [R1+0x1490], R10 ;  /* 0x0014900a01007387 */ /* 0x008fe60000100800 */
[----:B--2---:R0:W-:Y:S01]  /*37090*/  STL.64 [R1+0x1488], R8 ;  /* 0x0014880801007387 */ /* 0x0041e20000100a00 */
[----:B------:R-:W2:Y:S02]  /*370a0*/  LDL R20, [R1+0x2ec] ;  /* 0x0002ec0001147983 */ /* 0x000ea40000100800 */
[----:B------:R-:W-:Y:S01]  /*370b0*/  STL [R1+0x1250], R15 ;  /* 0x0012500f01007387 */ /* 0x000fe20000100800 */
[----:B0-----:R-:W3:Y:S01]  /*370c0*/  LDL.LU R8, [R1+0x70] ;  /* 0x0000700001087983 */ /* 0x001ee20000300800 */
[----:B------:R-:W-:-:S02]  /*370d0*/  MOV R9, R3 ;  /* 0x0000000300097202 */ /* 0x000fc40000000f00 */
[----:B------:R-:W5:Y:S01]  /*370e0*/  LDL.LU R3, [R1+0x150c] ;  /* 0x00150c0001037983 */ /* 0x000f620000300800 */
[----:B------:R-:W-:Y:S02]  /*370f0*/  F2FP.BF16.PACK_AB R7, R0, R14 ;  /* 0x0000000e0007723e */ /* 0x000fe400000010ff */
[----:B------:R-:W-:Y:S01]  /*37100*/  F2FP.BF16.PACK_AB R5, R2, R29 ;  /* 0x0000001d0205723e */ /* 0x000fe200000010ff */
[----:B---3--:R-:W-:Y:S01]  /*37110*/  STL.64 [R1+0x14a0], R8 ;  /* 0x0014a00801007387 */ /* 0x008fe20000100a00 */
[----:B------:R-:W3:Y:S02]  /*37120*/  LDL.LU R0, [R1+0x814] ;  /* 0x0008140001007983 */ /* 0x000ee40000300800 */
[----:B------:R-:W2:Y:S02]  /*37130*/  LDL.LU R26, [R1+0x4c4] ;  /* 0x0004c400011a7983 */ /* 0x000ea40000300800 */
[----:B------:R-:W2:Y:S01]  /*37140*/  LDL.LU R2, [R1+0x4d0] ;  /* 0x0004d00001027983 */ /* 0x000ea20000300800 */
[----:B------:R-:W2:Y:S01]  /*37150*/  LDL.LU R29, [R1+0x810] ;  /* 0x00081000011d7983 */ /* 0x000ea20000300800 */
[----:B------:R-:W2:Y:S03]  /*37160*/  LDL.LU R27, [R1+0x4b0] ;  /* 0x0004b000011b7983 */ /* 0x000ea60000300800 */
[----:B--2---:R-:W-:Y:S01]  /*37170*/  STL.64 [R1+0x14e8], R26 ;  /* 0x0014e81a01007387 */ /* 0x004fe20000100a00 */
[----:B------:R-:W2:Y:S01]  /*37180*/  LDL.LU R22, [R1+0x4b4] ;  /* 0x0004b40001167983 */ /* 0x000ea20000300800 */
[----:B----4-:R-:W-:-:S02]  /*37190*/  F2FP.BF16.PACK_AB R4, R16, R28 ;  /* 0x0000001c1004723e */ /* 0x010fc400000010ff */
[----:B--2---:R-:W-:Y:S01]  /*371a0*/  STL.64 [R1+0x14f8], R22 ;  /* 0x0014f81601007387 */ /* 0x004fe20000100a00 */
[----:B------:R-:W-:Y:S02]  /*371b0*/  STL [R1+0x14f0], R20 ;  /* 0x0014f01401007387 */ /* 0x000fe40000100800 */
[----:B------:R-:W2:Y:S02]  /*371c0*/  LDL.LU R16, [R1+0x494] ;  /* 0x0004940001107983 */ /* 0x000ea40000300800 */
[----:B------:R-:W2:Y:S01]  /*371d0*/  LDL.LU R28, [R1+0x4a0] ;  /* 0x0004a000011c7983 */ /* 0x000ea20000300800 */
[----:B------:R-:W-:Y:S01]  /*371e0*/  STL [R1+0x1374], R14 ;  /* 0x0013740e01007387 */ /* 0x000fe20000100800 */
[----:B------:R0:W-:Y:S03]  /*371f0*/  STL.64 [R1+0x1450], R12 ;  /* 0x0014500c01007387 */ /* 0x0001e60000100a00 */
[----:B0-----:R-:W4:Y:S01]  /*37200*/  LDL.LU R12, [R1+0x50] ;  /* 0x00005000010c7983 */ /* 0x001f220000300800 */
[----:B------:R-:W4:Y:S02]  /*37210*/  LDL.LU R13, [R1+0x54] ;  /* 0x00005400010d7983 */ /* 0x000f240000300800 */
[----:B------:R-:W2:Y:S01]  /*37220*/  LDL.LU R8, [R1+0x80] ;  /* 0x0000800001087983 */ /* 0x000ea20000300800 */
[----:B-----5:R-:W-:-:S02]  /*37230*/  MOV R9, R3 ;  /* 0x0000000300097202 */ /* 0x020fc40000000f00 */
[----:B------:R-:W5:Y:S01]  /*37240*/  LDL.LU R3, [R1+0x1508] ;  /* 0x0015080001037983 */ /* 0x000f620000300800 */
[----:B------:R-:W3:Y:S02]  /*37250*/  LDL.LU R24, [R1+0xb0] ;  /* 0x0000b00001187983 */ /* 0x000ee40000300800 */
[----:B------:R-:W3:Y:S02]  /*37260*/  LDL.LU R25, [R1+0xb4] ;  /* 0x0000b40001197983 */ /* 0x000ee40000300800 */
[----:B------:R-:W3:Y:S01]  /*37270*/  LDL.LU R20, [R1+0x1a0] ;  /* 0x0001a00001147983 */ /* 0x000ee20000300800 */
[----:B------:R-:W3:Y:S01]  /*37280*/  LDL.LU R21, [R1+0x1a4] ;  /* 0x0001a40001157983 */ /* 0x000ee20000300800 */
[----:B------:R-:W3:Y:S02]  /*37290*/  LDL.LU R22, [R1+0x1a8] ;  /* 0x0001a80001167983 */ /* 0x000ee40000300800 */
[----:B------:R-:W3:Y:S01]  /*372a0*/  LDL.LU R23, [R1+0x1ac] ;  /* 0x0001ac0001177983 */ /* 0x000ee20000300800 */
[----:B--2---:R-:W-:Y:S01]  /*372b0*/  STL.64 [R1+0x14b8], R8 ;  /* 0x0014b80801007387 */ /* 0x004fe20000100a00 */
[----:B----4-:R0:W-:Y:S03]  /*372c0*/  STL.64 [R1+0x1468], R12 ;  /* 0x0014680c01007387 */ /* 0x0101e60000100a00 */
[----:B0-----:R-:W2:Y:S01]  /*372d0*/  LDL.LU R12, [R1+0x60] ;  /* 0x00006000010c7983 */ /* 0x001ea20000300800 */
[----:B------:R-:W2:Y:S02]  /*372e0*/  LDL.LU R13, [R1+0x64] ;  /* 0x00006400010d7983 */ /* 0x000ea40000300800 */
[----:B------:R-:W4:Y:S02]  /*372f0*/  LDL.LU R8, [R1+0x90] ;  /* 0x0000900001087983 */ /* 0x000f240000300800 */
[----:B-----5:R-:W-:-:S02]  /*37300*/  IMAD.MOV.U32 R9, RZ, RZ, R3 ;  /* 0x000000ffff097224 */ /* 0x020fc400078e0003 */
[----:B------:R-:W5:Y:S04]  /*37310*/  LDL.LU R3, [R1+0x1504] ;  /* 0x0015040001037983 */ /* 0x000f680000300800 */
[----:B----4-:R-:W-:Y:S01]  /*37320*/  STL.64 [R1+0x14d0], R8 ;  /* 0x0014d00801007387 */ /* 0x010fe20000100a00 */
[----:B--2---:R0:W-:Y:S03]  /*37330*/  STL.64 [R1+0x1498], R12 ;  /* 0x0014980c01007387 */ /* 0x0041e60000100a00 */
[----:B0-----:R-:W2:Y:S01]  /*37340*/  LDL.LU R12, [R1+0x160] ;  /* 0x00016000010c7983 */ /* 0x001ea20000300800 */
[----:B------:R-:W2:Y:S02]  /*37350*/  LDL.LU R13, [R1+0x164] ;  /* 0x00016400010d7983 */ /* 0x000ea40000300800 */
[----:B------:R-:W4:Y:S02]  /*37360*/  LDL.LU R14, [R1+0x168] ;  /* 0x00016800010e7983 */ /* 0x000f240000300800 */
[----:B------:R-:W4:Y:S01]  /*37370*/  LDL.LU R15, [R1+0x16c] ;  /* 0x00016c00010f7983 */ /* 0x000f220000300800 */
[----:B------:R-:W2:Y:S01]  /*37380*/  LDL.LU R8, [R1+0xa0] ;  /* 0x0000a00001087983 */ /* 0x000ea20000300800 */
[----:B-----5:R-:W-:-:S02]  /*37390*/  MOV R9, R3 ;  /* 0x0000000300097202 */ /* 0x020fc40000000f00 */
[----:B------:R-:W5:Y:S01]  /*373a0*/  LDL.LU R3, [R1+0x1500] ;  /* 0x0015000001037983 */ /* 0x000f620000300800 */
[----:B----4-:R-:W-:Y:S01]  /*373b0*/  STL.64 [R1+0x14b0], R14 ;  /* 0x0014b00e01007387 */ /* 0x010fe20000100a00 */
[----:B--2---:R0:W-:Y:S03]  /*373c0*/  STL.64 [R1+0x14a8], R12 ;  /* 0x0014a80c01007387 */ /* 0x0041e60000100a00 */
[----:B0-----:R-:W2:Y:S01]  /*373d0*/  LDL.LU R12, [R1+0x170] ;  /* 0x00017000010c7983 */ /* 0x001ea20000300800 */
[----:B------:R-:W2:Y:S02]  /*373e0*/  LDL.LU R13, [R1+0x174] ;  /* 0x00017400010d7983 */ /* 0x000ea40000300800 */
[----:B------:R-:W4:Y:S02]  /*373f0*/  LDL.LU R14, [R1+0x178] ;  /* 0x00017800010e7983 */ /* 0x000f240000300800 */
[----:B------:R-:W4:Y:S01]  /*37400*/  LDL.LU R15, [R1+0x17c] ;  /* 0x00017c00010f7983 */ /* 0x000f220000300800 */
[----:B---3--:R-:W-:Y:S01]  /*37410*/  HMMA.16816.F32.BF16 R24, R4, R24, R20 ;  /* 0x000000180418723c */ /* 0x008fe20000041814 */
[----:B----4-:R-:W-:Y:S01]  /*37420*/  STL.64 [R1+0x14c8], R14 ;  /* 0x0014c80e01007387 */ /* 0x010fe20000100a00 */
        /* <DEDUP_REMOVED lines=11> */
[----:B------:R-:W3:Y:S01]  /*374e0*/  LDL.LU.64 R22, [R1+0x14f8] ;  /* 0x0014f80001167983 */ /* 0x000ee20000300a00 */
[----:B------:R-:W4:Y:S02]  /*374f0*/  LDL.LU R20, [R1+0x14f0] ;  /* 0x0014f00001147983 */ /* 0x000f240000300800 */
[----:B------:R-:W-:Y:S02]  /*37500*/  STL.64 [R1+0x1b0], R24 ;  /* 0x0001b01801007387 */ /* 0x000fe40000100a00 */
[----:B------:R0:W-:Y:S02]  /*37510*/  STL.64 [R1+0x1b8], R26 ;  /* 0x0001b81a01007387 */ /* 0x0001e40000100a00 */
[----:B0-----:R-:W2:Y:S01]  /*37520*/  LDL.LU.64 R26, [R1+0x14e8] ;  /* 0x0014e800011a7983 */ /* 0x001ea20000300a00 */
[----:B------:R-:W-:Y:S01]  /*37530*/  IMAD.MOV.U32 R25, RZ, RZ, R19 ;  /* 0x000000ffff197224 */ /* 0x000fe200078e0013 */
[----:B---3--:R-:W-:-:S05]  /*37540*/  MOV R24, R23 ;  /* 0x0000001700187202 */ /* 0x008fca0000000f00 */
[----:B------:R0:W-:Y:S02]  /*37550*/  STL.64 [R1+0x1438], R24 ;  /* 0x0014381801007387 */ /* 0x0001e40000100a00 */
[----:B0-----:R-:W-:Y:S02]  /*37560*/  MOV R24, R18 ;  /* 0x0000001200187202 */ /* 0x001fe40000000f00 */
[----:B------:R-:W-:Y:S01]  /*37570*/  MOV R25, R11 ;  /* 0x0000000b00197202 */ /* 0x000fe20000000f00 */
[----:B--2---:R-:W-:Y:S04]  /*37580*/  STL.64 [R1+0x1460], R26 ;  /* 0x0014601a01007387 */ /* 0x004fe80000100a00 */
[----:B------:R0:W-:Y:S04]  /*37590*/  STL.64 [R1+0x1458], R24 ;  /* 0x0014581801007387 */ /* 0x0001e80000100a00 */
[----:B0-----:R-:W2:Y:S01]  /*375a0*/  LDL.LU R24, [R1+0x140] ;  /* 0x0001400001187983 */ /* 0x001ea20000300800 */
[----:B------:R-:W2:Y:S02]  /*375b0*/  LDL.LU R25, [R1+0x144] ;  /* 0x0001440001197983 */ /* 0x000ea40000300800 */
[----:B------:R-:W3:Y:S02]  /*375c0*/  LDL.LU R26, [R1+0x148] ;  /* 0x00014800011a7983 */ /* 0x000ee40000300800 */
[----:B------:R-:W3:Y:S01]  /*375d0*/  LDL.LU R27, [R1+0x14c] ;  /* 0x00014c00011b7983 */ /* 0x000ee20000300800 */
[C---:B------:R-:W-:Y:S01]  /*375e0*/  HMMA.16816.F32.BF16 R8, R4.reuse, R8, R12 ;  /* 0x000000080408723c */ /* 0x040fe2000004180c */
[----:B---3--:R-:W-:Y:S01]  /*375f0*/  STL.64 [R1+0x1478], R26 ;  /* 0x0014781a01007387 */ /* 0x008fe20000100a00 */
[----:B--2---:R0:W-:Y:S03]  /*37600*/  STL.64 [R1+0x1470], R24 ;  /* 0x0014701801007387 */ /* 0x0041e60000100a00 */
[----:B0-----:R-:W2:Y:S01]  /*37610*/  LDL.LU R24, [R1+0x150] ;  /* 0x0001500001187983 */ /* 0x001ea20000300800 */
[----:B------:R-:W2:Y:S02]  /*37620*/  LDL.LU R25, [R1+0x154] ;  /* 0x0001540001197983 */ /* 0x000ea40000300800 */
[----:B------:R-:W2:Y:S02]  /*37630*/  LDL.LU R26, [R1+0x158] ;  /* 0x00015800011a7983 */ /* 0x000ea40000300800 */
[----:B------:R-:W2:Y:S01]  /*37640*/  LDL.LU R27, [R1+0x15c] ;  /* 0x00015c00011b7983 */ /* 0x000ea20000300800 */
[----:B------:R-:W3:Y:S01]  /*37650*/  LDL.LU R23, [R1+0x4c8] ;  /* 0x0004c80001177983 */ /* 0x000ee20000300800 */
[----:B------:R-:W2:Y:S02]  /*37660*/  LDL.LU R19, [R1+0x818] ;  /* 0x0008180001137983 */ /* 0x000ea40000300800 */
[----:B------:R-:W2:Y:S02]  /*37670*/  LDL.LU.64 R14, [R1+0x14e0] ;  /* 0x0014e000010e7983 */ /* 0x000ea40000300a00 */
[----:B------:R-:W2:Y:S07]  /*37680*/  LDL.LU.64 R12, [R1+0x14d8] ;  /* 0x0014d800010c7983 */ /* 0x000eae0000300a00 */
        /* <DEDUP_REMOVED lines=22> */
[----:B0-----:R-:W3:Y:S01]  /*377f0*/  LDL.LU R10, [R1+0x1490] ;  /* 0x00149000010a7983 */ /* 0x001ee20000300800 */
[----:B------:R-:W3:Y:S02]  /*37800*/  LDL.LU.64 R8, [R1+0x1488] ;  /* 0x0014880001087983 */ /* 0x000ee40000300a00 */
[----:B------:R-:W3:Y:S02]  /*37810*/  LDL.LU R21, [R1+0x4bc] ;  /* 0x0004bc0001157983 */ /* 0x000ee40000300800 */
[----:B------:R-:W3:Y:S01]  /*37820*/  LDL.LU R18, [R1+0x49c] ;  /* 0x00049c0001127983 */ /* 0x000ee20000300800 */
[----:B------:R-:W3:Y:S01]  /*37830*/  LDL.LU R11, [R1+0x488] ;  /* 0x00048800010b7983 */ /* 0x000ee20000300800 */
[----:B--2---:R-:W-:Y:S03]  /*37840*/  HMMA.16816.F32.BF16 R12, R4, R12, R24 ;  /* 0x0000000c040c723c */ /* 0x004fe60000041818 */
[----:B---3--:R-:W-:Y:S01]  /*37850*/  STL.64 [R1+0x1448], R10 ;  /* 0x0014480a01007387 */ /* 0x008fe20000100a00 */
[----:B------:R0:W-:Y:S03]  /*37860*/  STL.64 [R1+0x1440], R8 ;  /* 0x0014400801007387 */ /* 0x0001e60000100a00 */
[----:B0-----:R-:W2:Y:S01]  /*37870*/  LDL.LU R8, [R1+0x130] ;  /* 0x0001300001087983 */ /* 0x001ea20000300800 */
[----:B------:R-:W2:Y:S02]  /*37880*/  LDL.LU R9, [R1+0x134] ;  /* 0x0001340001097983 */ /* 0x000ea40000300800 */
[----:B------:R-:W2:Y:S02]  /*37890*/  LDL.LU R10, [R1+0x138] ;  /* 0x00013800010a7983 */ /* 0x000ea40000300800 */
[----:B-----5:R-:W-:-:S02]  /*378a0*/  IMAD.MOV.U32 R11, RZ, RZ, R3 ;  /* 0x000000ffff0b7224 */ /* 0x020fc400078e0003 */
[----:B------:R-:W3:Y:S01]  /*378b0*/  LDL.LU R3, [R1+0x1480] ;  /* 0x0014800001037983 */ /* 0x000ee20000300800 */
[----:B------:R-:W5:Y:S02]  /*378c0*/  LDL.LU.64 R26, [R1+0x1478] ;  /* 0x00147800011a7983 */ /* 0x000f640000300a00 */
[----:B------:R-:W5:Y:S06]  /*378d0*/  LDL.LU.64 R24, [R1+0x1470] ;  /* 0x0014700001187983 */ /* 0x000f6c0000300a00 */
[----:B------:R0:W-:Y:S01]  /*378e0*/  STL.64 [R1+0x160], R12 ;  /* 0x0001600c01007387 */ /* 0x0001e20000100a00 */
[----:B------:R5:W-:Y:S04]  /*378f0*/  STL.64 [R1+0x168], R14 ;  /* 0x0001680e01007387 */ /* 0x000be80000100a00 */
[----:B0-----:R-:W5:Y:S02]  /*37900*/  LDL.LU.64 R12, [R1+0x1468] ;  /* 0x00146800010c7983 */ /* 0x001f640000300a00 */
[C---:B-----5:R-:W-:Y:S02]  /*37910*/  HMMA.16816.F32.BF16 R12, R4.reuse, R12, R24 ;  /* 0x0000000c040c723c */ /* 0x060fe40000041818 */
[----:B------:R-:W5:Y:S01]  /*37920*/  LDL.LU.64 R26, [R1+0x1460] ;  /* 0x00146000011a7983 */ /* 0x000f620000300a00 */
[----:B------:R-:W2:Y:S11]  /*37930*/  LDL.LU.64 R24, [R1+0x1458] ;  /* 0x0014580001187983 */ /* 0x000eb60000300a00 */
[----:B------:R-:W-:Y:S09]  /*37940*/  @!UPT UIADD3 URZ, URZ, URZ, URZ ;  /* 0x0000003f3f3ff290 */ /* 0x000ff2000fffe03f */
[----:B------:R0:W-:Y:S01]  /*37950*/  STL.64 [R1+0x150], R12 ;  /* 0x0001500c01007387 */ /* 0x0001e20000100a00 */
[----:B------:R5:W-:Y:S03]  /*37960*/  STL.64 [R1+0x158], R14 ;  /* 0x0001580e01007387 */ /* 0x000be60000100a00 */
[----:B0-----:R-:W3:Y:S01]  /*37970*/  LDL.LU.64 R12, [R1+0x1450] ;  /* 0x00145000010c7983 */ /* 0x001ee20000300a00 */
[----:B-----5:R-:W-:Y:S02]  /*37980*/  FADD R15, R2, R26 ;  /* 0x0000001a020f7221 */ /* 0x020fe40000000000 */
[----:B------:R-:W-:Y:S02]  /*37990*/  FADD R2, R29, -R17 ;  /* 0x800000111d027221 */ /* 0x000fe40000000000 */
[----:B------:R-:W-:Y:S01]  /*379a0*/  FADD R22, R22, R27 ;  /* 0x0000001b16167221 */ /* 0x000fe20000000000 */
[----:B------:R-:W5:Y:S01]  /*379b0*/  LDL.LU R29, [R1+0x4cc] ;  /* 0x0004cc00011d7983 */ /* 0x000f620000300800 */
[----:B--2---:R-:W-:Y:S01]  /*379c0*/  HMMA.16816.F32.BF16 R24, R4, R24, R8 ;  /* 0x000000180418723c */ /* 0x004fe20000041808 */
[----:B------:R-:W2:Y:S02]  /*379d0*/  LDL.LU.64 R10, [R1+0x1448] ;  /* 0x00144800010a7983 */ /* 0x000ea40000300a00 */
[----:B------:R-:W3:Y:S02]  /*379e0*/  LDL.LU.64 R8, [R1+0x1440] ;  /* 0x0014400001087983 */ /* 0x000ee40000300a00 */
[----:B------:R-:W-:-:S04]  /*379f0*/  FADD R0, R0, -R17 ;  /* 0x8000001100007221 */ /* 0x000fc80000000000 */
[----:B------:R-:W-:-:S04]  /*37a00*/  FMUL R0, R0, 1.4426950216293334961 ;  /* 0x3fb8aa3b00007820 */ /* 0x000fc80000400000 */
[----:B------:R-:W0:Y:S10]  /*37a10*/  MUFU.EX2 R14, R0 ;  /* 0x00000000000e7308 */ /* 0x000e340000000800 */
[----:B------:R1:W-:Y:S01]  /*37a20*/  STL.64 [R1+0x140], R24 ;  /* 0x0001401801007387 */ /* 0x0003e20000100a00 */
[----:B------:R-:W-:Y:S03]  /*37a30*/  STL.64 [R1+0x148], R26 ;  /* 0x0001481a01007387 */ /* 0x000fe60000100a00 */
[----:B-1----:R-:W4:Y:S01]  /*37a40*/  LDL.LU.64 R24, [R1+0x1438] ;  /* 0x0014380001187983 */ /* 0x002f220000300a00 */
[----:B0-----:R-:W-:Y:S02]  /*37a50*/  STL [R1+0x70], R14 ;  /* 0x0000700e01007387 */ /* 0x001fe40000100800 */
[----:B------:R0:W-:Y:S02]  /*37a60*/  STL [R1+0x13b4], R14 ;  /* 0x0013b40e01007387 */ /* 0x0001e40000100800 */
[----:B---3--:R-:W-:-:S02]  /*37a70*/  FADD R3, R3, R9 ;  /* 0x0000000903037221 */ /* 0x008fc40000000000 */
[----:B------:R-:W3:Y:S01]  /*37a80*/  LDL.LU R9, [R1+0x820] ;  /* 0x0008200001097983 */ /* 0x000ee20000300800 */
[----:B--2---:R-:W-:Y:S02]  /*37a90*/  STL.64 [R1+0x1430], R10 ;  /* 0x0014300a01007387 */ /* 0x004fe40000100a00 */
[----:B0-----:R-:W-:Y:S02]  /*37aa0*/  FADD R14, R23, R15 ;  /* 0x0000000f170e7221 */ /* 0x001fe40000000000 */
[----:B------:R-:W-:Y:S01]  /*37ab0*/  FADD R16, R28, R16 ;  /* 0x000000101c107221 */ /* 0x000fe20000000000 */
[----:B---3--:R0:W-:Y:S04]  /*37ac0*/  STL.64 [R1+0x1428], R8 ;  /* 0x0014280801007387 */ /* 0x0081e80000100a00 */
[----:B0-----:R-:W4:Y:S01]  /*37ad0*/  LDL.LU R8, [R1+0x120] ;  /* 0x0001200001087983 */ /* 0x001f220000300800 */
[----:B------:R-:W4:Y:S02]  /*37ae0*/  LDL.LU R9, [R1+0x124] ;  /* 0x0001240001097983 */ /* 0x000f240000300800 */
[----:B------:R-:W4:Y:S02]  /*37af0*/  LDL.LU R10, [R1+0x128] ;  /* 0x00012800010a7983 */ /* 0x000f240000300800 */
[----:B------:R-:W4:Y:S01]  /*37b00*/  LDL.LU R11, [R1+0x12c] ;  /* 0x00012c00010b7983 */ /* 0x000f220000300800 */
[----:B------:R-:W2:Y:S01]  /*37b10*/  LDL.LU R15, [R1+0x478] ;  /* 0x00047800010f7983 */ /* 0x000ea20000300800 */
[----:B------:R-:W3:Y:S02]  /*37b20*/  LDL.LU R28, [R1+0x444] ;  /* 0x00044400011c7983 */ /* 0x000ee40000300800 */
[----:B------:R-:W-:-:S02]  /*37b30*/  FMUL R0, R2, 1.4426950216293334961 ;  /* 0x3fb8aa3b02007820 */ /* 0x000fc40000400000 */
[----:B------:R-:W-:Y:S02]  /*37b40*/  FADD R2, R19, -R17 ;  /* 0x8000001113027221 */ /* 0x000fe40000000000 */
[----:B------:R0:W1:Y:S02]  /*37b50*/  MUFU.EX2 R19, R0 ;  /* 0x0000000000137308 */ /* 0x0000640000000800 */
[----:B0-----:R-:W-:Y:S01]  /*37b60*/  FADD R0, R21, R22 ;  /* 0x0000001615007221 */ /* 0x001fe20000000000 */
[----:B----4-:R-:W-:Y:S01]  /*37b70*/  HMMA.16816.F32.BF16 R24, R4, R24, R8 ;  /* 0x000000180418723c */ /* 0x010fe20000041808 */
[----:B---3--:R0:W-:Y:S01]  /*37b80*/  STL [R1+0x1420], R28 ;  /* 0x0014201c01007387 */ /* 0x0081e20000100800 */
[----:B------:R-:W3:Y:S02]  /*37b90*/  LDL.LU R23, [R1+0x480] ;  /* 0x0004800001177983 */ /* 0x000ee40000300800 */
[----:B------:R-:W-:Y:S02]  /*37ba0*/  STL [R1+0x44], R0 ;  /* 0x0000440001007387 */ /* 0x000fe40000100800 */
[----:B------:R-:W4:Y:S01]  /*37bb0*/  LDL.LU.64 R10, [R1+0x1430] ;  /* 0x00143000010a7983 */ /* 0x000f220000300a00 */
[----:B------:R-:W2:Y:S01]  /*37bc0*/  LDL.LU.64 R8, [R1+0x1428] ;  /* 0x0014280001087983 */ /* 0x000ea20000300a00 */
[----:B0-----:R-:W-:Y:S11]  /*37bd0*/  FADD R28, R18, R16 ;  /* 0x00000010121c7221 */ /* 0x001ff60000000000 */
[----:B------:R-:W-:Y:S04]  /*37be0*/  @!UPT UIADD3 URZ, URZ, URZ, URZ ;  /* 0x0000003f3f3ff290 */ /* 0x000fe8000fffe03f */
[----:B------:R-:W-:Y:S01]  /*37bf0*/  STL.64 [R1+0x130], R24 ;  /* 0x0001301801007387 */ /* 0x000fe20000100a00 */
[----:B------:R0:W-:Y:S03]  /*37c00*/  STL.64 [R1+0x138], R26 ;  /* 0x0001381a01007387 */ /* 0x0001e60000100a00 */
[----:B0-----:R-:W3:Y:S01]  /*37c10*/  LDL.LU R26, [R1+0x4c0] ;  /* 0x0004c000011a7983 */ /* 0x001ee20000300800 */
[----:B------:R-:W3:Y:S02]  /*37c20*/  LDL.LU R21, [R1+0x498] ;  /* 0x0004980001157983 */ /* 0x000ee40000300800 */
[----:B------:R-:W1:Y:S02]  /*37c30*/  LDL.LU R18, [R1+0x81c] ;  /* 0x00081c0001127983 */ /* 0x000e640000300800 */
[----:B----4-:R-:W-:Y:S02]  /*37c40*/  FADD R3, R11, R3 ;  /* 0x000000030b037221 */ /* 0x010fe40000000000 */
[----:B------:R-:W4:Y:S01]  /*37c50*/  LDL.LU R11, [R1+0x464] ;  /* 0x00046400010b7983 */ /* 0x000f220000300800 */
[----:B------:R-:W3:Y:S02]  /*37c60*/  LDL.LU R16, [R1+0x454] ;  /* 0x0004540001107983 */ /* 0x000ee40000300800 */
[----:B-----5:R-:W-:-:S02]  /*37c70*/  FADD R14, R29, R14 ;  /* 0x0000000e1d0e7221 */ /* 0x020fc40000000000 */
[----:B------:R-:W-:Y:S02]  /*37c80*/  FMUL R0, R2, 1.4426950216293334961 ;  /* 0x3fb8aa3b02007820 */ /* 0x000fe40000400000 */
[----:B--2---:R-:W-:Y:S01]  /*37c90*/  FADD R2, R9, -R20 ;  /* 0x8000001409027221 */ /* 0x004fe20000000000 */
[----:B-1----:R0:W-:Y:S04]  /*37ca0*/  STL.64 [R1+0x1408], R18 ;  /* 0x0014081201007387 */ /* 0x0021e80000100a00 */
[----:B0-----:R-:W2:Y:S04]  /*37cb0*/  LDL.LU R19, [R1+0x44] ;  /* 0x0000440001137983 */ /* 0x001ea80000300800 */
[----:B---3--:R0:W-:Y:S04]  /*37cc0*/  STL.64 [R1+0x1400], R16 ;  /* 0x0014001001007387 */ /* 0x0081e80000100a00 */
[----:B0-----:R-:W3:Y:S01]  /*37cd0*/  LDL.LU R16, [R1+0x20] ;  /* 0x0000200001107983 */ /* 0x001ee20000300800 */
[----:B------:R-:W3:Y:S02]  /*37ce0*/  LDL.LU R17, [R1+0x24] ;  /* 0x0000240001117983 */ /* 0x000ee40000300800 */
[----:B------:R-:W-:Y:S02]  /*37cf0*/  STL.64 [R1+0x1418], R14 ;  /* 0x0014180e01007387 */ /* 0x000fe40000100a00 */
[----:B------:R0:W-:Y:S02]  /*37d00*/  STL.64 [R1+0x1410], R12 ;  /* 0x0014100c01007387 */ /* 0x0001e40000100a00 */
[----:B0-----:R-:W3:Y:S01]  /*37d10*/  LDL.LU R12, [R1+0x110] ;  /* 0x00011000010c7983 */ /* 0x001ee20000300800 */
[----:B------:R-:W3:Y:S02]  /*37d20*/  LDL.LU R13, [R1+0x114] ;  /* 0x00011400010d7983 */ /* 0x000ee40000300800 */
[----:B------:R-:W3:Y:S02]  /*37d30*/  LDL.LU R14, [R1+0x118] ;  /* 0x00011800010e7983 */ /* 0x000ee40000300800 */
[----:B------:R-:W3:Y:S01]  /*37d40*/  LDL.LU R15, [R1+0x11c] ;  /* 0x00011c00010f7983 */ /* 0x000ee20000300800 */
[----:B------:R-:W5:Y:S01]  /*37d50*/  LDL.LU R29, [R1+0x824] ;  /* 0x00082400011d7983 */ /* 0x000f620000300800 */
[----:B------:R-:W2:Y:S02]  /*37d60*/  LDL.LU R9, [R1+0x46c] ;  /* 0x00046c0001097983 */ /* 0x000ea40000300800 */
[----:B------:R-:W2:Y:S01]  /*37d70*/  LDL.LU R27, [R1+0x448] ;  /* 0x00044800011b7983 */ /* 0x000ea20000300800 */
[----:B------:R-:W0:Y:S01]  /*37d80*/  MUFU.EX2 R22, R0 ;  /* 0x0000000000167308 */ /* 0x000e220000000800 */
[----:B--2---:R1:W-:Y:S04]  /*37d90*/  STL [R1+0x13d0], R27 ;  /* 0x0013d01b01007387 */ /* 0x0043e80000100800 */
[----:B-1----:R-:W2:Y:S01]  /*37da0*/  LDL.LU R27, [R1+0x484] ;  /* 0x00048400011b7983 */ /* 0x002ea20000300800 */
[----:B------:R-:W2:Y:S02]  /*37db0*/  LDL.LU R24, [R1] ;  /* 0x0000000001187983 */ /* 0x000ea40000300800 */
[----:B------:R-:W2:Y:S02]  /*37dc0*/  LDL.LU R25, [R1+0x4] ;  /* 0x0000040001197983 */ /* 0x000ea40000300800 */
[----:B------:R-:W-:-:S02]  /*37dd0*/  FADD R26, R26, R19 ;  /* 0x000000131a1a7221 */ /* 0x000fc40000000000 */
[----:B------:R-:W-:Y:S01]  /*37de0*/  FADD R21, R21, R28 ;  /* 0x0000001c15157221 */ /* 0x000fe20000000000 */
[----:B---3--:R-:W-:Y:S01]  /*37df0*/  HMMA.16816.F32.BF16 R16, R4, R16, R12 ;  /* 0x000000100410723c */ /* 0x008fe2000004180c */
[----:B--2---:R1:W-:Y:S02]  /*37e00*/  STL.64 [R1+0x13e8], R24 ;  /* 0x0013e81801007387 */ /* 0x0043e40000100a00 */
[----:B-1----:R-:W-:Y:S02]  /*37e10*/  MOV R24, R10 ;  /* 0x0000000a00187202 */ /* 0x002fe40000000f00 */
[----:B------:R-:W-:Y:S01]  /*37e20*/  MOV R25, R8 ;  /* 0x0000000800197202 */ /* 0x000fe20000000f00 */
[----:B------:R-:W2:Y:S01]  /*37e30*/  LDL.LU R10, [R1+0x458] ;  /* 0x00045800010a7983 */ /* 0x000ea20000300800 */
[----:B------:R-:W3:Y:S02]  /*37e40*/  LDL.LU R8, [R1+0x47c] ;  /* 0x00047c0001087983 */ /* 0x000ee40000300800 */
[----:B0-----:R-:W-:Y:S02]  /*37e50*/  STL [R1+0x1378], R22 ;  /* 0x0013781601007387 */ /* 0x001fe40000100800 */
[----:B------:R-:W2:Y:S01]  /*37e60*/  LDL.LU R28, [R1+0x1420] ;  /* 0x00142000011c7983 */ /* 0x000ea20000300800 */
[----:B------:R-:W2:Y:S01]  /*37e70*/  LDL.LU.64 R14, [R1+0x1418] ;  /* 0x00141800010e7983 */ /* 0x000ea20000300a00 */
[----:B------:R-:W3:Y:S10]  /*37e80*/  LDL.LU.64 R12, [R1+0x1410] ;  /* 0x00141000010c7983 */ /* 0x000ef40000300a00 */
[----:B------:R-:W-:Y:S02]  /*37e90*/  STL.64 [R1+0x120], R16 ;  /* 0x0001201001007387 */ /* 0x000fe40000100a00 */
[----:B------:R0:W-:Y:S02]  /*37ea0*/  STL.64 [R1+0x128], R18 ;  /* 0x0001281201007387 */ /* 0x0001e40000100a00 */
[----:B0-----:R-:W4:Y:S01]  /*37eb0*/  LDL.LU.64 R18, [R1+0x1408] ;  /* 0x0014080001127983 */ /* 0x001f220000300a00 */
[----:B------:R-:W4:Y:S02]  /*37ec0*/  LDL.LU.64 R16, [R1+0x1400] ;  /* 0x0014000001107983 */ /* 0x000f240000300a00 */
[----:B--2---:R-:W-:-:S05]  /*37ed0*/  FADD R14, R15, R14 ;  /* 0x0000000e0f0e7221 */ /* 0x004fca0000000000 */
[----:B------:R-:W-:Y:S01]  /*37ee0*/  STL [R1+0x13f8], R14 ;  /* 0x0013f80e01007387 */ /* 0x000fe20000100800 */
[----:B---3--:R0:W-:Y:S03]  /*37ef0*/  STL.64 [R1+0x13f0], R12 ;  /* 0x0013f00c01007387 */ /* 0x0081e60000100a00 */
[----:B0-----:R-:W2:Y:S01]  /*37f00*/  LDL.LU R12, [R1+0x100] ;  /* 0x00010000010c7983 */ /* 0x001ea20000300800 */
[----:B------:R-:W2:Y:S02]  /*37f10*/  LDL.LU R13, [R1+0x104] ;  /* 0x00010400010d7983 */ /* 0x000ea40000300800 */
[----:B------:R-:W2:Y:S02]  /*37f20*/  LDL.LU R14, [R1+0x108] ;  /* 0x00010800010e7983 */ /* 0x000ea40000300800 */
[----:B------:R-:W2:Y:S02]  /*37f30*/  LDL.LU R15, [R1+0x10c] ;  /* 0x00010c00010f7983 */ /* 0x000ea40000300800 */
[----:B------:R-:W-:-:S02]  /*37f40*/  FADD R3, R27, R3 ;  /* 0x000000031b037221 */ /* 0x000fc40000000000 */
[----:B----4-:R-:W-:Y:S02]  /*37f50*/  FADD R11, R11, R26 ;  /* 0x0000001a0b0b7221 */ /* 0x010fe40000000000 */
[----:B------:R-:W-:Y:S02]  /*37f60*/  FMUL R0, R2, 1.4426950216293334961 ;  /* 0x3fb8aa3b02007820 */ /* 0x000fe40000400000 */
[----:B------:R-:W-:Y:S02]  /*37f70*/  FADD R2, R18, -R20 ;  /* 0x8000001412027221 */ /* 0x000fe40000000000 */
[----:B------:R-:W0:Y:S01]  /*37f80*/  MUFU.EX2 R18, R0 ;  /* 0x0000000000127308 */ /* 0x000e220000000800 */
[----:B--2---:R-:W-:Y:S01]  /*37f90*/  HMMA.16816.F32.BF16 R24, R4, R24, R12 ;  /* 0x000000180418723c */ /* 0x004fe2000004180c */
[----:B------:R-:W2:Y:S01]  /*37fa0*/  LDL.LU R14, [R1+0x13f8] ;  /* 0x0013f800010e7983 */ /* 0x000ea20000300800 */
[----:B------:R-:W-:Y:S02]  /*37fb0*/  FADD R21, R16, R21 ;  /* 0x0000001510157221 */ /* 0x000fe40000000000 */
[----:B------:R-:W3:Y:S11]  /*37fc0*/  LDL.LU.64 R12, [R1+0x13f0] ;  /* 0x0013f000010c7983 */ /* 0x000ef60000300a00 */
[----:B------:R-:W-:Y:S08]  /*37fd0*/  @!UPT UIADD3 URZ, URZ, URZ, URZ ;  /* 0x0000003f3f3ff290 */ /* 0x000ff0000fffe03f */
[----:B------:R1:W-:Y:S01]  /*37fe0*/  STL.64 [R1+0x110], R24 ;  /* 0x0001101801007387 */ /* 0x0003e20000100a00 */
[----:B------:R-:W-:Y:S03]  /*37ff0*/  STL.64 [R1+0x118], R26 ;  /* 0x0001181a01007387 */ /* 0x000fe60000100a00 */
[----:B-1----:R-:W4:Y:S01]  /*38000*/  LDL.LU.64 R24, [R1+0x13e8] ;  /* 0x0013e80001187983 */ /* 0x002f220000300a00 */
[----:B0-----:R-:W-:Y:S02]  /*38010*/  STL.64 [R1+0x13e0], R18 ;  /* 0x0013e01201007387 */ /* 0x001fe40000100a00 */
[----:B--2---:R-:W-:-:S05]  /*38020*/  FADD R16, R23, R14 ;  /* 0x0000000e17107221 */ /* 0x004fca0000000000 */
[----:B------:R0:W-:Y:S04]  /*38030*/  STL.64 [R1+0x13d8], R16 ;  /* 0x0013d81001007387 */ /* 0x0001e80000100a00 */
[----:B0-----:R-:W4:Y:S01]  /*38040*/  LDL.LU R16, [R1+0xf0] ;  /* 0x0000f00001107983 */ /* 0x001f220000300800 */
[----:B------:R-:W4:Y:S02]  /*38050*/  LDL.LU R17, [R1+0xf4] ;  /* 0x0000f40001117983 */ /* 0x000f240000300800 */
[----:B------:R-:W4:Y:S02]  /*38060*/  LDL.LU R18, [R1+0xf8] ;  /* 0x0000f80001127983 */ /* 0x000f240000300800 */
[----:B------:R-:W4:Y:S01]  /*38070*/  LDL.LU R19, [R1+0xfc] ;  /* 0x0000fc0001137983 */ /* 0x000f220000300800 */
[----:B------:R-:W2:Y:S01]  /*38080*/  LDL.LU R23, [R1+0x808] ;  /* 0x0008080001177983 */ /* 0x000ea20000300800 */
[----:B------:R-:W-:-:S02]  /*38090*/  FADD R14, R9, R11 ;  /* 0x0000000b090e7221 */ /* 0x000fc40000000000 */
[----:B------:R-:W2:Y:S02]  /*380a0*/  LDL.LU R11, [R1+0x470] ;  /* 0x00047000010b7983 */ /* 0x000ea40000300800 */
[----:B------:R-:W2:Y:S02]  /*380b0*/  LDL.LU R9, [R1+0x45c] ;  /* 0x00045c0001097983 */ /* 0x000ea40000300800 */
[----:B------:R-:W-:Y:S01]  /*380c0*/  FADD R3, R28, R3 ;  /* 0x000000031c037221 */ /* 0x000fe20000000000 */
[----:B------:R-:W2:Y:S01]  /*380d0*/  LDL.LU R15, [R1+0x450] ;  /* 0x00045000010f7983 */ /* 0x000ea20000300800 */
[----:B------:R-:W-:Y:S02]  /*380e0*/  FMUL R0, R2, 1.4426950216293334961 ;  /* 0x3fb8aa3b02007820 */ /* 0x000fe40000400000 */
[----:B------:R-:W2:Y:S02]  /*380f0*/  LDL.LU R28, [R1+0x440] ;  /* 0x00044000011c7983 */ /* 0x000ea40000300800 */
[----:B------:R-:W-:-:S02]  /*38100*/  FADD R10, R10, R21 ;  /* 0x000000150a0a7221 */ /* 0x000fc40000000000 */
[----:B-----5:R-:W-:Y:S01]  /*38110*/  FADD R2, R29, -R20 ;  /* 0x800000141d027221 */ /* 0x020fe20000000000 */
[----:B------:R-:W5:Y:S01]  /*38120*/  LDL.LU R21, [R1+0x460] ;  /* 0x0004600001157983 */ /* 0x000f620000300800 */
[----:B------:R-:W2:Y:S01]  /*38130*/  LDL.LU R29, [R1+0x42c] ;  /* 0x00042c00011d7983 */ /* 0x000ea20000300800 */
[----:B----4-:R-:W-:Y:S02]  /*38140*/  HMMA.16816.F32.BF16 R24, R4, R24, R16 ;  /* 0x000000180418723c */ /* 0x010fe40000041810 */
[----:B------:R-:W4:Y:S01]  /*38150*/  LDL.LU.64 R18, [R1+0x13e0] ;  /* 0x0013e00001127983 */ /* 0x000f220000300a00 */
[----:B------:R-:W2:Y:S11]  /*38160*/  LDL.LU.64 R16, [R1+0x13d8] ;  /* 0x0013d80001107983 */ /* 0x000eb60000300a00 */
[----:B------:R-:W-:Y:S09]  /*38170*/  @!UPT UIADD3 URZ, URZ, URZ, URZ ;  /* 0x0000003f3f3ff290 */ /* 0x000ff2000fffe03f */
[----:B------:R-:W-:Y:S01]  /*38180*/  STL.64 [R1+0x100], R24 ;  /* 0x0001001801007387 */ /* 0x000fe20000100a00 */
[----:B------:R0:W-:Y:S03]  /*38190*/  STL.64 [R1+0x108], R26 ;  /* 0x0001081a01007387 */ /* 0x0001e60000100a00 */
[----:B0-----:R-:W3:Y:S01]  /*381a0*/  LDL.LU R27, [R1+0x13d0] ;  /* 0x0013d000011b7983 */ /* 0x001ee20000300800 */
[----:B------:R-:W0:Y:S03]  /*381b0*/  MUFU.EX2 R22, R0 ;  /* 0x0000000000167308 */ /* 0x000e260000000800 */
[----:B0-----:R-:W-:Y:S01]  /*381c0*/  STL [R1+0x34], R22 ;  /* 0x0000341601007387 */ /* 0x001fe20000100800 */
[----:B--2---:R-:W-:-:S03]  /*381d0*/  FADD R16, R8, R16 ;  /* 0x0000001008107221 */ /* 0x004fc60000000000 */
[----:B----4-:R-:W-:Y:S04]  /*381e0*/  STL.64 [R1+0x13c8], R18 ;  /* 0x0013c81201007387 */ /* 0x010fe80000100a00 */
[----:B------:R0:W-:Y:S04]  /*381f0*/  STL.64 [R1+0x13c0], R16 ;  /* 0x0013c01001007387 */ /* 0x0001e80000100a00 */
[----:B0-----:R-:W2:Y:S01]  /*38200*/  LDL.LU R16, [R1+0xe0] ;  /* 0x0000e00001107983 */ /* 0x001ea20000300800 */
[----:B------:R-:W2:Y:S02]  /*38210*/  LDL.LU R17, [R1+0xe4] ;  /* 0x0000e40001117983 */ /* 0x000ea40000300800 */
[----:B------:R-:W2:Y:S02]  /*38220*/  LDL.LU R18, [R1+0xe8] ;  /* 0x0000e80001127983 */ /* 0x000ea40000300800 */
[----:B------:R-:W2:Y:S01]  /*38230*/  LDL.LU R19, [R1+0xec] ;  /* 0x0000ec0001137983 */ /* 0x000ea20000300800 */
[----:B------:R-:W4:Y:S01]  /*38240*/  LDL.LU R8, [R1+0x408] ;  /* 0x0004080001087983 */ /* 0x000f220000300800 */
[----:B------:R-:W4:Y:S02]  /*38250*/  LDL.LU R24, [R1+0xc0] ;  /* 0x0000c00001187983 */ /* 0x000f240000300800 */
[----:B------:R-:W4:Y:S02]  /*38260*/  LDL.LU R25, [R1+0xc4] ;  /* 0x0000c40001197983 */ /* 0x000f240000300800 */
[----:B------:R-:W4:Y:S02]  /*38270*/  LDL.LU R26, [R1+0xc8] ;  /* 0x0000c800011a7983 */ /* 0x000f240000300800 */
[----:B---3--:R-:W-:-:S02]  /*38280*/  FADD R3, R27, R3 ;  /* 0x000000031b037221 */ /* 0x008fc40000000000 */
[----:B------:R-:W4:Y:S01]  /*38290*/  LDL.LU R27, [R1+0xcc] ;  /* 0x0000cc00011b7983 */ /* 0x000f220000300800 */
[----:B------:R-:W-:Y:S02]  /*382a0*/  FMUL R0, R2, 1.4426950216293334961 ;  /* 0x3fb8aa3b02007820 */ /* 0x000fe40000400000 */
[----:B------:R-:W-:Y:S02]  /*382b0*/  FADD R2, R23, -R20 ;  /* 0x8000001417027221 */ /* 0x000fe40000000000 */
[----:B------:R-:W-:Y:S02]  /*382c0*/  FADD R20, R9, R10 ;  /* 0x0000000a09147221 */ /* 0x000fe40000000000 */
[----:B------:R-:W-:Y:S01]  /*382d0*/  FADD R14, R11, R14 ;  /* 0x0000000e0b0e7221 */ /* 0x000fe20000000000 */
[----:B------:R0:W-:Y:S02]  /*382e0*/  MUFU.EX2 R23, R0 ;  /* 0x0000000000177308 */ /* 0x0001e40000000800 */
[----:B0-----:R-:W-:Y:S01]  /*382f0*/  FMUL R0, R2, 1.4426950216293334961 ;  /* 0x3fb8aa3b02007820 */ /* 0x001fe20000400000 */
[----:B--2---:R-:W-:Y:S01]  /*38300*/  HMMA.16816.F32.BF16 R16, R4, R12, R16 ;  /* 0x0000000c0410723c */ /* 0x004fe20000041810 */
[----:B----4-:R-:W-:Y:S01]  /*38310*/  STL.64 [R1+0x13a8], R26 ;  /* 0x0013a81a01007387 */ /* 0x010fe20000100a00 */
[----:B------:R0:W-:Y:S03]  /*38320*/  STL.64 [R1+0x13a0], R24 ;  /* 0x0013a01801007387 */ /* 0x0001e60000100a00 */
[----:B0-----:R-:W2:Y:S01]  /*38330*/  LDL.LU R24, [R1+0xd0] ;  /* 0x0000d00001187983 */ /* 0x001ea20000300800 */
[----:B------:R-:W2:Y:S02]  /*38340*/  LDL.LU R25, [R1+0xd4] ;  /* 0x0000d40001197983 */ /* 0x000ea40000300800 */
[----:B------:R-:W2:Y:S02]  /*38350*/  LDL.LU R26, [R1+0xd8] ;  /* 0x0000d800011a7983 */ /* 0x000ea40000300800 */
[----:B------:R-:W2:Y:S01]  /*38360*/  LDL.LU R27, [R1+0xdc] ;  /* 0x0000dc00011b7983 */ /* 0x000ea20000300800 */
[----:B------:R-:W3:Y:S01]  /*38370*/  LDL.LU R9, [R1+0x40c] ;  /* 0x00040c0001097983 */ /* 0x000ee20000300800 */
[----:B------:R-:W4:Y:S02]  /*38380*/  LDL.LU R10, [R1+0x438] ;  /* 0x00043800010a7983 */ /* 0x000f240000300800 */
[----:B------:R-:W2:Y:S09]  /*38390*/  LDL.LU R11, [R1+0x428] ;  /* 0x00042800010b7983 */ /* 0x000eb20000300800 */
[----:B------:R-:W-:Y:S01]  /*383a0*/  STL.64 [R1+0xf0], R16 ;  /* 0x0000f01001007387 */ /* 0x000fe20000100a00 */
[----:B------:R0:W-:Y:S04]  /*383b0*/  STL.64 [R1+0xf8], R18 ;  /* 0x0000f81201007387 */ /* 0x0001e80000100a00 */
[----:B0-----:R-:W2:Y:S01]  /*383c0*/  LDL.LU.64 R18, [R1+0x13c8] ;  /* 0x0013c80001127983 */ /* 0x001ea20000300a00 */
[----:B------:R-:W2:Y:S02]  /*383d0*/  LDL.LU.64 R16, [R1+0x13c0] ;  /* 0x0013c00001107983 */ /* 0x000ea40000300a00 */
[----:B------:R-:W2:Y:S02]  /*383e0*/  LDL.LU R12, [R1+0x468] ;  /* 0x00046800010c7983 */ /* 0x000ea40000300800 */
[----:B------:R-:W2:Y:S01]  /*383f0*/  LDL.LU R13, [R1+0x474] ;  /* 0x00047400010d7983 */ /* 0x000ea20000300800 */
[----:B------:R-:W2:Y:S02]  /*38400*/  LDL.LU R2, [R1+0x44c] ;  /* 0x00044c0001027983 */ /* 0x000ea40000300800 */
[----:B--2---:R-:W-:-:S02]  /*38410*/  FADD R2, R2, R3 ;  /* 0x0000000302027221 */ /* 0x004fc40000000000 */
[----:B------:R-:W2:Y:S01]  /*38420*/  LDL.LU R3, [R1+0x80c] ;  /* 0x00080c0001037983 */ /* 0x000ea20000300800 */
[----:B------:R-:W-:Y:S02]  /*38430*/  FADD R12, R12, R16 ;  /* 0x000000100c0c7221 */ /* 0x000fe40000000000 */
[----:B------:R-:W3:Y:S02]  /*38440*/  LDL.LU R16, [R1+0x13bc] ;  /* 0x0013bc0001107983 */ /* 0x000ee40000300800 */
[----:B--2---:R-:W-:Y:S02]  /*38450*/  FADD R3, R3, -R17 ;  /* 0x8000001103037221 */ /* 0x004fe40000000000 */
[----:B------:R-:W3:Y:S01]  /*38460*/  LDL.LU R17, [R1+0x13b8] ;  /* 0x0013b80001117983 */ /* 0x000ee20000300800 */
[----:B------:R-:W0:Y:S01]  /*38470*/  MUFU.EX2 R0, R0 ;  /* 0x0000000000007308 */ /* 0x000e220000000800 */
[----:B------:R-:W-:Y:S02]  /*38480*/  FADD R13, R13, R14 ;  /* 0x0000000e0d0d7221 */ /* 0x000fe40000000000 */
[----:B-----5:R-:W-:Y:S01]  /*38490*/  FADD R21, R21, R20 ;  /* 0x0000001415157221 */ /* 0x020fe20000000000 */
[----:B------:R-:W2:Y:S04]  /*384a0*/  LDL.LU R14, [R1+0x13b4] ;  /* 0x0013b400010e7983 */ /* 0x000ea80000300800 */
[----:B0-----:R0:W-:Y:S01]  /*384b0*/  STL [R1+0x14], R0 ;  /* 0x0000140001007387 */ /* 0x0011e20000100800 */
[----:B------:R-:W5:Y:S02]  /*384c0*/  LDL.LU R20, [R1+0x13b0] ;  /* 0x0013b00001147983 */ /* 0x000f640000300800 */
[----:B0-----:R-:W-:-:S02]  /*384d0*/  FADD R0, R15, R2 ;  /* 0x000000020f007221 */ /* 0x001fc40000000000 */
[----:B------:R-:W-:Y:S01]  /*384e0*/  FADD R2, R28, R12 ;  /* 0x0000000c1c027221 */ /* 0x000fe20000000000 */
[----:B---3--:R-:W-:Y:S11]  /*384f0*/  HMMA.16816.F32.BF16 R24, R4, R16, R24 ;  /* 0x000000100418723c */ /* 0x008ff60000041818 */
[----:B------:R-:W-:Y:S11]  /*38500*/  @!UPT UIADD3 URZ, URZ, URZ, URZ ;  /* 0x0000003f3f3ff290 */ /* 0x000ff6000fffe03f */
[----:B------:R-:W-:Y:S01]  /*38510*/  @!UPT UIADD3 URZ, URZ, URZ, URZ ;  /* 0x0000003f3f3ff290 */ /* 0x000fe2000fffe03f */
[----:B------:R-:W-:Y:S01]  /*38520*/  STL.64 [R1+0xe0], R24 ;  /* 0x0000e01801007387 */ /* 0x000fe20000100a00 */
[----:B------:R0:W-:Y:S03]  /*38530*/  STL.64 [R1+0xe8], R26 ;  /* 0x0000e81a01007387 */ /* 0x0001e60000100a00 */
[----:B0-----:R-:W5:Y:S01]  /*38540*/  LDL.LU.64 R26, [R1+0x13a8] ;  /* 0x0013a800011a7983 */ /* 0x001f620000300a00 */
[----:B------:R-:W5:Y:S02]  /*38550*/  LDL.LU.64 R24, [R1+0x13a0] ;  /* 0x0013a00001187983 */ /* 0x000f640000300a00 */
[----:B------:R-:W3:Y:S02]  /*38560*/  LDL.LU R12, [R1+0x418] ;  /* 0x00041800010c7983 */ /* 0x000ee40000300800 */
[----:B------:R-:W-:Y:S02]  /*38570*/  FADD R16, R29, R13 ;  /* 0x0000000d1d107221 */ /* 0x000fe40000000000 */
[----:B------:R-:W2:Y:S01]  /*38580*/  LDL.LU R13, [R1+0x43c] ;  /* 0x00043c00010d7983 */ /* 0x000ea20000300800 */
[----:B------:R-:W-:-:S02]  /*38590*/  FMUL R3, R3, 1.4426950216293334961 ;  /* 0x3fb8aa3b03037820 */ /* 0x000fc40000400000 */
[----:B------:R-:W4:Y:S02]  /*385a0*/  LDL.LU R17, [R1+0x3e0] ;  /* 0x0003e00001117983 */ /* 0x000f240000300800 */
[----:B------:R-:W4:Y:S01]  /*385b0*/  LDL.LU R15, [R1+0x3d0] ;  /* 0x0003d000010f7983 */ /* 0x000f220000300800 */
[----:B------:R-:W4:Y:S01]  /*385c0*/  LDL.LU R28, [R1+0x3fc] ;  /* 0x0003fc00011c7983 */ /* 0x000f220000300800 */
[----:B------:R-:W4:Y:S01]  /*385d0*/  LDL.LU R29, [R1+0x3f0] ;  /* 0x0003f000011d7983 */ /* 0x000f220000300800 */
[----:B------:R-:W0:Y:S02]  /*385e0*/  MUFU.EX2 R3, R3 ;  /* 0x0000000300037308 */ /* 0x000e240000000800 */
[----:B0-----:R0:W-:Y:S04]  /*385f0*/  STL [R1+0x4], R3 ;  /* 0x0000040301007387 */ /* 0x0011e80000100800 */
[----:B0-----:R-:W5:Y:S01]  /*38600*/  LDL.LU R3, [R1+0x434] ;  /* 0x0004340001037983 */ /* 0x001f620000300800 */
[----:B------:R-:W-:-:S02]  /*38610*/  FADD R0, R8, R0 ;  /* 0x0000000008007221 */ /* 0x000fc40000000000 */
[----:B---3--:R-:W-:Y:S02]  /*38620*/  FADD R12, R12, R21 ;  /* 0x000000150c0c7221 */ /* 0x008fe40000000000 */
[----:B------:R-:W3:Y:S01]  /*38630*/  LDL.LU R21, [R1+0x139c] ;  /* 0x00139c0001157983 */ /* 0x000ee20000300800 */
[----:B------:R-:W3:Y:S02]  /*38640*/  LDL.LU R8, [R1+0x1398] ;  /* 0x0013980001087983 */ /* 0x000ee40000300800 */
[----:B--2---:R-:W-:Y:S02]  /*38650*/  FADD R13, R13, R2 ;  /* 0x000000020d0d7221 */ /* 0x004fe40000000000 */
[----:B------:R-:W2:Y:S01]  /*38660*/  LDL.LU R2, [R1+0x41c] ;  /* 0x00041c0001027983 */ /* 0x000ea20000300800 */
[----:B------:R-:W-:Y:S02]  /*38670*/  FADD R0, R9, R0 ;  /* 0x0000000009007221 */ /* 0x000fe40000000000 */
[----:B----4-:R-:W-:-:S02]  /*38680*/  FADD R13, R10, R13 ;  /* 0x0000000d0a0d7221 */ /* 0x010fc40000000000 */
[----:B-----5:R-:W-:-:S04]  /*38690*/  FADD R3, R3, R16 ;  /* 0x0000001003037221 */ /* 0x020fc80000000000 */
[----:B------:R-:W-:Y:S01]  /*386a0*/  FADD R3, R11, R3 ;  /* 0x000000030b037221 */ /* 0x000fe20000000000 */
[C---:B---3--:R-:W-:Y:S01]  /*386b0*/  HMMA.16816.F32.BF16 R24, R4.reuse, R20, R24 ;  /* 0x000000140418723c */ /* 0x048fe20000041818 */
[----:B--2---:R-:W-:Y:S11]  /*386c0*/  FADD R2, R2, R12 ;  /* 0x0000000c02027221 */ /* 0x004ff60000000000 */
[----:B------:R-:W-:Y:S11]  /*386d0*/  @!UPT UIADD3 URZ, URZ, URZ, URZ ;  /* 0x0000003f3f3ff290 */ /* 0x000ff6000fffe03f */
[----:B------:R-:W-:Y:S01]  /*386e0*/  STL.64 [R1+0xd0], R24 ;  /* 0x0000d01801007387 */ /* 0x000fe20000100a00 */
[----:B------:R0:W-:Y:S03]  /*386f0*/  STL.64 [R1+0xd8], R26 ;  /* 0x0000d81a01007387 */ /* 0x0001e60000100a00 */
[----:B0-----:R-:W2:Y:S01]  /*38700*/  LDL.LU.64 R26, [R1+0x1390] ;  /* 0x00139000011a7983 */ /* 0x001ea20000300a00 */
[----:B------:R-:W3:Y:S02]  /*38710*/  LDL.LU.64 R24, [R1+0x1388] ;  /* 0x0013880001187983 */ /* 0x000ee40000300a00 */
[----:B------:R-:W4:Y:S02]  /*38720*/  LDL.LU R20, [R1+0x400] ;  /* 0x0004000001147983 */ /* 0x000f240000300800 */
[----:B------:R-:W5:Y:S01]  /*38730*/  LDL.LU R21, [R1+0x3f4] ;  /* 0x0003f40001157983 */ /* 0x000f620000300800 */
[----:B------:R-:W2:Y:S01]  /*38740*/  LDL.LU R16, [R1+0x404] ;  /* 0x0004040001107983 */ /* 0x000ea20000300800 */
[----:B------:R-:W2:Y:S02]  /*38750*/  LDL.LU R12, [R1+0x414] ;  /* 0x00041400010c7983 */ /* 0x000ea40000300800 */
[----:B------:R-:W3:Y:S02]  /*38760*/  LDL.LU R9, [R1+0x1384] ;  /* 0x0013840001097983 */ /* 0x000ee40000300800 */
[----:B------:R-:W3:Y:S01]  /*38770*/  LDL.LU R10, [R1+0x1380] ;  /* 0x00138000010a7983 */ /* 0x000ee20000300800 */
[----:B------:R-:W3:Y:S02]  /*38780*/  LDL.LU R11, [R1+0x137c] ;  /* 0x00137c00010b7983 */ /* 0x000ee40000300800 */
[----:B---3--:R-:W-:Y:S01]  /*38790*/  HMMA.16816.F32.BF16 R4, R4, R24, R8 ;  /* 0x000000180404723c */ /* 0x008fe20000041808 */
[----:B--2---:R-:W-:-:S02]  /*387a0*/  FADD R2, R12, R2 ;  /* 0x000000020c027221 */ /* 0x004fc40000000000 */
[----:B------:R-:W-:Y:S02]  /*387b0*/  FADD R12, R16, R0 ;  /* 0x00000000100c7221 */ /* 0x000fe40000000000 */
[----:B------:R-:W2:Y:S01]  /*387c0*/  LDL.LU R0, [R1+0x424] ;  /* 0x0004240001007983 */ /* 0x000ea20000300800 */
[----:B------:R-:W3:Y:S02]  /*387d0*/  LDL R25, [R1+0x14] ;  /* 0x0000140001197983 */ /* 0x000ee40000100800 */
[----:B------:R-:W2:Y:S11]  /*387e0*/  LDL R8, [R1+0x4] ;  /* 0x0000040001087983 */ /* 0x000eb60000100800 */
[----:B------:R-:W-:Y:S04]  /*387f0*/  @!UPT UIADD3 URZ, URZ, URZ, URZ ;  /* 0x0000003f3f3ff290 */ /* 0x000fe8000fffe03f */
[----:B------:R0:W-:Y:S01]  /*38800*/  STL.64 [R1+0xc0], R4 ;  /* 0x0000c00401007387 */ /* 0x0001e20000100a00 */
[----:B------:R-:W-:Y:S02]  /*38810*/  STL.64 [R1+0xc8], R6 ;  /* 0x0000c80601007387 */ /* 0x000fe40000100a00 */
[----:B------:R-:W4:Y:S02]  /*38820*/  LDL.LU R9, [R1+0x430] ;  /* 0x0004300001097983 */ /* 0x000f240000300800 */
[----:B------:R-:W4:Y:S01]  /*38830*/  LDL.LU R10, [R1+0x420] ;  /* 0x00042000010a7983 */ /* 0x000f220000300800 */
[----:B------:R-:W4:Y:S01]  /*38840*/  LDL.LU R11, [R1+0x410] ;  /* 0x00041000010b7983 */ /* 0x000f220000300800 */
[----:B------:R1:W-:Y:S01]  /*38850*/  STL.64 [R1+0x1280], R26 ;  /* 0x0012801a01007387 */ /* 0x0003e20000100a00 */
[----:B0-----:R-:W-:Y:S02]  /*38860*/  F2FP.BF16.PACK_AB R4, R22, R18 ;  /* 0x000000121604723e */ /* 0x001fe400000010ff */
[----:B------:R-:W-:Y:S01]  /*38870*/  F2FP.BF16.PACK_AB R5, R19, R14 ;  /* 0x0000000e1305723e */ /* 0x000fe200000010ff */
[----:B-1----:R-:W4:Y:S04]  /*38880*/  LDL R26, [R1+0xb8] ;  /* 0x0000b800011a7983 */ /* 0x002f280000100800 */
[----:B------:R-:W4:Y:S01]  /*38890*/  LDL R27, [R1+0xbc] ;  /* 0x0000bc00011b7983 */ /* 0x000f220000100800 */
[----:B------:R-:W4:Y:S02]  /*388a0*/  LDL.LU R22, [R1+0x1378] ;  /* 0x0013780001167983 */ /* 0x000f240000300800 */
[----:B------:R-:W5:Y:S02]  /*388b0*/  LDL.LU R14, [R1+0x1374] ;  /* 0x00137400010e7983 */ /* 0x000f640000300800 */
[----:B------:R-:W-:Y:S01]  /*388c0*/  STL.64 [R1+0x12f8], R18 ;  /* 0x0012f81201007387 */ /* 0x000fe20000100a00 */
[----:B------:R0:W-:Y:S01]  /*388d0*/  STL [R1+0x1370], R17 ;  /* 0x0013701101007387 */ /* 0x0001e20000100800 */
[----:B------:R-:W5:Y:S03]  /*388e0*/  LDL.LU R16, [R1+0x2b0] ;  /* 0x0002b00001107983 */ /* 0x000f660000300800 */
[----:B0-----:R-:W5:Y:S01]  /*388f0*/  LDL.LU R17, [R1+0x2b4] ;  /* 0x0002b40001117983 */ /* 0x001f620000300800 */
[----:B------:R-:W5:Y:S02]  /*38900*/  LDL.LU R18, [R1+0x2b8] ;  /* 0x0002b80001127983 */ /* 0x000f640000300800 */
[----:B------:R-:W5:Y:S01]  /*38910*/  LDL.LU R19, [R1+0x2bc] ;  /* 0x0002bc0001137983 */ /* 0x000f620000300800 */
[----:B---3--:R-:W-:Y:S01]  /*38920*/  F2FP.BF16.PACK_AB R6, R25, R23 ;  /* 0x000000171906723e */ /* 0x008fe200000010ff */
[----:B--2---:R-:W-:Y:S01]  /*38930*/  FADD R0, R0, R13 ;  /* 0x0000000d00007221 */ /* 0x004fe20000000000 */
[----:B----4-:R-:W-:-:S07]  /*38940*/  F2FP.BF16.PACK_AB R7, R8, R22 ;  /* 0x000000160807723e */ /* 0x010fce00000010ff */
[----:B-----5:R-:W-:Y:S01]  /*38950*/  HMMA.16816.F32.BF16 R24, R4, R26, R16 ;  /* 0x0000001a0418723c */ /* 0x020fe20000041810 */
[----:B------:R-:W-:Y:S01]  /*38960*/  STL [R1+0x1300], R14 ;  /* 0x0013000e01007387 */ /* 0x000fe20000100800 */
[----:B------:R-:W2:Y:S02]  /*38970*/  LDL.LU R17, [R1+0x1370] ;  /* 0x0013700001117983 */ /* 0x000ea40000300800 */
[----:B------:R-:W-:Y:S02]  /*38980*/  FADD R3, R9, R3 ;  /* 0x0000000309037221 */ /* 0x000fe40000000000 */
[----:B------:R-:W-:Y:S02]  /*38990*/  FADD R8, R11, R12 ;  /* 0x0000000c0b087221 */ /* 0x000fe40000000000 */
[----:B------:R-:W-:Y:S02]  /*389a0*/  FADD R2, R10, R2 ;  /* 0x000000020a027221 */ /* 0x000fe40000000000 */
[----:B------:R-:W-:-:S02]  /*389b0*/  FADD R9, R20, R0 ;  /* 0x0000000014097221 */ /* 0x000fc40000000000 */
[----:B------:R-:W-:-:S11]  /*389c0*/  FADD R10, R21, R3 ;  /* 0x00000003150a7221 */ /* 0x000fd60000000000 */
[----:B------:R0:W-:Y:S01]  /*389d0*/  STL.64 [R1+0x740], R24 ;  /* 0x0007401801007387 */ /* 0x0001e20000100a00 */
[----:B------:R-:W-:Y:S02]  /*389e0*/  STL.64 [R1+0x748], R26 ;  /* 0x0007481a01007387 */ /* 0x000fe40000100a00 */
[----:B------:R-:W3:Y:S02]  /*389f0*/  LDL R18, [R1+0x78] ;  /* 0x0000780001127983 */ /* 0x000ee40000100800 */
[----:B------:R-:W3:Y:S01]  /*38a00*/  LDL R19, [R1+0x7c] ;  /* 0x00007c0001137983 */ /* 0x000ee20000100800 */
[----:B0-----:R-:W4:Y:S01]  /*38a10*/  LDL.LU R24, [R1+0x378] ;  /* 0x0003780001187983 */ /* 0x001f220000300800 */
[----:B------:R-:W4:Y:S02]  /*38a20*/  LDL.LU R25, [R1+0x3a4] ;  /* 0x0003a40001197983 */ /* 0x000f240000300800 */
[----:B------:R-:W5:Y:S02]  /*38a30*/  LDL.LU R11, [R1+0x398] ;  /* 0x00039800010b7983 */ /* 0x000f640000300800 */
[----:B------:R-:W2:Y:S01]  /*38a40*/  LDL.LU R16, [R1+0x384] ;  /* 0x0003840001107983 */ /* 0x000ea20000300800 */
[----:B------:R-:W2:Y:S01]  /*38a50*/  LDL.LU R20, [R1+0x374] ;  /* 0x0003740001147983 */ /* 0x000ea20000300800 */
[----:B------:R-:W2:Y:S02]  /*38a60*/  LDL.LU R21, [R1+0x390] ;  /* 0x0003900001157983 */ /* 0x000ea40000300800 */
[----:B------:R0:W-:Y:S02]  /*38a70*/  STL.64 [R1+0x1310], R22 ;  /* 0x0013101601007387 */ /* 0x0001e40000100a00 */
[----:B------:R-:W-:-:S02]  /*38a80*/  FADD R3, R28, R9 ;  /* 0x000000091c037221 */ /* 0x000fc40000000000 */
[----:B------:R-:W-:Y:S01]  /*38a90*/  FADD R9, R29, R10 ;  /* 0x0000000a1d097221 */ /* 0x000fe20000000000 */
[----:B--2---:R1:W-:Y:S01]  /*38aa0*/  STL.64 [R1+0x1308], R20 ;  /* 0x0013081401007387 */ /* 0x0043e20000100a00 */
[----:B0-----:R-:W2:Y:S02]  /*38ab0*/  LDL R22, [R1+0x88] ;  /* 0x0000880001167983 */ /* 0x001ea40000100800 */
[----:B------:R-:W2:Y:S02]  /*38ac0*/  LDL R23, [R1+0x8c] ;  /* 0x00008c0001177983 */ /* 0x000ea40000100800 */
[----:B------:R-:W3:Y:S01]  /*38ad0*/  LDL.LU R28, [R1+0x3dc] ;  /* 0x0003dc00011c7983 */ /* 0x000ee20000300800 */
[----:B------:R-:W3:Y:S04]  /*38ae0*/  LDL.LU R29, [R1+0x3cc] ;  /* 0x0003cc00011d7983 */ /* 0x000ee80000300800 */
[----:B-1----:R-:W3:Y:S01]  /*38af0*/  LDL.LU R20, [R1+0x37c] ;  /* 0x00037c0001147983 */ /* 0x002ee20000300800 */
[----:B------:R-:W3:Y:S02]  /*38b00*/  LDL.LU R21, [R1+0x3a8] ;  /* 0x0003a80001157983 */ /* 0x000ee40000300800 */
[----:B------:R-:W-:Y:S01]  /*38b10*/  FADD R0, R15, R8 ;  /* 0x000000080f007221 */ /* 0x000fe20000000000 */
[----:B--2---:R-:W-:Y:S04]  /*38b20*/  STL.64 [R1+0x1330], R22 ;  /* 0x0013301601007387 */ /* 0x004fe80000100a00 */
[----:B---3--:R0:W-:Y:S04]  /*38b30*/  STL.64 [R1+0x1328], R20 ;  /* 0x0013281401007387 */ /* 0x0081e80000100a00 */
[----:B0-----:R-:W2:Y:S01]  /*38b40*/  LDL.LU R20, [R1+0x3e8] ;  /* 0x0003e80001147983 */ /* 0x001ea20000300800 */
[----:B------:R-:W3:Y:S02]  /*38b50*/  LDL R22, [R1+0x98] ;  /* 0x0000980001167983 */ /* 0x000ee40000100800 */
[----:B------:R-:W3:Y:S02]  /*38b60*/  LDL R23, [R1+0x9c] ;  /* 0x00009c0001177983 */ /* 0x000ee40000100800 */
[----:B------:R-:W2:Y:S01]  /*38b70*/  LDL.LU R8, [R1+0x3f8] ;  /* 0x0003f80001087983 */ /* 0x000ea20000300800 */
[----:B------:R-:W2:Y:S04]  /*38b80*/  LDL.LU R21, [R1+0x3d4] ;  /* 0x0003d40001157983 */ /* 0x000ea80000300800 */
[----:B---3--:R-:W-:Y:S01]  /*38b90*/  STL.64 [R1+0x1358], R22 ;  /* 0x0013581601007387 */ /* 0x008fe20000100a00 */
[----:B--2---:R0:W-:Y:S03]  /*38ba0*/  STL.64 [R1+0x1350], R20 ;  /* 0x0013501401007387 */ /* 0x0041e60000100a00 */
[----:B0-----:R-:W2:Y:S01]  /*38bb0*/  LDL.LU R20, [R1+0x3d8] ;  /* 0x0003d80001147983 */ /* 0x001ea20000300800 */
[----:B------:R-:W3:Y:S02]  /*38bc0*/  LDL.LU R21, [R1+0x3c8] ;  /* 0x0003c80001157983 */ /* 0x000ee40000300800 */
[----:B------:R-:W2:Y:S02]  /*38bd0*/  LDL R22, [R1+0xa8] ;  /* 0x0000a80001167983 */ /* 0x000ea40000100800 */
[----:B------:R-:W2:Y:S01]  /*38be0*/  LDL R23, [R1+0xac] ;  /* 0x0000ac0001177983 */ /* 0x000ea20000100800 */
[----:B------:R-:W2:Y:S01]  /*38bf0*/  LDL.LU R27, [R1+0x3c4] ;  /* 0x0003c400011b7983 */ /* 0x000ea20000300800 */
[----:B------:R-:W2:Y:S02]  /*38c00*/  LDL.LU R10, [R1+0x39c] ;  /* 0x00039c00010a7983 */ /* 0x000ea40000300800 */
[----:B------:R-:W2:Y:S02]  /*38c10*/  LDL.LU R26, [R1+0x388] ;  /* 0x00038800011a7983 */ /* 0x000ea40000300800 */
[----:B------:R-:W-:Y:S01]  /*38c20*/  FADD R2, R17, R2 ;  /* 0x0000000211027221 */ /* 0x000fe20000000000 */
[----:B--2---:R-:W-:Y:S01]  /*38c30*/  STL.64 [R1+0x1368], R26 ;  /* 0x0013681a01007387 */ /* 0x004fe20000100a00 */
[----:B----4-:R0:W-:Y:S03]  /*38c40*/  STL.64 [R1+0x1360], R24 ;  /* 0x0013601801007387 */ /* 0x0101e60000100a00 */
[----:B0-----:R-:W2:Y:S01]  /*38c50*/  LDL.LU R24, [R1+0x2a0] ;  /* 0x0002a00001187983 */ /* 0x001ea20000300800 */
[----:B------:R-:W2:Y:S02]  /*38c60*/  LDL.LU R25, [R1+0x2a4] ;  /* 0x0002a40001197983 */ /* 0x000ea40000300800 */
[----:B------:R-:W2:Y:S02]  /*38c70*/  LDL.LU R26, [R1+0x2a8] ;  /* 0x0002a800011a7983 */ /* 0x000ea40000300800 */
[----:B------:R-:W2:Y:S01]  /*38c80*/  LDL.LU R27, [R1+0x2ac] ;  /* 0x0002ac00011b7983 */ /* 0x000ea20000300800 */
[----:B------:R-:W4:Y:S01]  /*38c90*/  LDL.LU R17, [R1+0x394] ;  /* 0x0003940001117983 */ /* 0x000f220000300800 */
[----:B------:R-:W-:Y:S03]  /*38ca0*/  STL.64 [R1+0x1320], R18 ;  /* 0x0013201201007387 */ /* 0x000fe60000100a00 */
[----:B----4-:R0:W-:Y:S04]  /*38cb0*/  STL.64 [R1+0x1318], R16 ;  /* 0x0013181001007387 */ /* 0x0101e80000100a00 */
[----:B0-----:R-:W4:Y:S01]  /*38cc0*/  LDL.LU R16, [R1+0x280] ;  /* 0x0002800001107983 */ /* 0x001f220000300800 */
[----:B------:R-:W4:Y:S02]  /*38cd0*/  LDL.LU R17, [R1+0x284] ;  /* 0x0002840001117983 */ /* 0x000f240000300800 */
[----:B------:R-:W4:Y:S02]  /*38ce0*/  LDL.LU R18, [R1+0x288] ;  /* 0x0002880001127983 */ /* 0x000f240000300800 */
[----:B------:R-:W4:Y:S02]  /*38cf0*/  LDL.LU R19, [R1+0x28c] ;  /* 0x00028c0001137983 */ /* 0x000f240000300800 */
[----:B------:R-:W-:-:S02]  /*38d00*/  FADD R8, R8, R3 ;  /* 0x0000000308087221 */ /* 0x000fc40000000000 */
[----:B------:R-:W-:Y:S02]  /*38d10*/  FADD R2, R20, R2 ;  /* 0x0000000214027221 */ /* 0x000fe40000000000 */
[----:B---3--:R-:W-:Y:S02]  /*38d20*/  FADD R0, R21, R0 ;  /* 0x0000000015007221 */ /* 0x008fe40000000000 */
        /* <DEDUP_REMOVED lines=12> */
[----:B------:R-:W2:Y:S02]  /*38df0*/  LDL.LU.64 R26, [R1+0x1368] ;  /* 0x00136800011a7983 */ /* 0x000ea40000300a00 */
[----:B------:R-:W2:Y:S03]  /*38e00*/  LDL.LU.64 R24, [R1+0x1360] ;  /* 0x0013600001187983 */ /* 0x000ea60000300a00 */
[----:B------:R-:W-:Y:S01]  /*38e10*/  STL.64 [R1+0x730], R20 ;  /* 0x0007301401007387 */ /* 0x000fe20000100a00 */
[----:B------:R0:W-:Y:S04]  /*38e20*/  STL.64 [R1+0x738], R22 ;  /* 0x0007381601007387 */ /* 0x0001e80000100a00 */
[----:B0-----:R-:W2:Y:S01]  /*38e30*/  LDL.LU.64 R22, [R1+0x1358] ;  /* 0x0013580001167983 */ /* 0x001ea20000300a00 */
[----:B------:R-:W2:Y:S02]  /*38e40*/  LDL.LU.64 R20, [R1+0x1350] ;  /* 0x0013500001147983 */ /* 0x000ea40000300a00 */
[----:B----4-:R-:W-:-:S02]  /*38e50*/  FADD R3, R3, R9 ;  /* 0x0000000903037221 */ /* 0x010fc40000000000 */
[----:B------:R-:W4:Y:S01]  /*38e60*/  LDL.LU R9, [R1+0x3e4] ;  /* 0x0003e40001097983 */ /* 0x000f220000300800 */
[----:B------:R-:W-:Y:S02]  /*38e70*/  FADD R2, R28, R2 ;  /* 0x000000021c027221 */ /* 0x000fe40000000000 */
[----:B------:R-:W3:Y:S02]  /*38e80*/  LDL.LU R28, [R1+0x134c] ;  /* 0x00134c00011c7983 */ /* 0x000ee40000300800 */
[----:B------:R-:W-:Y:S02]  /*38e90*/  FADD R0, R29, R0 ;  /* 0x000000001d007221 */ /* 0x000fe40000000000 */
[----:B------:R-:W3:Y:S01]  /*38ea0*/  LDL.LU R29, [R1+0x1348] ;  /* 0x00134800011d7983 */ /* 0x000ee20000300800 */
[----:B--2---:R-:W-:Y:S02]  /*38eb0*/  FADD R2, R21, R2 ;  /* 0x0000000215027221 */ /* 0x004fe40000000000 */
[----:B----4-:R-:W-:-:S02]  /*38ec0*/  FADD R8, R9, R8 ;  /* 0x0000000809087221 */ /* 0x010fc40000000000 */
[----:B------:R-:W-:Y:S02]  /*38ed0*/  FADD R9, R20, R3 ;  /* 0x0000000314097221 */ /* 0x000fe40000000000 */
[----:B------:R-:W2:Y:S01]  /*38ee0*/  LDL.LU R3, [R1+0x3ac] ;  /* 0x0003ac0001037983 */ /* 0x000ea20000300800 */
[----:B------:R-:W-:Y:S01]  /*38ef0*/  HMMA.16816.F32.BF16 R20, R4, R22, R16 ;  /* 0x000000160414723c */ /* 0x000fe20000041810 */
[----:B------:R-:W-:Y:S02]  /*38f00*/  FADD R0, R27, R0 ;  /* 0x000000001b007221 */ /* 0x000fe40000000000 */
[----:B------:R-:W4:Y:S01]  /*38f10*/  LDL.LU R27, [R1+0x380] ;  /* 0x00038000011b7983 */ /* 0x000f220000300800 */
[----:B------:R-:W3:Y:S02]  /*38f20*/  LDL.LU.64 R18, [R1+0x1340] ;  /* 0x0013400001127983 */ /* 0x000ee40000300a00 */
[----:B------:R-:W3:Y:S11]  /*38f30*/  LDL.LU.64 R16, [R1+0x1338] ;  /* 0x0013380001107983 */ /* 0x000ef60000300a00 */
[----:B------:R-:W-:Y:S06]  /*38f40*/  @!UPT UIADD3 URZ, URZ, URZ, URZ ;  /* 0x0000003f3f3ff290 */ /* 0x000fec000fffe03f */
[----:B------:R-:W-:Y:S01]  /*38f50*/  STL.64 [R1+0x720], R20 ;  /* 0x0007201401007387 */ /* 0x000fe20000100a00 */
[----:B------:R0:W-:Y:S03]  /*38f60*/  STL.64 [R1+0x728], R22 ;  /* 0x0007281601007387 */ /* 0x0001e60000100a00 */
[----:B0-----:R-:W3:Y:S01]  /*38f70*/  LDL.LU.64 R22, [R1+0x1330] ;  /* 0x0013300001167983 */ /* 0x001ee20000300a00 */
[----:B------:R-:W3:Y:S02]  /*38f80*/  LDL.LU.64 R20, [R1+0x1328] ;  /* 0x0013280001147983 */ /* 0x000ee40000300a00 */
[----:B--2---:R-:W-:Y:S02]  /*38f90*/  FADD R3, R3, R8 ;  /* 0x0000000803037221 */ /* 0x004fe40000000000 */
[----:B------:R-:W2:Y:S01]  /*38fa0*/  LDL.LU R8, [R1+0x3a0] ;  /* 0x0003a00001087983 */ /* 0x000ea20000300800 */
[----:B---3--:R-:W-:-:S02]  /*38fb0*/  FADD R0, R20, R0 ;  /* 0x0000000014007221 */ /* 0x008fc40000000000 */
[----:B------:R-:W-:Y:S02]  /*38fc0*/  FADD R3, R21, R3 ;  /* 0x0000000315037221 */ /* 0x000fe40000000000 */
[----:B------:R-:W-:Y:S01]  /*38fd0*/  HMMA.16816.F32.BF16 R20, R4, R22, R16 ;  /* 0x000000160414723c */ /* 0x000fe20000041810 */
[----:B--2---:R-:W-:Y:S02]  /*38fe0*/  FADD R8, R8, R9 ;  /* 0x0000000908087221 */ /* 0x004fe40000000000 */
[----:B------:R-:W2:Y:S01]  /*38ff0*/  LDL.LU R9, [R1+0x38c] ;  /* 0x00038c0001097983 */ /* 0x000ea20000300800 */
[----:B------:R-:W3:Y:S02]  /*39000*/  LDL.LU.64 R18, [R1+0x1320] ;  /* 0x0013200001127983 */ /* 0x000ee40000300a00 */
[----:B------:R-:W3:Y:S11]  /*39010*/  LDL.LU.64 R16, [R1+0x1318] ;  /* 0x0013180001107983 */ /* 0x000ef60000300a00 */
[----:B------:R-:W-:Y:S06]  /*39020*/  @!UPT UIADD3 URZ, URZ, URZ, URZ ;  /* 0x0000003f3f3ff290 */ /* 0x000fec000fffe03f */
[----:B------:R-:W-:Y:S01]  /*39030*/  STL.64 [R1+0x710], R20 ;  /* 0x0007101401007387 */ /* 0x000fe20000100a00 */
[----:B------:R0:W-:Y:S04]  /*39040*/  STL.64 [R1+0x718], R22 ;  /* 0x0007181601007387 */ /* 0x0001e80000100a00 */
[----:B0-----:R-:W4:Y:S01]  /*39050*/  LDL.LU.64 R22, [R1+0x1310] ;  /* 0x0013100001167983 */ /* 0x001f220000300a00 */
[----:B------:R-:W4:Y:S02]  /*39060*/  LDL.LU.64 R20, [R1+0x1308] ;  /* 0x0013080001147983 */ /* 0x000f240000300a00 */
[----:B------:R-:W-:-:S04]  /*39070*/  FADD R8, R10, R8 ;  /* 0x000000080a087221 */ /* 0x000fc80000000000 */
[----:B-----5:R-:W-:Y:S02]  /*39080*/  FADD R8, R11, R8 ;  /* 0x000000080b087221 */ /* 0x020fe40000000000 */
[----:B------:R-:W-:Y:S02]  /*39090*/  FADD R0, R24, R0 ;  /* 0x0000000018007221 */ /* 0x000fe40000000000 */
[----:B------:R-:W5:Y:S01]  /*390a0*/  LDL.LU R24, [R1+0x370] ;  /* 0x0003700001187983 */ /* 0x000f620000300800 */
[----:B------:R-:W-:Y:S02]  /*390b0*/  FADD R3, R25, R3 ;  /* 0x0000000319037221 */ /* 0x000fe40000000000 */
[----:B--2---:R-:W-:-:S04]  /*390c0*/  FADD R2, R9, R2 ;  /* 0x0000000209027221 */ /* 0x004fc80000000000 */
[----:B------:R-:W-:Y:S02]  /*390d0*/  FADD R2, R26, R2 ;  /* 0x000000021a027221 */ /* 0x000fe40000000000 */
[----:B---3--:R-:W-:Y:S02]  /*390e0*/  FADD R8, R17, R8 ;  /* 0x0000000811087221 */ /* 0x008fe40000000000 */
[----:B------:R-:W-:Y:S02]  /*390f0*/  FADD R2, R16, R2 ;  /* 0x0000000210027221 */ /* 0x000fe40000000000 */
[----:B------:R-:W-:Y:S01]  /*39100*/  HMMA.16816.F32.BF16 R16, R4, R18, R12 ;  /* 0x000000120410723c */ /* 0x000fe2000004180c */
[----:B----4-:R-:W-:Y:S02]  /*39110*/  FADD R0, R20, R0 ;  /* 0x0000000014007221 */ /* 0x010fe40000000000 */
[----:B------:R-:W2:Y:S01]  /*39120*/  LDL.LU R20, [R1+0x350] ;  /* 0x0003500001147983 */ /* 0x000ea20000300800 */
[----:B------:R-:W3:Y:S02]  /*39130*/  LDL.LU R14, [R1+0x1300] ;  /* 0x00130000010e7983 */ /* 0x000ee40000300800 */
[----:B------:R-:W-:Y:S11]  /*39140*/  FADD R3, R21, R3 ;  /* 0x0000000315037221 */ /* 0x000ff60000000000 */
[----:B------:R-:W-:Y:S06]  /*39150*/  @!UPT UIADD3 URZ, URZ, URZ, URZ ;  /* 0x0000003f3f3ff290 */ /* 0x000fec000fffe03f */
[----:B------:R-:W-:Y:S01]  /*39160*/  STL.64 [R1+0x700], R16 ;  /* 0x0007001001007387 */ /* 0x000fe20000100a00 */
[----:B------:R0:W-:Y:S03]  /*39170*/  STL.64 [R1+0x708], R18 ;  /* 0x0007081201007387 */ /* 0x0001e60000100a00 */
[----:B0-----:R-:W4:Y:S01]  /*39180*/  LDL.LU.64 R18, [R1+0x12f8] ;  /* 0x0012f80001127983 */ /* 0x001f220000300a00 */
[----:B------:R-:W2:Y:S02]  /*39190*/  LDL.LU R13, [R1+0x36c] ;  /* 0x00036c00010d7983 */ /* 0x000ea40000300800 */
[----:B------:R-:W2:Y:S02]  /*391a0*/  LDL.LU R11, [R1+0x360] ;  /* 0x00036000010b7983 */ /* 0x000ea40000300800 */
[----:B------:R-:W2:Y:S01]  /*391b0*/  LDL.LU R16, [R1+0x344] ;  /* 0x0003440001107983 */ /* 0x000ea20000300800 */
[----:B------:R-:W2:Y:S01]  /*391c0*/  LDL.LU R17, [R1+0x830] ;  /* 0x0008300001117983 */ /* 0x000ea20000300800 */
[----:B------:R-:W2:Y:S02]  /*391d0*/  LDL.LU R15, [R1+0x330] ;  /* 0x00033000010f7983 */ /* 0x000ea40000300800 */
[----:B------:R-:W2:Y:S02]  /*391e0*/  LDL.LU R25, [R1+0x364] ;  /* 0x0003640001197983 */ /* 0x000ea40000300800 */
[----:B------:R-:W2:Y:S01]  /*391f0*/  LDL.LU R21, [R1+0x354] ;  /* 0x0003540001157983 */ /* 0x000ea20000300800 */
[----:B------:R0:W-:Y:S01]  /*39200*/  STL.64 [R1+0x12a0], R22 ;  /* 0x0012a01601007387 */ /* 0x0001e20000100a00 */
[----:B------:R-:W-:-:S03]  /*39210*/  FADD R2, R27, R2 ;  /* 0x000000021b027221 */ /* 0x000fc60000000000 */
[----:B--2---:R1:W-:Y:S01]  /*39220*/  STL.64 [R1+0x1298], R20 ;  /* 0x0012981401007387 */ /* 0x0043e20000100a00 */
[----:B0-----:R-:W2:Y:S02]  /*39230*/  LDL R22, [R1+0x48] ;  /* 0x0000480001167983 */ /* 0x001ea40000100800 */
[----:B------:R-:W2:Y:S02]  /*39240*/  LDL R23, [R1+0x4c] ;  /* 0x00004c0001177983 */ /* 0x000ea40000100800 */
[----:B------:R-:W3:Y:S01]  /*39250*/  LDL.LU R9, [R1+0x35c] ;  /* 0x00035c0001097983 */ /* 0x000ee20000300800 */
[----:B------:R-:W3:Y:S01]  /*39260*/  LDL.LU R26, [R1+0x340] ;  /* 0x00034000011a7983 */ /* 0x000ee20000300800 */
[----:B------:R-:W3:Y:S03]  /*39270*/  LDL.LU R27, [R1+0x510] ;  /* 0x00051000011b7983 */ /* 0x000ee60000300800 */
[----:B-1----:R-:W3:Y:S01]  /*39280*/  LDL.LU R20, [R1+0x358] ;  /* 0x0003580001147983 */ /* 0x002ee20000300800 */
[----:B------:R-:W3:Y:S03]  /*39290*/  LDL.LU R21, [R1+0x348] ;  /* 0x0003480001157983 */ /* 0x000ee60000300800 */
[----:B--2---:R-:W-:Y:S04]  /*392a0*/  STL.64 [R1+0x12c0], R22 ;  /* 0x0012c01601007387 */ /* 0x004fe80000100a00 */
[----:B---3--:R0:W-:Y:S04]  /*392b0*/  STL.64 [R1+0x12b8], R20 ;  /* 0x0012b81401007387 */ /* 0x0081e80000100a00 */
[----:B0-----:R-:W2:Y:S01]  /*392c0*/  LDL.LU R20, [R1+0x368] ;  /* 0x0003680001147983 */ /* 0x001ea20000300800 */
[----:B------:R-:W3:Y:S02]  /*392d0*/  LDL R22, [R1+0x58] ;  /* 0x0000580001167983 */ /* 0x000ee40000100800 */
[----:B------:R-:W3:Y:S02]  /*392e0*/  LDL R23, [R1+0x5c] ;  /* 0x00005c0001177983 */ /* 0x000ee40000100800 */
[----:B------:R-:W2:Y:S02]  /*392f0*/  LDL.LU R21, [R1+0x334] ;  /* 0x0003340001157983 */ /* 0x000ea40000300800 */
[----:B-----5:R-:W-:Y:S01]  /*39300*/  FADD R0, R24, R0 ;  /* 0x0000000018007221 */ /* 0x020fe20000000000 */
[----:B---3--:R0:W-:Y:S01]  /*39310*/  STL.64 [R1+0x12e0], R22 ;  /* 0x0012e01601007387 */ /* 0x0081e20000100a00 */
[----:B--2---:R-:W-:Y:S03]  /*39320*/  STL.64 [R1+0x12d8], R20 ;  /* 0x0012d81401007387 */ /* 0x004fe60000100a00 */
[----:B0-----:R-:W2:Y:S04]  /*39330*/  LDL R22, [R1+0x68] ;  /* 0x0000680001167983 */ /* 0x001ea80000100800 */
[----:B------:R-:W2:Y:S01]  /*39340*/  LDL R23, [R1+0x6c] ;  /* 0x00006c0001177983 */ /* 0x000ea20000100800 */
[----:B------:R-:W3:Y:S02]  /*39350*/  LDL.LU R12, [R1+0x514] ;  /* 0x00051400010c7983 */ /* 0x000ee40000300800 */
[----:B------:R-:W5:Y:S02]  /*39360*/  LDL.LU R24, [R1+0x338] ;  /* 0x0003380001187983 */ /* 0x000f640000300800 */
[----:B------:R-:W-:Y:S02]  /*39370*/  STL.64 [R1+0x12f0], R26 ;  /* 0x0012f01a01007387 */ /* 0x000fe40000100a00 */
[----:B------:R-:W-:-:S02]  /*39380*/  FADD R11, R11, R8 ;  /* 0x000000080b0b7221 */ /* 0x000fc40000000000 */
[----:B------:R-:W-:Y:S01]  /*39390*/  FADD R8, R17, -R29 ;  /* 0x8000001d11087221 */ /* 0x000fe20000000000 */
[----:B-----5:R0:W-:Y:S04]  /*393a0*/  STL.64 [R1+0x12e8], R24 ;  /* 0x0012e81801007387 */ /* 0x0201e80000100a00 */
[----:B0-----:R-:W2:Y:S01]  /*393b0*/  LDL.LU R24, [R1+0x260] ;  /* 0x0002600001187983 */ /* 0x001ea20000300800 */
[----:B------:R-:W2:Y:S02]  /*393c0*/  LDL.LU R25, [R1+0x264] ;  /* 0x0002640001197983 */ /* 0x000ea40000300800 */
[----:B------:R-:W2:Y:S02]  /*393d0*/  LDL.LU R26, [R1+0x268] ;  /* 0x00026800011a7983 */ /* 0x000ea40000300800 */
[----:B------:R-:W2:Y:S01]  /*393e0*/  LDL.LU R27, [R1+0x26c] ;  /* 0x00026c00011b7983 */ /* 0x000ea20000300800 */
[----:B------:R-:W5:Y:S01]  /*393f0*/  LDL.LU R17, [R1+0x34c] ;  /* 0x00034c0001117983 */ /* 0x000f620000300800 */
[----:B----4-:R-:W-:Y:S02]  /*39400*/  STL.64 [R1+0x12b0], R18 ;  /* 0x0012b01201007387 */ /* 0x010fe40000100a00 */
[----:B------:R-:W-:Y:S01]  /*39410*/  FADD R10, R16, R2 ;  /* 0x00000002100a7221 */ /* 0x000fe20000000000 */
[----:B-----5:R0:W-:Y:S01]  /*39420*/  STL [R1+0x12a8], R17 ;  /* 0x0012a81101007387 */ /* 0x0201e20000100800 */
[----:B------:R-:W4:Y:S03]  /*39430*/  LDL.LU R16, [R1+0x240] ;  /* 0x0002400001107983 */ /* 0x000f260000300800 */
[----:B0-----:R-:W4:Y:S01]  /*39440*/  LDL.LU R17, [R1+0x244] ;  /* 0x0002440001117983 */ /* 0x001f220000300800 */
[----:B------:R-:W5:Y:S02]  /*39450*/  LDL.LU R18, [R1+0x248] ;  /* 0x0002480001127983 */ /* 0x000f640000300800 */
[----:B------:R-:W5:Y:S01]  /*39460*/  LDL.LU R19, [R1+0x24c] ;  /* 0x00024c0001137983 */ /* 0x000f620000300800 */
[----:B--2---:R-:W-:Y:S01]  /*39470*/  HMMA.16816.F32.BF16 R20, R4, R22, R24 ;  /* 0x000000160414723c */ /* 0x004fe20000041818 */
[----:B------:R-:W-:-:S02]  /*39480*/  FADD R3, R13, R3 ;  /* 0x000000030d037221 */ /* 0x000fc40000000000 */
[----:B------:R-:W-:Y:S01]  /*39490*/  FADD R13, R15, R0 ;  /* 0x000000000f0d7221 */ /* 0x000fe20000000000 */
[----:B-----5:R-:W-:Y:S01]  /*394a0*/  STL.64 [R1+0x12d0], R18 ;  /* 0x0012d01201007387 */ /* 0x020fe20000100a00 */
[----:B----4-:R0:W-:Y:S03]  /*394b0*/  STL.64 [R1+0x12c8], R16 ;  /* 0x0012c81001007387 */ /* 0x0101e60000100a00 */
[----:B0-----:R-:W2:Y:S01]  /*394c0*/  LDL.LU R16, [R1+0x250] ;  /* 0x0002500001107983 */ /* 0x001ea20000300800 */
[----:B------:R-:W2:Y:S02]  /*394d0*/  LDL.LU R17, [R1+0x254] ;  /* 0x0002540001117983 */ /* 0x000ea40000300800 */
[----:B------:R-:W2:Y:S02]  /*394e0*/  LDL.LU R18, [R1+0x258] ;  /* 0x0002580001127983 */ /* 0x000ea40000300800 */
[----:B------:R-:W2:Y:S01]  /*394f0*/  LDL.LU R19, [R1+0x25c] ;  /* 0x00025c0001137983 */ /* 0x000ea20000300800 */
[----:B------:R-:W4:Y:S01]  /*39500*/  LDL.LU R15, [R1+0x518] ;  /* 0x00051800010f7983 */ /* 0x000f220000300800 */
[----:B------:R-:W5:Y:S02]  /*39510*/  LDL.LU.64 R26, [R1+0x12f0] ;  /* 0x0012f000011a7983 */ /* 0x000f640000300a00 */
[----:B------:R-:W2:Y:S06]  /*39520*/  LDL.LU.64 R24, [R1+0x12e8] ;  /* 0x0012e80001187983 */ /* 0x000eac0000300a00 */
[----:B------:R-:W-:Y:S01]  /*39530*/  STL.64 [R1+0x6f0], R20 ;  /* 0x0006f01401007387 */ /* 0x000fe20000100a00 */
[----:B------:R0:W-:Y:S04]  /*39540*/  STL.64 [R1+0x6f8], R22 ;  /* 0x0006f81601007387 */ /* 0x0001e80000100a00 */
[----:B0-----:R-:W2:Y:S01]  /*39550*/  LDL.LU.64 R22, [R1+0x12e0] ;  /* 0x0012e00001167983 */ /* 0x001ea20000300a00 */
[----:B------:R-:W2:Y:S02]  /*39560*/  LDL.LU.64 R20, [R1+0x12d8] ;  /* 0x0012d80001147983 */ /* 0x000ea40000300a00 */
[----:B--2---:R-:W-:-:S02]  /*39570*/  FADD R2, R20, R3 ;  /* 0x0000000314027221 */ /* 0x004fc40000000000 */
[----:B------:R-:W-:Y:S02]  /*39580*/  FADD R13, R21, R13 ;  /* 0x0000000d150d7221 */ /* 0x000fe40000000000 */
[----:B------:R-:W-:Y:S01]  /*39590*/  HMMA.16816.F32.BF16 R20, R4, R22, R16 ;  /* 0x000000160414723c */ /* 0x000fe20000041810 */
[----:B-----5:R-:W-:Y:S02]  /*395a0*/  FADD R10, R26, R10 ;  /* 0x0000000a1a0a7221 */ /* 0x020fe40000000000 */
[----:B------:R-:W-:Y:S02]  /*395b0*/  FADD R3, R27, -R29 ;  /* 0x8000001d1b037221 */ /* 0x000fe40000000000 */
[----:B------:R-:W2:Y:S01]  /*395c0*/  LDL.64 R26, [R1+0x38] ;  /* 0x00003800011a7983 */ /* 0x000ea20000100a00 */
[----:B------:R-:W5:Y:S02]  /*395d0*/  LDL.LU.64 R18, [R1+0x12d0] ;  /* 0x0012d00001127983 */ /* 0x000f640000300a00 */
[----:B------:R-:W5:Y:S11]  /*395e0*/  LDL.LU.64 R16, [R1+0x12c8] ;  /* 0x0012c80001107983 */ /* 0x000f760000300a00 */
[----:B------:R-:W-:Y:S04]  /*395f0*/  @!UPT UIADD3 URZ, URZ, URZ, URZ ;  /* 0x0000003f3f3ff290 */ /* 0x000fe8000fffe03f */
[----:B------:R-:W-:Y:S01]  /*39600*/  STL.64 [R1+0x6e0], R20 ;  /* 0x0006e01401007387 */ /* 0x000fe20000100a00 */
[----:B------:R0:W-:Y:S03]  /*39610*/  STL.64 [R1+0x6e8], R22 ;  /* 0x0006e81601007387 */ /* 0x0001e60000100a00 */
[----:B0-----:R-:W5:Y:S01]  /*39620*/  LDL.LU.64 R22, [R1+0x12c0] ;  /* 0x0012c00001167983 */ /* 0x001f620000300a00 */
[----:B------:R-:W2:Y:S02]  /*39630*/  LDL.LU.64 R20, [R1+0x12b8] ;  /* 0x0012b80001147983 */ /* 0x000ea40000300a00 */
[----:B------:R-:W-:Y:S02]  /*39640*/  FADD R11, R9, R11 ;  /* 0x0000000b090b7221 */ /* 0x000fe40000000000 */
[----:B------:R-:W-:Y:S02]  /*39650*/  FADD R2, R25, R2 ;  /* 0x0000000219027221 */ /* 0x000fe40000000000 */
[----:B------:R-:W3:Y:S01]  /*39660*/  LDL.LU R25, [R1+0x33c] ;  /* 0x00033c0001197983 */ /* 0x000ee20000300800 */
[----:B--2---:R-:W-:-:S02]  /*39670*/  FADD R11, R20, R11 ;  /* 0x0000000b140b7221 */ /* 0x004fc40000000000 */
[----:B------:R-:W-:Y:S02]  /*39680*/  FADD R10, R21, R10 ;  /* 0x0000000a150a7221 */ /* 0x000fe40000000000 */
[----:B-----5:R-:W-:Y:S01]  /*39690*/  HMMA.16816.F32.BF16 R20, R4, R22, R16 ;  /* 0x000000160414723c */ /* 0x020fe20000041810 */
[----:B------:R-:W2:Y:S01]  /*396a0*/  LDL.LU.64 R18, [R1+0x12b0] ;  /* 0x0012b00001127983 */ /* 0x000ea20000300a00 */
[----:B------:R-:W5:Y:S11]  /*396b0*/  LDL.LU R17, [R1+0x12a8] ;  /* 0x0012a80001117983 */ /* 0x000f760000300800 */
[----:B------:R-:W-:Y:S10]  /*396c0*/  @!UPT UIADD3 URZ, URZ, URZ, URZ ;  /* 0x0000003f3f3ff290 */ /* 0x000ff4000fffe03f */
[----:B------:R-:W-:Y:S01]  /*396d0*/  STL.64 [R1+0x6d0], R20 ;  /* 0x0006d01401007387 */ /* 0x000fe20000100a00 */
[----:B------:R0:W-:Y:S03]  /*396e0*/  STL.64 [R1+0x6d8], R22 ;  /* 0x0006d81601007387 */ /* 0x0001e60000100a00 */
[----:B0-----:R-:W2:Y:S01]  /*396f0*/  LDL.LU.64 R22, [R1+0x12a0] ;  /* 0x0012a00001167983 */ /* 0x001ea20000300a00 */
[----:B------:R-:W2:Y:S02]  /*39700*/  LDL.LU.64 R20, [R1+0x1298] ;  /* 0x0012980001147983 */ /* 0x000ea40000300a00 */
[----:B--2---:R-:W-:Y:S02]  /*39710*/  FADD R11, R21, R11 ;  /* 0x0000000b150b7221 */ /* 0x004fe40000000000 */
[----:B------:R-:W2:Y:S01]  /*39720*/  LDL.LU R21, [R1+0x32c] ;  /* 0x00032c0001157983 */ /* 0x000ea20000300800 */
[----:B------:R-:W-:Y:S02]  /*39730*/  STL.64 [R1+0x1290], R22 ;  /* 0x0012901601007387 */ /* 0x000fe40000100a00 */
[----:B------:R-:W-:-:S02]  /*39740*/  FADD R2, R20, R2 ;  /* 0x0000000214027221 */ /* 0x000fc40000000000 */
[----:B------:R-:W-:-:S04]  /*39750*/  FMUL R0, R8, 1.4426950216293334961 ;  /* 0x3fb8aa3b08007820 */ /* 0x000fc80000400000 */
[----:B------:R0:W-:Y:S01]  /*39760*/  MUFU.EX2 R9, R0 ;  /* 0x0000000000097308 */ /* 0x0001e20000000800 */
[----:B-----5:R-:W-:Y:S02]  /*39770*/  FADD R10, R17, R10 ;  /* 0x0000000a110a7221 */ /* 0x020fe40000000000 */
[----:B0-----:R-:W-:Y:S02]  /*39780*/  FMUL R0, R3, 1.4426950216293334961 ;  /* 0x3fb8aa3b03007820 */ /* 0x001fe40000400000 */
[----:B---3--:R-:W-:-:S03]  /*39790*/  FADD R3, R12, -R29 ;  /* 0x8000001d0c037221 */ /* 0x008fc60000000000 */
[----:B------:R0:W-:Y:S02]  /*397a0*/  MUFU.EX2 R8, R0 ;  /* 0x0000000000087308 */ /* 0x0001e40000000800 */
[----:B0-----:R-:W-:Y:S02]  /*397b0*/  FMUL R0, R3, 1.4426950216293334961 ;  /* 0x3fb8aa3b03007820 */ /* 0x001fe40000400000 */
[----:B----4-:R-:W-:Y:S01]  /*397c0*/  FADD R3, R15, -R29 ;  /* 0x8000001d0f037221 */ /* 0x010fe20000000000 */
[----:B--2---:R0:W-:Y:S01]  /*397d0*/  STL [R1+0x1288], R21 ;  /* 0x0012881501007387 */ /* 0x0041e20000100800 */
[----:B------:R-:W2:Y:S03]  /*397e0*/  LDL.LU R20, [R1+0x230] ;  /* 0x0002300001147983 */ /* 0x000ea60000300800 */
[----:B0-----:R-:W2:Y:S01]  /*397f0*/  LDL.LU R21, [R1+0x234] ;  /* 0x0002340001157983 */ /* 0x001ea20000300800 */
[----:B------:R-:W2:Y:S02]  /*39800*/  LDL.LU R22, [R1+0x238] ;  /* 0x0002380001167983 */ /* 0x000ea40000300800 */
[----:B------:R-:W2:Y:S02]  /*39810*/  LDL.LU R23, [R1+0x23c] ;  /* 0x00023c0001177983 */ /* 0x000ea40000300800 */
[----:B------:R-:W3:Y:S01]  /*39820*/  LDL.LU R12, [R1+0x300] ;  /* 0x00030000010c7983 */ /* 0x000ee20000300800 */
[----:B------:R-:W4:Y:S01]  /*39830*/  LDL.LU R15, [R1+0x328] ;  /* 0x00032800010f7983 */ /* 0x000f220000300800 */
[----:B------:R-:W5:Y:S01]  /*39840*/  LDL.LU R17, [R1+0x2d0] ;  /* 0x0002d00001117983 */ /* 0x000f620000300800 */
[----:B------:R-:W5:Y:S01]  /*39850*/  MUFU.EX2 R16, R0 ;  /* 0x0000000000107308 */ /* 0x000f620000000800 */
[----:B------:R0:W-:Y:S02]  /*39860*/  STL [R1+0x11b8], R29 ;  /* 0x0011b81d01007387 */ /* 0x0001e40000100800 */
[----:B------:R-:W-:Y:S01]  /*39870*/  FADD R13, R24, R13 ;  /* 0x0000000d180d7221 */ /* 0x000fe20000000000 */
[----:B0-----:R-:W3:Y:S01]  /*39880*/  LDL.LU R29, [R1+0x318] ;  /* 0x00031800011d7983 */ /* 0x001ee20000300800 */
[----:B------:R-:W-:Y:S02]  /*39890*/  STL.64 [R1+0x1260], R18 ;  /* 0x0012601201007387 */ /* 0x000fe40000100a00 */
[----:B------:R-:W-:-:S02]  /*398a0*/  FADD R13, R25, R13 ;  /* 0x0000000d190d7221 */ /* 0x000fc40000000000 */
[----:B------:R-:W-:Y:S01]  /*398b0*/  IMAD.MOV.U32 R25, RZ, RZ, R27 ;  /* 0x000000ffff197224 */ /* 0x000fe200078e001b */
[----:B--2---:R-:W-:Y:S01]  /*398c0*/  HMMA.16816.F32.BF16 R20, R4, R26, R20 ;  /* 0x0000001a0414723c */ /* 0x004fe20000041814 */
[----:B-----5:R0:W-:Y:S04]  /*398d0*/  STL.64 [R1+0x1258], R16 ;  /* 0x0012581001007387 */ /* 0x0201e80000100a00 */
[----:B0-----:R-:W2:Y:S01]  /*398e0*/  LDL.LU R16, [R1+0x51c] ;  /* 0x00051c0001107983 */ /* 0x001ea20000300800 */
[----:B------:R-:W5:Y:S02]  /*398f0*/  LDL R18, [R1+0x28] ;  /* 0x0000280001127983 */ /* 0x000f640000100800 */
[----:B------:R-:W5:Y:S02]  /*39900*/  LDL R19, [R1+0x2c] ;  /* 0x00002c0001137983 */ /* 0x000f640000100800 */
[----:B------:R-:W2:Y:S11]  /*39910*/  LDL.LU R17, [R1+0x2f0] ;  /* 0x0002f00001117983 */ /* 0x000eb60000300800 */
[----:B------:R-:W-:Y:S02]  /*39920*/  @!UPT UIADD3 URZ, URZ, URZ, URZ ;  /* 0x0000003f3f3ff290 */ /* 0x000fe4000fffe03f */
[----:B------:R-:W-:Y:S01]  /*39930*/  STL.64 [R1+0x6b0], R20 ;  /* 0x0006b01401007387 */ /* 0x000fe20000100a00 */
[----:B------:R0:W-:Y:S03]  /*39940*/  STL.64 [R1+0x6b8], R22 ;  /* 0x0006b81601007387 */ /* 0x0001e60000100a00 */
[----:B0-----:R-:W2:Y:S01]  /*39950*/  LDL.LU.64 R22, [R1+0x1290] ;  /* 0x0012900001167983 */ /* 0x001ea20000300a00 */
[----:B------:R-:W2:Y:S02]  /*39960*/  LDL.LU R21, [R1+0x1288] ;  /* 0x0012880001157983 */ /* 0x000ea40000300800 */
[----:B------:R-:W2:Y:S02]  /*39970*/  LDL.LU.64 R26, [R1+0x1280] ;  /* 0x00128000011a7983 */ /* 0x000ea40000300a00 */
[----:B------:R-:W3:Y:S01]  /*39980*/  LDL.LU R24, [R1+0x314] ;  /* 0x0003140001187983 */ /* 0x000ee20000300800 */
[----:B------:R0:W-:Y:S04]  /*39990*/  STL [R1+0x11bc], R25 ;  /* 0x0011bc1901007387 */ /* 0x0001e80000100800 */
[----:B0-----:R-:W4:Y:S04]  /*399a0*/  LDL.LU R25, [R1+0x520] ;  /* 0x0005200001197983 */ /* 0x001f280000300800 */
[----:B--2---:R-:W-:Y:S01]  /*399b0*/  STL.64 [R1+0x1238], R26 ;  /* 0x0012381a01007387 */ /* 0x004fe20000100a00 */
[----:B---3--:R0:W-:Y:S03]  /*399c0*/  STL [R1+0x1234], R24 ;  /* 0x0012341801007387 */ /* 0x0081e60000100800 */
[----:B0-----:R-:W4:Y:S01]  /*399d0*/  LDL.LU R24, [R1+0x304] ;  /* 0x0003040001187983 */ /* 0x001f220000300800 */
[----:B------:R-:W2:Y:S02]  /*399e0*/  LDL.64 R26, [R1+0x18] ;  /* 0x00001800011a7983 */ /* 0x000ea40000100a00 */
[----:B------:R-:W-:Y:S01]  /*399f0*/  FADD R2, R21, R2 ;  /* 0x0000000215027221 */ /* 0x000fe20000000000 */
[----:B--2---:R-:W-:Y:S01]  /*39a00*/  STL.64 [R1+0x1270], R26 ;  /* 0x0012701a01007387 */ /* 0x004fe20000100a00 */
[----:B----4-:R0:W-:Y:S03]  /*39a10*/  STL.64 [R1+0x1268], R24 ;  /* 0x0012681801007387 */ /* 0x0101e60000100a00 */
[----:B0-----:R-:W5:Y:S01]  /*39a20*/  LDL.LU R24, [R1+0x220] ;  /* 0x0002200001187983 */ /* 0x001f620000300800 */
[----:B------:R-:W5:Y:S02]  /*39a30*/  LDL.LU R25, [R1+0x224] ;  /* 0x0002240001197983 */ /* 0x000f640000300800 */
[----:B------:R-:W5:Y:S02]  /*39a40*/  LDL.LU R26, [R1+0x228] ;  /* 0x00022800011a7983 */ /* 0x000f640000300800 */
[----:B------:R-:W5:Y:S01]  /*39a50*/  LDL.LU R27, [R1+0x22c] ;  /* 0x00022c00011b7983 */ /* 0x000f620000300800 */
[----:B------:R-:W2:Y:S01]  /*39a60*/  LDL.LU R20, [R1+0x308] ;  /* 0x0003080001147983 */ /* 0x000ea20000300800 */
[----:B------:R-:W2:Y:S02]  /*39a70*/  LDL.LU R21, [R1+0x524] ;  /* 0x0005240001157983 */ /* 0x000ea40000300800 */
[----:B------:R-:W-:Y:S02]  /*39a80*/  STL.64 [R1+0x1248], R22 ;  /* 0x0012481601007387 */ /* 0x000fe40000100a00 */
[----:B------:R-:W-:Y:S01]  /*39a90*/  FMUL R0, R3, 1.4426950216293334961 ;  /* 0x3fb8aa3b03007820 */ /* 0x000fe20000400000 */
[----:B--2---:R0:W-:Y:S02]  /*39aa0*/  STL.64 [R1+0x1240], R20 ;  /* 0x0012401401007387 */ /* 0x0041e40000100a00 */
[----:B0-----:R-:W-:-:S02]  /*39ab0*/  MOV R20, R28 ;  /* 0x0000001c00147202 */ /* 0x001fc40000000f00 */
[----:B------:R-:W2:Y:S01]  /*39ac0*/  LDL.LU R28, [R1+0x1278] ;  /* 0x00127800011c7983 */ /* 0x000ea20000300800 */
[----:B------:R-:W3:Y:S02]  /*39ad0*/  LDL.LU R21, [R1+0x214] ;  /* 0x0002140001157983 */ /* 0x000ee40000300800 */
[----:B------:R-:W3:Y:S02]  /*39ae0*/  LDL.LU R22, [R1+0x218] ;  /* 0x0002180001167983 */ /* 0x000ee40000300800 */
[----:B------:R-:W3:Y:S01]  /*39af0*/  LDL.LU R23, [R1+0x21c] ;  /* 0x00021c0001177983 */ /* 0x000ee20000300800 */
[----:B------:R-:W4:Y:S01]  /*39b00*/  LDL.LU R3, [R1+0x320] ;  /* 0x0003200001037983 */ /* 0x000f220000300800 */
[----:B------:R-:W-:Y:S02]  /*39b10*/  FADD R13, R17, R13 ;  /* 0x0000000d110d7221 */ /* 0x000fe40000000000 */
[----:B------:R-:W-:Y:S02]  /*39b20*/  FADD R12, R12, R10 ;  /* 0x0000000a0c0c7221 */ /* 0x000fe40000000000 */
[----:B------:R0:W1:Y:S02]  /*39b30*/  MUFU.EX2 R10, R0 ;  /* 0x00000000000a7308 */ /* 0x0000640000000800 */
[----:B0-----:R-:W3:Y:S01]  /*39b40*/  LDL.LU R0, [R1+0x31c] ;  /* 0x00031c0001007983 */ /* 0x001ee20000300800 */
[----:B----4-:R-:W-:-:S02]  /*39b50*/  FADD R11, R3, R11 ;  /* 0x0000000b030b7221 */ /* 0x010fc40000000000 */
[----:B--2---:R-:W-:Y:S02]  /*39b60*/  FADD R3, R16, -R28 ;  /* 0x8000001c10037221 */ /* 0x004fe40000000000 */
[C---:B-----5:R-:W-:Y:S01]  /*39b70*/  HMMA.16816.F32.BF16 R16, R4.reuse, R18, R24 ;  /* 0x000000120410723c */ /* 0x060fe20000041818 */
[----:B------:R-:W2:Y:S01]  /*39b80*/  LDL.LU.64 R26, [R1+0x1270] ;  /* 0x00127000011a7983 */ /* 0x000ea20000300a00 */
[----:B------:R-:W4:Y:S11]  /*39b90*/  LDL.LU.64 R24, [R1+0x1268] ;  /* 0x0012680001187983 */ /* 0x000f360000300a00 */
[----:B------:R-:W-:Y:S10]  /*39ba0*/  @!UPT UIADD3 URZ, URZ, URZ, URZ ;  /* 0x0000003f3f3ff290 */ /* 0x000ff4000fffe03f */
[----:B------:R-:W-:Y:S01]  /*39bb0*/  STL.64 [R1+0x690], R16 ;  /* 0x0006901001007387 */ /* 0x000fe20000100a00 */
[----:B------:R0:W-:Y:S03]  /*39bc0*/  STL.64 [R1+0x698], R18 ;  /* 0x0006981201007387 */ /* 0x0001e60000100a00 */
[----:B0-----:R-:W5:Y:S01]  /*39bd0*/  LDL.LU.64 R18, [R1+0x1260] ;  /* 0x0012600001127983 */ /* 0x001f620000300a00 */
[----:B------:R-:W5:Y:S02]  /*39be0*/  LDL.LU.64 R16, [R1+0x1258] ;  /* 0x0012580001107983 */ /* 0x000f640000300a00 */
[----:B------:R-:W-:Y:S02]  /*39bf0*/  FADD R2, R15, R2 ;  /* 0x000000020f027221 */ /* 0x000fe40000000000 */
[----:B------:R-:W5:Y:S01]  /*39c00*/  LDL.LU R15, [R1+0x1250] ;  /* 0x00125000010f7983 */ /* 0x000f620000300800 */
[----:B---3--:R-:W-:Y:S01]  /*39c10*/  FADD R11, R0, R11 ;  /* 0x0000000b000b7221 */ /* 0x008fe20000000000 */
[----:B--2---:R-:W-:Y:S01]  /*39c20*/  HMMA.16816.F32.BF16 R20, R4, R26, R20 ;  /* 0x0000001a0414723c */ /* 0x004fe20000041814 */
[----:B----4-:R-:W-:Y:S01]  /*39c30*/  FADD R0, R25, -R28 ;  /* 0x8000001c19007221 */ /* 0x010fe20000000000 */
[----:B------:R-:W-:Y:S01]  /*39c40*/  MOV R25, R27 ;  /* 0x0000001b00197202 */ /* 0x000fe20000000f00 */
[----:B------:R-:W-:-:S02]  /*39c50*/  FADD R12, R24, R12 ;  /* 0x0000000c180c7221 */ /* 0x000fc40000000000 */
[----:B-----5:R-:W-:Y:S02]  /*39c60*/  FADD R17, R17, R13 ;  /* 0x0000000d11117221 */ /* 0x020fe40000000000 */
[----:B------:R-:W2:Y:S11]  /*39c70*/  LDL.LU R13, [R1+0x324] ;  /* 0x00032400010d7983 */ /* 0x000eb60000300800 */
[----:B------:R-:W-:Y:S05]  /*39c80*/  @!UPT UIADD3 URZ, URZ, URZ, URZ ;  /* 0x0000003f3f3ff290 */ /* 0x000fea000fffe03f */
[----:B------:R-:W-:Y:S02]  /*39c90*/  STL.64 [R1+0x660], R20 ;  /* 0x0006601401007387 */ /* 0x000fe40000100a00 */
[----:B------:R0:W-:Y:S02]  /*39ca0*/  STL.64 [R1+0x668], R22 ;  /* 0x0006681601007387 */ /* 0x0001e40000100a00 */
[----:B0-----:R-:W3:Y:S01]  /*39cb0*/  LDL.LU.64 R22, [R1+0x1248] ;  /* 0x0012480001167983 */ /* 0x001ee20000300a00 */
[----:B------:R-:W4:Y:S02]  /*39cc0*/  LDL.LU.64 R20, [R1+0x1240] ;  /* 0x0012400001147983 */ /* 0x000f240000300a00 */
[----:B------:R-:W5:Y:S02]  /*39cd0*/  LDL.LU.64 R26, [R1+0x1238] ;  /* 0x00123800011a7983 */ /* 0x000f640000300a00 */
[----:B------:R-:W3:Y:S02]  /*39ce0*/  LDL.LU R24, [R1+0x1234] ;  /* 0x0012340001187983 */ /* 0x000ee40000300800 */
[----:B--2---:R-:W-:-:S02]  /*39cf0*/  FADD R2, R13, R2 ;  /* 0x000000020d027221 */ /* 0x004fc40000000000 */
[----:B------:R-:W-:Y:S01]  /*39d00*/  FADD R13, R29, R11 ;  /* 0x0000000b1d0d7221 */ /* 0x000fe20000000000 */
[----:B-----5:R0:W-:Y:S01]  /*39d10*/  STL.64 [R1+0x1218], R26 ;  /* 0x0012181a01007387 */ /* 0x0201e20000100a00 */
[----:B---3--:R-:W-:Y:S03]  /*39d20*/  STL.64 [R1+0x1210], R24 ;  /* 0x0012101801007387 */ /* 0x008fe60000100a00 */
[----:B0-----:R-:W2:Y:S01]  /*39d30*/  LDL.64 R26, [R1+0x8] ;  /* 0x00000800011a7983 */ /* 0x001ea20000100a00 */
[----:B------:R-:W1:Y:S03]  /*39d40*/  LDL.LU R11, [R1+0x310] ;  /* 0x00031000010b7983 */ /* 0x000e660000300800 */
[----:B-1----:R-:W-:Y:S01]  /*39d50*/  STL.64 [R1+0x1228], R10 ;  /* 0x0012280a01007387 */ /* 0x002fe20000100a00 */
[----:B------:R0:W-:Y:S03]  /*39d60*/  STL.64 [R1+0x1220], R8 ;  /* 0x0012200801007387 */ /* 0x0001e60000100a00 */
[----:B0-----:R-:W3:Y:S01]  /*39d70*/  LDL.LU R8, [R1+0x200] ;  /* 0x0002000001087983 */ /* 0x001ee20000300800 */
[----:B------:R-:W3:Y:S02]  /*39d80*/  LDL.LU R9, [R1+0x204] ;  /* 0x0002040001097983 */ /* 0x000ee40000300800 */
[----:B------:R-:W3:Y:S02]  /*39d90*/  LDL.LU R10, [R1+0x208] ;  /* 0x00020800010a7983 */ /* 0x000ee40000300800 */
[----:B------:R-:W3:Y:S02]  /*39da0*/  LDL.LU R11, [R1+0x20c] ;  /* 0x00020c00010b7983 */ /* 0x000ee40000300800 */
[----:B----4-:R-:W-:-:S02]  /*39db0*/  FADD R20, R20, R12 ;  /* 0x0000000c14147221 */ /* 0x010fc40000000000 */
[----:B------:R-:W-:Y:S02]  /*39dc0*/  FADD R12, R21, -R28 ;  /* 0x8000001c150c7221 */ /* 0x000fe40000000000 */
[----:B------:R-:W-:Y:S02]  /*39dd0*/  FADD R21, R14, R17 ;  /* 0x000000110e157221 */ /* 0x000fe40000000000 */
[----:B------:R-:W4:Y:S01]  /*39de0*/  LDL.LU R14, [R1+0x1230] ;  /* 0x00123000010e7983 */ /* 0x000f220000300800 */
[----:B--2---:R-:W-:Y:S01]  /*39df0*/  IMAD.MOV.U32 R29, RZ, RZ, R27 ;  /* 0x000000ffff1d7224 */ /* 0x004fe200078e001b */
[----:B---3--:R-:W-:Y:S11]  /*39e00*/  HMMA.16816.F32.BF16 R8, R4, R26, R8 ;  /* 0x0000001a0408723c */ /* 0x008ff60000041808 */
[----:B------:R-:W-:Y:S11]  /*39e10*/  @!UPT UIADD3 URZ, URZ, URZ, URZ ;  /* 0x0000003f3f3ff290 */ /* 0x000ff6000fffe03f */
[----:B------:R-:W-:Y:S01]  /*39e20*/  @!UPT UIADD3 URZ, URZ, URZ, URZ ;  /* 0x0000003f3f3ff290 */ /* 0x000fe2000fffe03f */
[----:B------:R-:W-:Y:S01]  /*39e30*/  STL.64 [R1+0x640], R8 ;  /* 0x0006400801007387 */ /* 0x000fe20000100a00 */
[----:B------:R0:W-:Y:S03]  /*39e40*/  STL.64 [R1+0x648], R10 ;  /* 0x0006480a01007387 */ /* 0x0001e60000100a00 */
[----:B0-----:R-:W2:Y:S01]  /*39e50*/  LDL.LU.64 R10, [R1+0x1228] ;  /* 0x00122800010a7983 */ /* 0x001ea20000300a00 */
[----:B------:R-:W3:Y:S02]  /*39e60*/  LDL.LU.64 R8, [R1+0x1220] ;  /* 0x0012200001087983 */ /* 0x000ee40000300a00 */
[----:B------:R-:W5:Y:S02]  /*39e70*/  LDL.LU.64 R26, [R1+0x1218] ;  /* 0x00121800011a7983 */ /* 0x000f640000300a00 */
[----:B------:R-:W3:Y:S02]  /*39e80*/  LDL.LU.64 R24, [R1+0x1210] ;  /* 0x0012100001187983 */ /* 0x000ee40000300a00 */
[----:B--2---:R-:W-:-:S02]  /*39e90*/  FADD R11, R11, R2 ;  /* 0x000000020b0b7221 */ /* 0x004fc40000000000 */
[----:B------:R-:W-:Y:S02]  /*39ea0*/  FMUL R2, R12, 1.4426950216293334961 ;  /* 0x3fb8aa3b0c027820 */ /* 0x000fe40000400000 */
[----:B---3--:R-:W-:Y:S01]  /*39eb0*/  FADD R17, R24, R13 ;  /* 0x0000000d18117221 */ /* 0x008fe20000000000 */
[----:B------:R-:W2:Y:S01]  /*39ec0*/  LDL.LU R12, [R1+0x70] ;  /* 0x00007000010c7983 */ /* 0x000ea20000300800 */
[----:B------:R-:W3:Y:S02]  /*39ed0*/  LDL.LU R13, [R1+0x528] ;  /* 0x00052800010d7983 */ /* 0x000ee40000300800 */
[----:B------:R4:W-:Y:S01]  /*39ee0*/  STL.64 [R1+0x1200], R18 ;  /* 0x0012001201007387 */ /* 0x0009e20000100a00 */
[----:B------:R0:W-:Y:S01]  /*39ef0*/  STL.64 [R1+0x11f8], R16 ;  /* 0x0011f81001007387 */ /* 0x0001e20000100a00 */
[----:B------:R-:W-:Y:S01]  /*39f00*/  FADD R24, R15, R20 ;  /* 0x000000140f187221 */ /* 0x000fe20000000000 */
[----:B----4-:R-:W-:Y:S02]  /*39f10*/  MOV R19, R14 ;  /* 0x0000000e00137202 */ /* 0x010fe40000000f00 */
[----:B0-----:R-:W4:Y:S01]  /*39f20*/  LDL.LU R16, [R1+0x1f0] ;  /* 0x0001f00001107983 */ /* 0x001f220000300800 */
[----:B------:R-:W4:Y:S02]  /*39f30*/  LDL.LU R17, [R1+0x1f4] ;  /* 0x0001f40001117983 */ /* 0x000f240000300800 */
[----:B------:R-:W4:Y:S02]  /*39f40*/  LDL.LU R18, [R1+0x1f8] ;  /* 0x0001f80001127983 */ /* 0x000f240000300800 */
[----:B------:R-:W4:Y:S01]  /*39f50*/  LDL.LU R14, [R1+0x120c] ;  /* 0x00120c00010e7983 */ /* 0x000f220000300800 */
[----:B------:R-:W4:Y:S01]  /*39f60*/  LDL.LU R15, [R1+0x1208] ;  /* 0x00120800010f7983 */ /* 0x000f220000300800 */
[----:B-----5:R-:W-:Y:S02]  /*39f70*/  STL.64 [R1+0x11e0], R26 ;  /* 0x0011e01a01007387 */ /* 0x020fe40000100a00 */
[----:B------:R0:W-:Y:S02]  /*39f80*/  STL.64 [R1+0x11d8], R24 ;  /* 0x0011d81801007387 */ /* 0x0001e40000100a00 */
[----:B0-----:R-:W5:Y:S01]  /*39f90*/  LDL.LU R24, [R1+0x1e0] ;  /* 0x0001e00001187983 */ /* 0x001f620000300800 */
[----:B------:R-:W5:Y:S02]  /*39fa0*/  LDL.LU R25, [R1+0x1e4] ;  /* 0x0001e40001197983 */ /* 0x000f640000300800 */
[----:B------:R-:W5:Y:S02]  /*39fb0*/  LDL.LU R26, [R1+0x1e8] ;  /* 0x0001e800011a7983 */ /* 0x000f640000300800 */
[----:B------:R-:W5:Y:S01]  /*39fc0*/  LDL.LU R27, [R1+0x1ec] ;  /* 0x0001ec00011b7983 */ /* 0x000f620000300800 */
[----:B----4-:R-:W-:Y:S11]  /*39fd0*/  HMMA.16816.F32.BF16 R16, R4, R14, R16 ;  /* 0x0000000e0410723c */ /* 0x010ff60000041810 */
[----:B------:R-:W-:Y:S11]  /*39fe0*/  @!UPT UIADD3 URZ, URZ, URZ, URZ ;  /* 0x0000003f3f3ff290 */ /* 0x000ff6000fffe03f */
[----:B------:R-:W-:Y:S01]  /*39ff0*/  @!UPT UIADD3 URZ, URZ, URZ, URZ ;  /* 0x0000003f3f3ff290 */ /* 0x000fe2000fffe03f */
[----:B------:R-:W-:Y:S01]  /*3a000*/  STL.64 [R1+0x620], R16 ;  /* 0x0006201001007387 */ /* 0x000fe20000100a00 */
[----:B------:R0:W-:Y:S03]  /*3a010*/  STL.64 [R1+0x628], R18 ;  /* 0x0006281201007387 */ /* 0x0001e60000100a00 */
[----:B0-----:R-:W4:Y:S01]  /*3a020*/  LDL.LU.64 R18, [R1+0x1200] ;  /* 0x0012000001127983 */ /* 0x001f220000300a00 */
[----:B------:R-:W4:Y:S02]  /*3a030*/  LDL.LU.64 R16, [R1+0x11f8] ;  /* 0x0011f80001107983 */ /* 0x000f240000300a00 */
[----:B---3--:R-:W-:Y:S02]  /*3a040*/  FADD R20, R13, -R28 ;  /* 0x8000001c0d147221 */ /* 0x008fe40000000000 */
[----:B--2---:R-:W-:Y:S01]  /*3a050*/  FADD R12, R12, R11 ;  /* 0x0000000b0c0c7221 */ /* 0x004fe20000000000 */
[----:B------:R4:W-:Y:S01]  /*3a060*/  MUFU.EX2 R13, R2 ;  /* 0x00000002000d7308 */ /* 0x0009e20000000800 */
[----:B------:R-:W-:-:S02]  /*3a070*/  FMUL R11, R20, 1.4426950216293334961 ;  /* 0x3fb8aa3b140b7820 */ /* 0x000fc40000400000 */
[----:B----4-:R-:W-:Y:S02]  /*3a080*/  FADD R2, R18, R17 ;  /* 0x0000001112027221 */ /* 0x010fe40000000000 */
[----:B------:R-:W5:Y:S01]  /*3a090*/  LDL.LU R18, [R1+0x11f0] ;  /* 0x0011f00001127983 */ /* 0x000f620000300800 */
[----:B------:R-:W2:Y:S02]  /*3a0a0*/  LDL.LU R17, [R1+0x34] ;  /* 0x0000340001117983 */ /* 0x000ea40000300800 */
[----:B------:R-:W3:Y:S02]  /*3a0b0*/  LDL.LU R20, [R1+0x2c4] ;  /* 0x0002c40001147983 */ /* 0x000ee40000300800 */
[----:B------:R-:W-:Y:S02]  /*3a0c0*/  FADD R12, R19, R12 ;  /* 0x0000000c130c7221 */ /* 0x000fe40000000000 */
[----:B------:R-:W5:Y:S02]  /*3a0d0*/  LDL.LU R19, [R1+0x11ec] ;  /* 0x0011ec0001137983 */ /* 0x000f640000300800 */
[----:B-----5:R-:W-:Y:S01]  /*3a0e0*/  HMMA.16816.F32.BF16 R24, R4, R18, R24 ;  /* 0x000000120418723c */ /* 0x020fe20000041818 */
[----:B---3--:R-:W-:-:S02]  /*3a0f0*/  FADD R20, R20, R21 ;  /* 0x0000001514147221 */ /* 0x008fc40000000000 */
[----:B--2---:R-:W-:Y:S02]  /*3a100*/  FADD R21, R17, R2 ;  /* 0x0000000211157221 */ /* 0x004fe40000000000 */
[----:B------:R-:W-:Y:S02]  /*3a110*/  FADD R2, R22, R12 ;  /* 0x0000000c16027221 */ /* 0x000fe40000000000 */
[----:B------:R-:W2:Y:S11]  /*3a120*/  LDL.LU R22, [R1+0x11e8] ;  /* 0x0011e80001167983 */ /* 0x000eb60000300800 */
[----:B------:R-:W-:Y:S05]  /*3a130*/  @!UPT UIADD3 URZ, URZ, URZ, URZ ;  /* 0x0000003f3f3ff290 */ /* 0x000fea000fffe03f */
[----:B------:R-:W-:Y:S01]  /*3a140*/  STL.64 [R1+0x5f0], R24 ;  /* 0x0005f01801007387 */ /* 0x000fe20000100a00 */
[----:B------:R0:W-:Y:S03]  /*3a150*/  STL.64 [R1+0x5f8], R26 ;  /* 0x0005f81a01007387 */ /* 0x0001e60000100a00 */
[----:B0-----:R-:W3:Y:S01]  /*3a160*/  LDL.LU.64 R26, [R1+0x11e0] ;  /* 0x0011e000011a7983 */ /* 0x001ee20000300a00 */
[----:B------:R-:W4:Y:S02]  /*3a170*/  LDL.LU.64 R24, [R1+0x11d8] ;  /* 0x0011d80001187983 */ /* 0x000f240000300a00 */
[----:B------:R-:W-:-:S06]  /*3a180*/  FMUL R3, R3, 1.4426950216293334961 ;  /* 0x3fb8aa3b03037820 */ /* 0x000fcc0000400000 */
[----:B------:R-:W0:Y:S02]  /*3a190*/  MUFU.EX2 R3, R3 ;  /* 0x0000000300037308 */ /* 0x000e240000000800 */
[----:B0-----:R-:W-:Y:S01]  /*3a1a0*/  FADD R12, R3, R20 ;  /* 0x00000014030c7221 */ /* 0x001fe20000000000 */
[----:B---3--:R-:W-:Y:S01]  /*3a1b0*/  STL.64 [R1+0x11c8], R26 ;  /* 0x0011c81a01007387 */ /* 0x008fe20000100a00 */
[----:B----4-:R-:W-:Y:S02]  /*3a1c0*/  FADD R17, R9, R24 ;  /* 0x0000001809117221 */ /* 0x010fe40000000000 */
[----:B------:R0:W-:Y:S02]  /*3a1d0*/  STL [R1+0x11c0], R25 ;  /* 0x0011c01901007387 */ /* 0x0001e40000100800 */
[----:B------:R-:W3:Y:S01]  /*3a1e0*/  LDL.LU R24, [R1+0x1d0] ;  /* 0x0001d00001187983 */ /* 0x000ee20000300800 */
[----:B0-----:R-:W3:Y:S01]  /*3a1f0*/  LDL.LU R25, [R1+0x1d4] ;  /* 0x0001d40001197983 */ /* 0x001ee20000300800 */
[----:B--2---:R-:W-:-:S02]  /*3a200*/  MOV R26, R22 ;  /* 0x00000016001a7202 */ /* 0x004fc40000000f00 */
[----:B------:R-:W3:Y:S02]  /*3a210*/  LDL.LU R22, [R1+0x11d4] ;  /* 0x0011d40001167983 */ /* 0x000ee40000300800 */
[----:B------:R-:W3:Y:S01]  /*3a220*/  LDL.LU R27, [R1+0x1dc] ;  /* 0x0001dc00011b7983 */ /* 0x000ee20000300800 */
[----:B------:R-:W2:Y:S01]  /*3a230*/  LDL.LU R20, [R1+0x4] ;  /* 0x0000040001147983 */ /* 0x000ea20000300800 */
[----:B------:R-:W-:Y:S02]  /*3a240*/  FADD R21, R23, R21 ;  /* 0x0000001517157221 */ /* 0x000fe40000000000 */
[----:B------:R-:W3:Y:S02]  /*3a250*/  LDL.LU R23, [R1+0x11d0] ;  /* 0x0011d00001177983 */ /* 0x000ee40000300800 */
[----:B------:R-:W-:-:S06]  /*3a260*/  FMUL R0, R0, 1.4426950216293334961 ;  /* 0x3fb8aa3b00007820 */ /* 0x000fcc0000400000 */
[----:B------:R-:W0:Y:S08]  /*3a270*/  MUFU.EX2 R0, R0 ;  /* 0x0000000000007308 */ /* 0x000e300000000800 */
[----:B------:R-:W1:Y:S01]  /*3a280*/  MUFU.EX2 R11, R11 ;  /* 0x0000000b000b7308 */ /* 0x000e620000000800 */
[----:B--2---:R-:W-:Y:S02]  /*3a290*/  FADD R2, R20, R2 ;  /* 0x0000000214027221 */ /* 0x004fe40000000000 */
[----:B0-----:R-:W-:-:S02]  /*3a2a0*/  FADD R20, R0, R12 ;  /* 0x0000000c00147221 */ /* 0x001fc40000000000 */
[----:B------:R-:W2:Y:S01]  /*3a2b0*/  LDL.LU R12, [R1+0x14] ;  /* 0x00001400010c7983 */ /* 0x000ea20000300800 */
[----:B---3--:R-:W-:Y:S01]  /*3a2c0*/  HMMA.16816.F32.BF16 R24, R4, R22, R24 ;  /* 0x000000160418723c */ /* 0x008fe20000041818 */
[----:B------:R-:W-:Y:S02]  /*3a2d0*/  FADD R20, R13, R20 ;  /* 0x000000140d147221 */ /* 0x000fe40000000000 */
[C---:B------:R-:W-:Y:S01]  /*3a2e0*/  FADD R17, R8.reuse, R17 ;  /* 0x0000001108117221 */ /* 0x040fe20000000000 */
[----:B------:R-:W-:Y:S01]  /*3a2f0*/  F2FP.BF16.PACK_AB R8, R8, R9 ;  /* 0x000000090808723e */ /* 0x000fe200000010ff */
[----:B------:R-:W-:Y:S02]  /*3a300*/  F2FP.BF16.PACK_AB R9, R0, R3 ;  /* 0x000000030009723e */ /* 0x000fe400000010ff */
[----:B-1----:R-:W-:Y:S11]  /*3a310*/  FADD R3, R11, R20 ;  /* 0x000000140b037221 */ /* 0x002ff60000000000 */
[----:B------:R-:W-:Y:S05]  /*3a320*/  @!UPT UIADD3 URZ, URZ, URZ, URZ ;  /* 0x0000003f3f3ff290 */ /* 0x000fea000fffe03f */
[----:B------:R-:W-:Y:S01]  /*3a330*/  STL.64 [R1+0x5b0], R24 ;  /* 0x0005b01801007387 */ /* 0x000fe20000100a00 */
[----:B------:R0:W-:Y:S03]  /*3a340*/  STL.64 [R1+0x5b8], R26 ;  /* 0x0005b81a01007387 */ /* 0x0001e60000100a00 */
[----:B0-----:R-:W3:Y:S01]  /*3a350*/  LDL.LU.64 R26, [R1+0x11c8] ;  /* 0x0011c800011a7983 */ /* 0x001ee20000300a00 */
[----:B------:R-:W4:Y:S02]  /*3a360*/  LDL.LU R25, [R1+0x11c0] ;  /* 0x0011c00001197983 */ /* 0x000f240000300800 */
[----:B------:R0:W-:Y:S02]  /*3a370*/  STL.64 [R1+0x10c0], R22 ;  /* 0x0010c01601007387 */ /* 0x0001e40000100a00 */
[----:B------:R-:W5:Y:S02]  /*3a380*/  LDL.LU R20, [R1+0x1c0] ;  /* 0x0001c00001147983 */ /* 0x000f640000300800 */
[----:B--2---:R-:W-:-:S02]  /*3a390*/  FADD R12, R12, R21 ;  /* 0x000000150c0c7221 */ /* 0x004fc40000000000 */
[----:B------:R-:W5:Y:S01]  /*3a3a0*/  LDL.LU R21, [R1+0x1c4] ;  /* 0x0001c40001157983 */ /* 0x000f620000300800 */
[----:B0-----:R-:W5:Y:S02]  /*3a3b0*/  LDL.LU R22, [R1+0x1c8] ;  /* 0x0001c80001167983 */ /* 0x001f640000300800 */
[----:B------:R-:W5:Y:S02]  /*3a3c0*/  LDL.LU R23, [R1+0x1cc] ;  /* 0x0001cc0001177983 */ /* 0x000f640000300800 */
[----:B------:R0:W-:Y:S01]  /*3a3d0*/  STL.64 [R1+0x10c8], R18 ;  /* 0x0010c81201007387 */ /* 0x0001e20000100a00 */
[----:B---3--:R1:W-:Y:S01]  /*3a3e0*/  STL.64 [R1+0x10d0], R26 ;  /* 0x0010d01a01007387 */ /* 0x0083e20000100a00 */
[----:B-----5:R-:W-:Y:S03]  /*3a3f0*/  HMMA.16816.F32.BF16 R4, R4, R26, R20 ;  /* 0x0000001a0404723c */ /* 0x020fe60000041814 */
[----:B------:R-:W2:Y:S01]  /*3a400*/  LDL.LU R22, [R1+0x18] ;  /* 0x0000180001167983 */ /* 0x000ea20000300800 */
[----:B------:R-:W-:-:S03]  /*3a410*/  FADD R17, R16, R17 ;  /* 0x0000001110117221 */ /* 0x000fc60000000000 */
[----:B----4-:R-:W-:Y:S02]  /*3a420*/  IMAD.MOV.U32 R23, RZ, RZ, R25 ;  /* 0x000000ffff177224 */ /* 0x010fe400078e0019 */
[C---:B------:R-:W-:Y:S01]  /*3a430*/  FADD R0, R10.reuse, R17 ;  /* 0x000000110a007221 */ /* 0x040fe20000000000 */
[----:B------:R-:W-:Y:S11]  /*3a440*/  F2FP.BF16.PACK_AB R10, R10, R16 ;  /* 0x000000100a0a723e */ /* 0x000ff600000010ff */
[----:B------:R-:W-:Y:S02]  /*3a450*/  @!UPT UIADD3 URZ, URZ, URZ, URZ ;  /* 0x0000003f3f3ff290 */ /* 0x000fe4000fffe03f */
[----:B------:R-:W-:Y:S01]  /*3a460*/  STL.64 [R1+0x580], R4 ;  /* 0x0005800401007387 */ /* 0x000fe20000100a00 */
[----:B------:R-:W-:Y:S02]  /*3a470*/  STL.64 [R1+0x588], R6 ;  /* 0x0005880601007387 */ /* 0x000fe40000100a00 */
[----:B------:R-:W3:Y:S01]  /*3a480*/  LDL.LU R25, [R1+0x11bc] ;  /* 0x0011bc0001197983 */ /* 0x000ee20000300800 */
[----:B--2---:R-:W-:Y:S01]  /*3a490*/  STL.64 [R1+0x10d8], R22 ;  /* 0x0010d81601007387 */ /* 0x004fe20000100a00 */
[----:B------:R-:W2:Y:S02]  /*3a4a0*/  LDL.LU R16, [R1+0x110] ;  /* 0x0001100001107983 */ /* 0x000ea40000300800 */
[----:B------:R-:W2:Y:S02]  /*3a4b0*/  LDL.LU R17, [R1+0x114] ;  /* 0x0001140001117983 */ /* 0x000ea40000300800 */
[----:B0-----:R-:W4:Y:S01]  /*3a4c0*/  LDL.LU R18, [R1+0x118] ;  /* 0x0001180001127983 */ /* 0x001f220000300800 */
[----:B------:R-:W4:Y:S04]  /*3a4d0*/  LDL.LU R19, [R1+0x11c] ;  /* 0x00011c0001137983 */ /* 0x000f280000300800 */
[----:B----4-:R0:W-:Y:S01]  /*3a4e0*/  STL.64 [R1+0x10e8], R18 ;  /* 0x0010e81201007387 */ /* 0x0101e20000100a00 */
[----:B--2---:R-:W-:Y:S02]  /*3a4f0*/  STL.64 [R1+0x10e0], R16 ;  /* 0x0010e01001007387 */ /* 0x004fe40000100a00 */
[----:B-1----:R-:W2:Y:S02]  /*3a500*/  LDL.LU R26, [R1+0x28] ;  /* 0x00002800011a7983 */ /* 0x002ea40000300800 */
[----:B------:R-:W2:Y:S02]  /*3a510*/  LDL.LU R27, [R1+0x2c] ;  /* 0x00002c00011b7983 */ /* 0x000ea40000300800 */
[----:B--2---:R1:W-:Y:S01]  /*3a520*/  STL.64 [R1+0x10f0], R26 ;  /* 0x0010f01a01007387 */ /* 0x0043e20000100a00 */
[----:B0-----:R-:W2:Y:S01]  /*3a530*/  LDL.LU R18, [R1+0x38] ;  /* 0x0000380001127983 */ /* 0x001ea20000300800 */
[----:B---3--:R-:W-:-:S05]  /*3a540*/  MOV R19, R25 ;  /* 0x0000001900137202 */ /* 0x008fca0000000f00 */
[----:B--2---:R0:W-:Y:S01]  /*3a550*/  STL.64 [R1+0x10f8], R18 ;  /* 0x0010f81201007387 */ /* 0x0041e20000100a00 */
[----:B------:R-:W2:Y:S02]  /*3a560*/  LDL.LU R24, [R1+0x130] ;  /* 0x0001300001187983 */ /* 0x000ea40000300800 */
[----:B------:R-:W2:Y:S02]  /*3a570*/  LDL.LU R25, [R1+0x134] ;  /* 0x0001340001197983 */ /* 0x000ea40000300800 */
[----:B-1----:R-:W3:Y:S01]  /*3a580*/  LDL.LU R26, [R1+0x138] ;  /* 0x00013800011a7983 */ /* 0x002ee20000300800 */
[----:B------:R-:W3:Y:S04]  /*3a590*/  LDL.LU R27, [R1+0x13c] ;  /* 0x00013c00011b7983 */ /* 0x000ee80000300800 */
[----:B---3--:R-:W-:Y:S01]  /*3a5a0*/  STL.64 [R1+0x1108], R26 ;  /* 0x0011081a01007387 */ /* 0x008fe20000100a00 */
[----:B--2---:R1:W-:Y:S02]  /*3a5b0*/  STL.64 [R1+0x1100], R24 ;  /* 0x0011001801007387 */ /* 0x0043e40000100a00 */
[----:B0-----:R-:W2:Y:S02]  /*3a5c0*/  LDL.LU R18, [R1+0x48] ;  /* 0x0000480001127983 */ /* 0x001ea40000300800 */
[----:B------:R-:W2:Y:S02]  /*3a5d0*/  LDL.LU R19, [R1+0x4c] ;  /* 0x00004c0001137983 */ /* 0x000ea40000300800 */
[----:B--2---:R0:W-:Y:S01]  /*3a5e0*/  STL.64 [R1+0x1110], R18 ;  /* 0x0011101201007387 */ /* 0x0041e20000100a00 */
[----:B-1----:R-:W2:Y:S02]  /*3a5f0*/  LDL.LU R24, [R1+0x140] ;  /* 0x0001400001187983 */ /* 0x002ea40000300800 */
[----:B------:R-:W2:Y:S02]  /*3a600*/  LDL.LU R25, [R1+0x144] ;  /* 0x0001440001197983 */ /* 0x000ea40000300800 */
[----:B------:R-:W3:Y:S01]  /*3a610*/  LDL.LU R26, [R1+0x148] ;  /* 0x00014800011a7983 */ /* 0x000ee20000300800 */
        /* <DEDUP_REMOVED lines=11> */
[----:B--2---:R-:W-:Y:S02]  /*3a6d0*/  STL.64 [R1+0x1130], R24 ;  /* 0x0011301801007387 */ /* 0x004fe40000100a00 */
[----:B0-----:R-:W2:Y:S02]  /*3a6e0*/  LDL.LU R18, [R1+0x68] ;  /* 0x0000680001127983 */ /* 0x001ea40000300800 */
[----:B------:R-:W2:Y:S02]  /*3a6f0*/  LDL.LU R19, [R1+0x6c] ;  /* 0x00006c0001137983 */ /* 0x000ea40000300800 */
[----:B--2---:R0:W-:Y:S04]  /*3a700*/  STL.64 [R1+0x1140], R18 ;  /* 0x0011401201007387 */ /* 0x0041e80000100a00 */
[----:B0-----:R-:W2:Y:S01]  /*3a710*/  LDL.LU R18, [R1+0x78] ;  /* 0x0000780001127983 */ /* 0x001ea20000300800 */
[----:B------:R-:W2:Y:S03]  /*3a720*/  LDL.LU R19, [R1+0x7c] ;  /* 0x00007c0001137983 */ /* 0x000ea60000300800 */
[----:B--2---:R0:W-:Y:S01]  /*3a730*/  STL.64 [R1+0x1158], R18 ;  /* 0x0011581201007387 */ /* 0x0041e20000100a00 */
[----:B------:R-:W2:Y:S02]  /*3a740*/  LDL.LU R24, [R1+0x160] ;  /* 0x0001600001187983 */ /* 0x000ea40000300800 */
[----:B------:R-:W2:Y:S02]  /*3a750*/  LDL.LU R25, [R1+0x164] ;  /* 0x0001640001197983 */ /* 0x000ea40000300800 */
[----:B------:R-:W3:Y:S01]  /*3a760*/  LDL.LU R26, [R1+0x168] ;  /* 0x00016800011a7983 */ /* 0x000ee20000300800 */
[----:B------:R-:W3:Y:S04]  /*3a770*/  LDL.LU R27, [R1+0x16c] ;  /* 0x00016c00011b7983 */ /* 0x000ee80000300800 */
[----:B0-----:R-:W4:Y:S01]  /*3a780*/  LDL.LU R18, [R1+0x88] ;  /* 0x0000880001127983 */ /* 0x001f220000300800 */
[----:B------:R-:W4:Y:S03]  /*3a790*/  LDL.LU R19, [R1+0x8c] ;  /* 0x00008c0001137983 */ /* 0x000f260000300800 */
[----:B----4-:R-:W-:Y:S01]  /*3a7a0*/  STL.64 [R1+0x1170], R18 ;  /* 0x0011701201007387 */ /* 0x010fe20000100a00 */
[----:B---3--:R-:W-:Y:S02]  /*3a7b0*/  STL.64 [R1+0x1150], R26 ;  /* 0x0011501a01007387 */ /* 0x008fe40000100a00 */
[----:B--2---:R0:W-:Y:S02]  /*3a7c0*/  STL.64 [R1+0x1148], R24 ;  /* 0x0011481801007387 */ /* 0x0041e40000100a00 */
[----:B0-----:R-:W2:Y:S01]  /*3a7d0*/  LDL.LU R24, [R1+0x170] ;  /* 0x0001700001187983 */ /* 0x001ea20000300800 */
[----:B------:R-:W2:Y:S02]  /*3a7e0*/  LDL.LU R25, [R1+0x174] ;  /* 0x0001740001197983 */ /* 0x000ea40000300800 */
[----:B------:R-:W3:Y:S02]  /*3a7f0*/  LDL.LU R26, [R1+0x178] ;  /* 0x00017800011a7983 */ /* 0x000ee40000300800 */
[----:B------:R-:W3:Y:S01]  /*3a800*/  LDL.LU R27, [R1+0x17c] ;  /* 0x00017c00011b7983 */ /* 0x000ee20000300800 */
[----:B------:R-:W4:Y:S01]  /*3a810*/  LDL.LU R18, [R1+0x98] ;  /* 0x0000980001127983 */ /* 0x000f220000300800 */
        /* <DEDUP_REMOVED lines=19> */
[----:B------:R-:W-:Y:S04]  /*3a950*/  SHFL.BFLY PT, R6, R3, 0x2, 0x1f ;  /* 0x0c401f0003067f89 */ /* 0x000fe800000e0000 */
[----:B------:R-:W0:Y:S04]  /*3a960*/  SHFL.BFLY PT, R7, R12, 0x2, 0x1f ;  /* 0x0c401f000c077f89 */ /* 0x000e2800000e0000 */
[----:B------:R-:W-:Y:S04]  /*3a970*/  SHFL.BFLY PT, R4, R2, 0x2, 0x1f ;  /* 0x0c401f0002047f89 */ /* 0x000fe800000e0000 */
[----:B------:R-:W1:Y:S04]  /*3a980*/  SHFL.BFLY PT, R5, R0, 0x2, 0x1f ;  /* 0x0c401f0000057f89 */ /* 0x000e6800000e0000 */
[----:B---3--:R-:W-:Y:S01]  /*3a990*/  STL.64 [R1+0x1198], R26 ;  /* 0x0011981a01007387 */ /* 0x008fe20000100a00 */
[----:B--2---:R2:W-:Y:S03]  /*3a9a0*/  STL.64 [R1+0x1190], R24 ;  /* 0x0011901801007387 */ /* 0x0045e60000100a00 */
[----:B--2---:R-:W2:Y:S01]  /*3a9b0*/  LDL.LU R24, [R1+0x1a0] ;  /* 0x0001a00001187983 */ /* 0x004ea20000300800 */
[----:B------:R-:W2:Y:S02]  /*3a9c0*/  LDL.LU R25, [R1+0x1a4] ;  /* 0x0001a40001197983 */ /* 0x000ea40000300800 */
[----:B------:R-:W3:Y:S02]  /*3a9d0*/  LDL.LU R26, [R1+0x1a8] ;  /* 0x0001a800011a7983 */ /* 0x000ee40000300800 */
[----:B------:R-:W3:Y:S01]  /*3a9e0*/  LDL.LU R27, [R1+0x1ac] ;  /* 0x0001ac00011b7983 */ /* 0x000ee20000300800 */
[----:B------:R-:W-:Y:S01]  /*3a9f0*/  F2FP.BF16.PACK_AB R11, R11, R13 ;  /* 0x0000000d0b0b723e */ /* 0x000fe200000010ff */
[----:B---3--:R-:W-:Y:S01]  /*3aa00*/  STL.64 [R1+0x11b0], R26 ;  /* 0x0011b01a01007387 */ /* 0x008fe20000100a00 */
[----:B--2---:R2:W-:Y:S03]  /*3aa10*/  STL.64 [R1+0x11a8], R24 ;  /* 0x0011a81801007387 */ /* 0x0045e60000100a00 */
[----:B--2---:R-:W4:Y:S01]  /*3aa20*/  LDL.LU R24, [R1+0x1b0] ;  /* 0x0001b00001187983 */ /* 0x004f220000300800 */
[----:B------:R-:W4:Y:S02]  /*3aa30*/  LDL.LU R25, [R1+0x1b4] ;  /* 0x0001b40001197983 */ /* 0x000f240000300800 */
[----:B------:R-:W4:Y:S02]  /*3aa40*/  LDL.LU R26, [R1+0x1b8] ;  /* 0x0001b800011a7983 */ /* 0x000f240000300800 */
[----:B------:R-:W4:Y:S01]  /*3aa50*/  LDL.LU R27, [R1+0x1bc] ;  /* 0x0001bc00011b7983 */ /* 0x000f220000300800 */
[----:B------:R-:W2:Y:S01]  /*3aa60*/  LDL.LU R20, [R1+0x120] ;  /* 0x0001200001147983 */ /* 0x000ea20000300800 */
[----:B------:R-:W2:Y:S02]  /*3aa70*/  LDL.LU R21, [R1+0x124] ;  /* 0x0001240001157983 */ /* 0x000ea40000300800 */
[----:B------:R-:W2:Y:S02]  /*3aa80*/  LDL.LU R22, [R1+0x128] ;  /* 0x0001280001167983 */ /* 0x000ea40000300800 */
[----:B------:R-:W2:Y:S01]  /*3aa90*/  LDL.LU R23, [R1+0x12c] ;  /* 0x00012c0001177983 */ /* 0x000ea20000300800 */
[----:B0-----:R-:W-:Y:S01]  /*3aaa0*/  STL.64 [R1+0x1098], R6 ;  /* 0x0010980601007387 */ /* 0x001fe20000100a00 */
[----:B-1----:R0:W-:Y:S03]  /*3aab0*/  STL.64 [R1+0x1090], R4 ;  /* 0x0010900401007387 */ /* 0x0021e60000100a00 */
[----:B0-----:R-:W3:Y:S01]  /*3aac0*/  LDL.LU R4, [R1+0xf0] ;  /* 0x0000f00001047983 */ /* 0x001ee20000300800 */
[----:B------:R-:W3:Y:S02]  /*3aad0*/  LDL.LU R5, [R1+0xf4] ;  /* 0x0000f40001057983 */ /* 0x000ee40000300800 */
[----:B------:R-:W5:Y:S02]  /*3aae0*/  LDL.LU R6, [R1+0xf8] ;  /* 0x0000f80001067983 */ /* 0x000f640000300800 */
[----:B------:R-:W5:Y:S01]  /*3aaf0*/  LDL.LU R7, [R1+0xfc] ;  /* 0x0000fc0001077983 */ /* 0x000f620000300800 */
[----:B----4-:R-:W-:Y:S01]  /*3ab00*/  HMMA.16816.F32.BF16 R16, R8, R18, R24 ;  /* 0x000000120810723c */ /* 0x010fe20000041818 */
[----:B-----5:R0:W-:Y:S01]  /*3ab10*/  STL.64 [R1+0x10a8], R6 ;  /* 0x0010a80601007387 */ /* 0x0201e20000100a00 */
[----:B---3--:R-:W-:Y:S03]  /*3ab20*/  STL.64 [R1+0x10a0], R4 ;  /* 0x0010a00401007387 */ /* 0x008fe60000100a00 */
[----:B0-----:R-:W3:Y:S01]  /*3ab30*/  LDL.LU R6, [R1+0x8] ;  /* 0x0000080001067983 */ /* 0x001ee20000300800 */
[----:B------:R-:W-:-:S02]  /*3ab40*/  MOV R7, R29 ;  /* 0x0000001d00077202 */ /* 0x000fc40000000f00 */
[----:B------:R-:W4:Y:S02]  /*3ab50*/  LDL.LU R29, [R1+0x11b8] ;  /* 0x0011b800011d7983 */ /* 0x000f240000300800 */
[----:B------:R-:W-:Y:S01]  /*3ab60*/  STL.64 [R1+0x10b8], R14 ;  /* 0x0010b80e01007387 */ /* 0x000fe20000100a00 */
[----:B------:R0:W-:Y:S04]  /*3ab70*/  STL [R1+0x10b0], R12 ;  /* 0x0010b00c01007387 */ /* 0x0001e80000100800 */
[----:B0-----:R-:W3:Y:S01]  /*3ab80*/  LDL.LU R12, [R1+0x100] ;  /* 0x00010000010c7983 */ /* 0x001ee20000300800 */
[----:B------:R-:W3:Y:S02]  /*3ab90*/  LDL.LU R13, [R1+0x104] ;  /* 0x00010400010d7983 */ /* 0x000ee40000300800 */
[----:B------:R-:W3:Y:S02]  /*3aba0*/  LDL.LU R14, [R1+0x108] ;  /* 0x00010800010e7983 */ /* 0x000ee40000300800 */
[----:B------:R-:W3:Y:S01]  /*3abb0*/  LDL.LU R15, [R1+0x10c] ;  /* 0x00010c00010f7983 */ /* 0x000ee20000300800 */
[----:B------:R-:W5:Y:S01]  /*3abc0*/  LDL.LU.64 R26, [R1+0x11b0] ;  /* 0x0011b000011a7983 */ /* 0x000f620000300a00 */
[----:B------:R-:W5:Y:S02]  /*3abd0*/  LDL.LU.64 R24, [R1+0x11a8] ;  /* 0x0011a80001187983 */ /* 0x000f640000300a00 */
[----:B------:R-:W-:Y:S02]  /*3abe0*/  STL.64 [R1+0x550], R16 ;  /* 0x0005501001007387 */ /* 0x000fe40000100a00 */
[----:B------:R0:W-:Y:S02]  /*3abf0*/  STL.64 [R1+0x558], R18 ;  /* 0x0005581201007387 */ /* 0x0001e40000100a00 */
[----:B0-----:R-:W5:Y:S02]  /*3ac00*/  LDL.LU.64 R18, [R1+0x11a0] ;  /* 0x0011a00001127983 */ /* 0x001f640000300a00 */
[C---:B-----5:R-:W-:Y:S02]  /*3ac10*/  HMMA.16816.F32.BF16 R16, R8.reuse, R18, R24 ;  /* 0x000000120810723c */ /* 0x060fe40000041818 */
[----:B------:R-:W5:Y:S01]  /*3ac20*/  LDL.LU.64 R26, [R1+0x1198] ;  /* 0x00119800011a7983 */ /* 0x000f620000300a00 */
[----:B------:R-:W5:Y:S11]  /*3ac30*/  LDL.LU.64 R24, [R1+0x1190] ;  /* 0x0011900001187983 */ /* 0x000f760000300a00 */
[----:B------:R-:W-:Y:S09]  /*3ac40*/  @!UPT UIADD3 URZ, URZ, URZ, URZ ;  /* 0x0000003f3f3ff290 */ /* 0x000ff2000fffe03f */
[----:B------:R-:W-:Y:S01]  /*3ac50*/  STL.64 [R1+0x560], R16 ;  /* 0x0005601001007387 */ /* 0x000fe20000100a00 */
[----:B------:R0:W-:Y:S03]  /*3ac60*/  STL.64 [R1+0x568], R18 ;  /* 0x0005681201007387 */ /* 0x0001e60000100a00 */
        /* <DEDUP_REMOVED lines=44> */
[----:B------:R-:W2:Y:S11]  /*3af30*/  LDL.LU.64 R26, [R1+0x10f0] ;  /* 0x0010f000011a7983 */ /* 0x000eb60000300a00 */
[----:B------:R-:W-:Y:S10]  /*3af40*/  @!UPT UIADD3 URZ, URZ, URZ, URZ ;  /* 0x0000003f3f3ff290 */ /* 0x000ff4000fffe03f */
[----:B------:R-:W-:Y:S01]  /*3af50*/  STL.64 [R1+0x600], R16 ;  /* 0x0006001001007387 */ /* 0x000fe20000100a00 */
[----:B------:R0:W-:Y:S03]  /*3af60*/  STL.64 [R1+0x608], R18 ;  /* 0x0006081201007387 */ /* 0x0001e60000100a00 */
[----:B0-----:R-:W5:Y:S01]  /*3af70*/  LDL.LU.64 R18, [R1+0x10e8] ;  /* 0x0010e80001127983 */ /* 0x001f620000300a00 */
[----:B------:R-:W5:Y:S01]  /*3af80*/  LDL.LU.64 R16, [R1+0x10e0] ;  /* 0x0010e00001107983 */ /* 0x000f620000300a00 */
[C---:B--2---:R-:W-:Y:S02]  /*3af90*/  HMMA.16816.F32.BF16 R24, R8.reuse, R26, R20 ;  /* 0x0000001a0818723c */ /* 0x044fe40000041814 */
[----:B------:R-:W5:Y:S11]  /*3afa0*/  LDL.LU.64 R22, [R1+0x10d8] ;  /* 0x0010d80001167983 */ /* 0x000f760000300a00 */
[----:B------:R-:W-:Y:S10]  /*3afb0*/  @!UPT UIADD3 URZ, URZ, URZ, URZ ;  /* 0x0000003f3f3ff290 */ /* 0x000ff4000fffe03f */
[----:B------:R-:W-:Y:S01]  /*3afc0*/  STL.64 [R1+0x610], R24 ;  /* 0x0006101801007387 */ /* 0x000fe20000100a00 */
[----:B------:R0:W-:Y:S03]  /*3afd0*/  STL.64 [R1+0x618], R26 ;  /* 0x0006181a01007387 */ /* 0x0001e60000100a00 */
[----:B0-----:R-:W2:Y:S01]  /*3afe0*/  LDL.LU.64 R26, [R1+0x10d0] ;  /* 0x0010d000011a7983 */ /* 0x001ea20000300a00 */
[----:B------:R-:W2:Y:S01]  /*3aff0*/  LDL R25, [R1+0x2ec] ;  /* 0x0002ec0001197983 */ /* 0x000ea20000100800 */
[C---:B-----5:R-:W-:Y:S02]  /*3b000*/  HMMA.16816.F32.BF16 R20, R8.reuse, R22, R16 ;  /* 0x000000160814723c */ /* 0x060fe40000041810 */
[----:B------:R-:W5:Y:S11]  /*3b010*/  LDL.LU.64 R18, [R1+0x10c8] ;  /* 0x0010c80001127983 */ /* 0x000f760000300a00 */
[----:B------:R-:W-:Y:S10]  /*3b020*/  @!UPT UIADD3 URZ, URZ, URZ, URZ ;  /* 0x0000003f3f3ff290 */ /* 0x000ff4000fffe03f */
[----:B------:R-:W-:Y:S01]  /*3b030*/  STL.64 [R1+0x630], R20 ;  /* 0x0006301401007387 */ /* 0x000fe20000100a00 */
[----:B------:R0:W-:Y:S03]  /*3b040*/  STL.64 [R1+0x638], R22 ;  /* 0x0006381601007387 */ /* 0x0001e60000100a00 */
[----:B0-----:R-:W4:Y:S01]  /*3b050*/  LDL.LU.64 R22, [R1+0x10c0] ;  /* 0x0010c00001167983 */ /* 0x001f220000300a00 */
[----:B------:R-:W4:Y:S02]  /*3b060*/  LDL.LU R20, [R1+0x3b8] ;  /* 0x0003b80001147983 */ /* 0x000f240000300800 */
[----:B------:R-:W4:Y:S02]  /*3b070*/  LDL.LU R17, [R1+0x3b4] ;  /* 0x0003b40001117983 */ /* 0x000f240000300800 */
[----:B------:R-:W4:Y:S01]  /*3b080*/  LDL.LU R21, [R1+0x3bc] ;  /* 0x0003bc0001157983 */ /* 0x000f220000300800 */
[----:B------:R-:W4:Y:S01]  /*3b090*/  LDL R24, [R1+0x3b0] ;  /* 0x0003b00001187983 */ /* 0x000f220000100800 */
[C---:B---3--:R-:W-:Y:S01]  /*3b0a0*/  HMMA.16816.F32.BF16 R4, R8.reuse, R6, R12 ;  /* 0x000000060804723c */ /* 0x048fe2000004180c */
[----:B--2---:R-:W-:Y:S02]  /*3b0b0*/  STL.64 [R1+0x1088], R26 ;  /* 0x0010881a01007387 */ /* 0x004fe40000100a00 */
[----:B----4-:R0:W-:Y:S04]  /*3b0c0*/  STL.64 [R1+0x1080], R24 ;  /* 0x0010801801007387 */ /* 0x0101e80000100a00 */
[----:B0-----:R-:W2:Y:S01]  /*3b0d0*/  LDL.LU R24, [R1+0xd0] ;  /* 0x0000d00001187983 */ /* 0x001ea20000300800 */
[----:B------:R-:W2:Y:S02]  /*3b0e0*/  LDL.LU R25, [R1+0xd4] ;  /* 0x0000d40001197983 */ /* 0x000ea40000300800 */
[----:B------:R-:W2:Y:S02]  /*3b0f0*/  LDL.LU R26, [R1+0xd8] ;  /* 0x0000d800011a7983 */ /* 0x000ea40000300800 */
[----:B------:R-:W2:Y:S01]  /*3b100*/  LDL.LU R27, [R1+0xdc] ;  /* 0x0000dc00011b7983 */ /* 0x000ea20000300800 */
[----:B------:R-:W3:Y:S01]  /*3b110*/  LDL.LU.64 R14, [R1+0x10b8] ;  /* 0x0010b800010e7983 */ /* 0x000ee20000300a00 */
[----:B------:R-:W4:Y:S09]  /*3b120*/  LDL.LU R12, [R1+0x10b0] ;  /* 0x0010b000010c7983 */ /* 0x000f320000300800 */
[----:B------:R-:W-:Y:S02]  /*3b130*/  STL.64 [R1+0x650], R4 ;  /* 0x0006500401007387 */ /* 0x000fe40000100a00 */
[----:B------:R0:W-:Y:S02]  /*3b140*/  STL.64 [R1+0x658], R6 ;  /* 0x0006580601007387 */ /* 0x0001e40000100a00 */
[----:B0-----:R-:W3:Y:S01]  /*3b150*/  LDL.LU.64 R6, [R1+0x10a8] ;  /* 0x0010a80001067983 */ /* 0x001ee20000300a00 */
[----:B------:R-:W3:Y:S02]  /*3b160*/  LDL.LU.64 R4, [R1+0x10a0] ;  /* 0x0010a00001047983 */ /* 0x000ee40000300a00 */
[----:B---3--:R-:W-:Y:S11]  /*3b170*/  HMMA.16816.F32.BF16 R4, R8, R14, R4 ;  /* 0x0000000e0804723c */ /* 0x008ff60000041804 */
[----:B------:R-:W-:Y:S11]  /*3b180*/  @!UPT UIADD3 URZ, URZ, URZ, URZ ;  /* 0x0000003f3f3ff290 */ /* 0x000ff6000fffe03f */
[----:B------:R-:W-:Y:S01]  /*3b190*/  @!UPT UIADD3 URZ, URZ, URZ, URZ ;  /* 0x0000003f3f3ff290 */ /* 0x000fe2000fffe03f */
[----:B------:R-:W-:Y:S01]  /*3b1a0*/  STL.64 [R1+0x680], R4 ;  /* 0x0006800401007387 */ /* 0x000fe20000100a00 */
[----:B------:R0:W-:Y:S03]  /*3b1b0*/  STL.64 [R1+0x688], R6 ;  /* 0x0006880601007387 */ /* 0x0001e60000100a00 */
[----:B0-----:R-:W4:Y:S01]  /*3b1c0*/  LDL.LU.64 R6, [R1+0x1098] ;  /* 0x0010980001067983 */ /* 0x001f220000300a00 */
[----:B------:R-:W3:Y:S02]  /*3b1d0*/  LDL.LU.64 R4, [R1+0x1090] ;  /* 0x0010900001047983 */ /* 0x000ee40000300a00 */
[----:B---3--:R-:W-:Y:S02]  /*3b1e0*/  FADD R2, R2, R4 ;  /* 0x0000000402027221 */ /* 0x008fe40000000000 */
[----:B----4-:R-:W-:Y:S02]  /*3b1f0*/  FADD R4, R12, R7 ;  /* 0x000000070c047221 */ /* 0x010fe40000000000 */
[----:B------:R-:W5:Y:S01]  /*3b200*/  LDL.LU R12, [R1+0xe0] ;  /* 0x0000e000010c7983 */ /* 0x000f620000300800 */
[----:B------:R-:W5:Y:S02]  /*3b210*/  LDL.LU R13, [R1+0xe4] ;  /* 0x0000e400010d7983 */ /* 0x000f640000300800 */
[----:B------:R-:W5:Y:S02]  /*3b220*/  LDL.LU R14, [R1+0xe8] ;  /* 0x0000e800010e7983 */ /* 0x000f640000300800 */
[----:B------:R-:W5:Y:S02]  /*3b230*/  LDL.LU R15, [R1+0xec] ;  /* 0x0000ec00010f7983 */ /* 0x000f640000300800 */
[----:B------:R-:W-:-:S02]  /*3b240*/  FADD R0, R0, R5 ;  /* 0x0000000500007221 */ /* 0x000fc40000000000 */
[----:B------:R-:W-:Y:S01]  /*3b250*/  FADD R3, R3, R6 ;  /* 0x0000000603037221 */ /* 0x000fe20000000000 */
[----:B------:R-:W-:Y:S04]  /*3b260*/  SHFL.BFLY PT, R5, R2, 0x1, 0x1f ;  /* 0x0c201f0002057f89 */ /* 0x000fe800000e0000 */
[----:B------:R-:W-:Y:S04]  /*3b270*/  SHFL.BFLY PT, R6, R0, 0x1, 0x1f ;  /* 0x0c201f0000067f89 */ /* 0x000fe800000e0000 */
[----:B------:R-:W0:Y:S01]  /*3b280*/  SHFL.BFLY PT, R7, R3, 0x1, 0x1f ;  /* 0x0c201f0003077f89 */ /* 0x000e2200000e0000 */
[C---:B--2---:R-:W-:Y:S08]  /*3b290*/  HMMA.16816.F32.BF16 R24, R8.reuse, R22, R24 ;  /* 0x000000160818723c */ /* 0x044ff00000041818 */
[C---:B-----5:R-:W-:Y:S01]  /*3b2a0*/  HMMA.16816.F32.BF16 R12, R8.reuse, R18, R12 ;  /* 0x00000012080c723c */ /* 0x060fe2000004180c */
[----:B------:R-:W2:Y:S11]  /*3b2b0*/  LDL.LU R19, [R1+0x3c0] ;  /* 0x0003c00001137983 */ /* 0x000eb60000300800 */
[----:B------:R-:W-:Y:S11]  /*3b2c0*/  @!UPT UIADD3 URZ, URZ, URZ, URZ ;  /* 0x0000003f3f3ff290 */ /* 0x000ff6000fffe03f */
[----:B------:R-:W-:Y:S01]  /*3b2d0*/  STL.64 [R1+0x670], R12 ;  /* 0x0006700c01007387 */ /* 0x000fe20000100a00 */
[----:B------:R-:W-:Y:S02]  /*3b2e0*/  STL.64 [R1+0x678], R14 ;  /* 0x0006780e01007387 */ /* 0x000fe40000100a00 */
[----:B0-----:R-:W-:Y:S02]  /*3b2f0*/  STL.64 [R1+0x1078], R6 ;  /* 0x0010780601007387 */ /* 0x001fe40000100a00 */
[----:B------:R-:W0:Y:S01]  /*3b300*/  SHFL.BFLY PT, R12, R4, 0x1, 0x1f ;  /* 0x0c201f00040c7f89 */ /* 0x000e2200000e0000 */
[----:B------:R1:W-:Y:S04]  /*3b310*/  STL.64 [R1+0x1070], R4 ;  /* 0x0010700401007387 */ /* 0x0003e80000100a00 */
[----:B-1----:R-:W3:Y:S01]  /*3b320*/  LDL.LU R4, [R1+0xc0] ;  /* 0x0000c00001047983 */ /* 0x002ee20000300800 */
[----:B------:R-:W3:Y:S02]  /*3b330*/  LDL.LU R5, [R1+0xc4] ;  /* 0x0000c40001057983 */ /* 0x000ee40000300800 */
[----:B------:R-:W3:Y:S02]  /*3b340*/  LDL.LU R6, [R1+0xc8] ;  /* 0x0000c80001067983 */ /* 0x000ee40000300800 */
[----:B------:R-:W3:Y:S01]  /*3b350*/  LDL.LU R7, [R1+0xcc] ;  /* 0x0000cc0001077983 */ /* 0x000ee20000300800 */
[----:B------:R-:W-:Y:S01]  /*3b360*/  STL.64 [R1+0x6a0], R24 ;  /* 0x0006a01801007387 */ /* 0x000fe20000100a00 */
[----:B------:R1:W-:Y:S03]  /*3b370*/  STL.64 [R1+0x6a8], R26 ;  /* 0x0006a81a01007387 */ /* 0x0003e60000100a00 */
[----:B-1----:R-:W3:Y:S01]  /*3b380*/  LDL.LU.64 R26, [R1+0x1088] ;  /* 0x00108800011a7983 */ /* 0x002ee20000300a00 */
[----:B------:R-:W4:Y:S02]  /*3b390*/  LDL.LU.64 R24, [R1+0x1080] ;  /* 0x0010800001187983 */ /* 0x000f240000300a00 */
[----:B------:R-:W5:Y:S02]  /*3b3a0*/  LDL.LU R22, [R1+0x2e0] ;  /* 0x0002e00001167983 */ /* 0x000f640000300800 */
[----:B------:R-:W2:Y:S01]  /*3b3b0*/  LDL.LU R23, [R1+0x2e4] ;  /* 0x0002e40001177983 */ /* 0x000ea20000300800 */
[----:B------:R-:W2:Y:S01]  /*3b3c0*/  LDL.LU R18, [R1+0x844] ;  /* 0x0008440001127983 */ /* 0x000ea20000300800 */
[----:B------:R-:W2:Y:S02]  /*3b3d0*/  LDL.LU R16, [R1+0x848] ;  /* 0x0008480001107983 */ /* 0x000ea40000300800 */
[----:B------:R-:W2:Y:S02]  /*3b3e0*/  LDL.LU R15, [R1+0x84c] ;  /* 0x00084c00010f7983 */ /* 0x000ea40000300800 */
[----:B------:R-:W2:Y:S01]  /*3b3f0*/  LDL.LU R14, [R1+0x840] ;  /* 0x00084000010e7983 */ /* 0x000ea20000300800 */
[----:B---3--:R-:W-:Y:S01]  /*3b400*/  HMMA.16816.F32.BF16 R8, R8, R26, R4 ;  /* 0x0000001a0808723c */ /* 0x008fe20000041804 */
[----:B------:R-:W3:Y:S01]  /*3b410*/  LDL.LU.64 R6, [R1+0x1078] ;  /* 0x0010780001067983 */ /* 0x000ee20000300a00 */
[----:B------:R-:W4:Y:S03]  /*3b420*/  LDL.LU.64 R4, [R1+0x1070] ;  /* 0x0010700001047983 */ /* 0x000f260000300a00 */
[----:B------:R-:W1:Y:S01]  /*3b430*/  S2R R27, SR_CTAID.X ;  /* 0x00000000001b7919 */ /* 0x000e620000002500 */
[----:B------:R-:W-:-:S04]  /*3b440*/  IMAD.MOV.U32 R13, RZ, RZ, 0x80 ;  /* 0x00000080ff0d7424 */ /* 0x000fc800078e00ff */
[C---:B-----5:R-:W-:Y:S02]  /*3b450*/  IMAD R22, R13.reuse, c[0x0][0x1b4], R22 ;  /* 0x00006d000d167a24 */ /* 0x060fe400078e0216 */
[----:B--2---:R-:W-:Y:S01]  /*3b460*/  IMAD R23, R13, c[0x0][0x1a4], R23 ;  /* 0x000069000d177a24 */ /* 0x004fe200078e0217 */
[----:B------:R-:W-:-:S04]  /*3b470*/  UIADD3 UR4, UP0, UR4, 0x80, URZ ;  /* 0x0000008004047890 */ /* 0x000fc8000ff1e03f */
[----:B------:R-:W-:-:S06]  /*3b480*/  UIADD3.X UR5, URZ, UR5, URZ, UP0, !UPT ;  /* 0x000000053f057290 */ /* 0x000fcc00087fe43f */
[----:B------:R2:W-:Y:S01]  /*3b490*/  STL.64 [R1+0x6c0], R8 ;  /* 0x0006c00801007387 */ /* 0x0005e20000100a00 */
[----:B------:R0:W-:Y:S02]  /*3b4a0*/  STL.64 [R1+0x6c8], R10 ;  /* 0x0006c80a01007387 */ /* 0x0001e40000100a00 */
[----:B------:R0:W-:Y:S02]  /*3b4b0*/  STL [R1+0x2e0], R22 ;  /* 0x0002e01601007387 */ /* 0x0001e40000100800 */
[----:B------:R0:W-:Y:S01]  /*3b4c0*/  STL [R1+0x2e4], R23 ;  /* 0x0002e41701007387 */ /* 0x0001e20000100800 */
[----:B-1----:R-:W-:-:S04]  /*3b4d0*/  SHF.L.U32 R27, R27, 0x7, RZ ;  /* 0x000000071b1b7819 */ /* 0x002fc800000006ff */
[----:B------:R-:W-:-:S04]  /*3b4e0*/  IADD3 R27, R27, 0x80, RZ ;  /* 0x000000801b1b7810 */ /* 0x000fc80007ffe0ff */
[----:B------:R-:W-:Y:S02]  /*3b4f0*/  ISETP.LE.U32.AND P0, PT, R27, UR4, PT ;  /* 0x000000041b007c0c */ /* 0x000fe4000bf03070 */
[----:B--2---:R-:W-:-:S04]  /*3b500*/  MOV R8, UR5 ;  /* 0x0000000500087c02 */ /* 0x004fc80008000f00 */
[----:B------:R-:W-:Y:S01]  /*3b510*/  ISETP.GE.U32.AND.EX P0, PT, R8, RZ, PT, P0 ;  /* 0x000000ff0800720c */ /* 0x000fe20003f06100 */
[----:B---3--:R-:W-:Y:S02]  /*3b520*/  FADD R0, R0, R6 ;  /* 0x0000000600007221 */ /* 0x008fe40000000000 */
[----:B----4-:R-:W-:Y:S02]  /*3b530*/  FADD R2, R2, R5 ;  /* 0x0000000502027221 */ /* 0x010fe40000000000 */
[----:B------:R-:W-:Y:S02]  /*3b540*/  FADD R3, R3, R7 ;  /* 0x0000000703037221 */ /* 0x000fe40000000000 */
[----:B0-----:R-:W-:Y:S02]  /*3b550*/  FADD R4, R4, R12 ;  /* 0x0000000c04047221 */ /* 0x001fe40000000000 */
[----:B------:R-:W-:Y:S02]  /*3b560*/  FFMA R16, R20, R16, R0 ;  /* 0x0000001014107223 */ /* 0x000fe40000000000 */
[----:B------:R-:W-:-:S02]  /*3b570*/  FFMA R18, R19, R18, R2 ;  /* 0x0000001213127223 */ /* 0x000fc40000000002 */
[----:B------:R-:W-:Y:S02]  /*3b580*/  FFMA R15, R17, R15, R3 ;  /* 0x0000000f110f7223 */ /* 0x000fe40000000003 */
[----:B------:R-:W-:Y:S01]  /*3b590*/  FFMA R14, R21, R14, R4 ;  /* 0x0000000e150e7223 */ /* 0x000fe20000000004 */
[----:B------:R0:W-:Y:S01]  /*3b5a0*/  STL [R1+0x844], R18 ;  /* 0x0008441201007387 */ /* 0x0001e20000100800 */
[----:B------:R0:W-:Y:S02]  /*3b5b0*/  STL [R1+0x848], R16 ;  /* 0x0008481001007387 */ /* 0x0001e40000100800 */
[----:B------:R0:W-:Y:S02]  /*3b5c0*/  STL [R1+0x82c], R25 ;  /* 0x00082c1901007387 */ /* 0x0001e40000100800 */
[----:B------:R0:W-:Y:S01]  /*3b5d0*/  STL [R1+0x84c], R15 ;  /* 0x00084c0f01007387 */ /* 0x0001e20000100800 */
[----:B------:R0:W-:Y:S01]  /*3b5e0*/  STL [R1+0x840], R14 ;  /* 0x0008400e01007387 */ /* 0x0001e20000100800 */
[----:B------:R0:W-:Y:S02]  /*3b5f0*/  STL [R1+0x828], R24 ;  /* 0x0008281801007387 */ /* 0x0001e40000100800 */
[----:B------:R0:W-:Y:S02]  /*3b600*/  STL [R1+0x834], R29 ;  /* 0x0008341d01007387 */ /* 0x0001e40000100800 */
[----:B------:R0:W-:Y:S01]  /*3b610*/  STL [R1+0x838], R28 ;  /* 0x0008381c01007387 */ /* 0x0001e20000100800 */
[----:B------:R-:W-:Y:S01]  /*3b620*/  @P0 CALL.REL.NOINC `(.L_x_1) ;  /* 0x0000001000000944 */ /* 0x000fe20003c00000 */
[----:B------:R-:W-:Y:S05]  /*3b630*/  BRA `(.L_x_2) ;  /* 0xfffcfbd000007947 */ /* 0x000fea000383ffff */
.L_x_1:
[----:B------:R-:W-:Y:S01]  /*3b640*/  MOV R0, R25 ;  /* 0x0000001900007202 */ /* 0x000fe20000000f00 */
[----:B------:R-:W-:Y:S01]  /*3b650*/  IMAD.MOV.U32 R2, RZ, RZ, R24 ;  /* 0x000000ffff027224 */ /* 0x000fe200078e0018 */
[----:B------:R1:W-:Y:S04]  /*3b660*/  STL [R1+0x324], R28 ;  /* 0x0003241c01007387 */ /* 0x0003e80000100800 */
[----:B------:R1:W-:Y:S04]  /*3b670*/  STL [R1+0x320], R29 ;  /* 0x0003201d01007387 */ /* 0x0003e80000100800 */
[----:B------:R1:W-:Y:S04]  /*3b680*/  STL [R1+0x318], R0 ;  /* 0x0003180001007387 */ /* 0x0003e80000100800 */
[----:B------:R1:W-:Y:S02]  /*3b690*/  STL [R1+0x31c], R2 ;  /* 0x00031c0201007387 */ /* 0x0003e40000100800 */
.L_x_0:
[----:B-1----:R-:W1:Y:S04]  /*3b6a0*/  S2R R0, SR_TID.X ;  /* 0x0000000000007919 */ /* 0x002e680000002100 */
[----:B------:R-:W-:Y:S01]  /*3b6b0*/  BAR.SYNC.DEFER_BLOCKING 0x0 ;  /* 0x0000000000007b1d */ /* 0x000fe20000010000 */
[----:B-1----:R-:W-:-:S02]  /*3b6c0*/  LOP3.LUT R2, R0, 0x1c, RZ, 0xc0, !PT ;  /* 0x0000001c00027812 */ /* 0x002fc400078ec0ff */
[----:B------:R-:W-:-:S04]  /*3b6d0*/  LOP3.LUT R0, R0, 0x60, RZ, 0xc0, !PT ;  /* 0x0000006000007812 */ /* 0x000fc800078ec0ff */
[----:B------:R-:W-:Y:S02]  /*3b6e0*/  LEA R0, R0, R2, 0x1 ;  /* 0x0000000200007211 */ /* 0x000fe400078e08ff */
[----:B------:R-:W2:Y:S04]  /*3b6f0*/  LDL.LU R2, [R1+0x740] ;  /* 0x0007400001027983 */ /* 0x000ea80000300800 */
[----:B------:R-:W3:Y:S04]  /*3b700*/  LDL.LU R0, [R1+0x744] ;  /* 0x0007440001007983 */ /* 0x000ee80000300800 */
[----:B--2---:R1:W-:Y:S04]  /*3b710*/  STL [R1+0x1b4], R2 ;  /* 0x0001b40201007387 */ /* 0x0043e80000100800 */
[----:B-1----:R-:W2:Y:S04]  /*3b720*/  LDL.LU R2, [R1+0x748] ;  /* 0x0007480001027983 */ /* 0x002ea80000300800 */
[----:B---3--:R1:W-:Y:S04]  /*3b730*/  STL [R1+0x1ac], R0 ;  /* 0x0001ac0001007387 */ /* 0x0083e80000100800 */
[----:B-1----:R-:W3:Y:S04]  /*3b740*/  LDL.LU R0, [R1+0x74c] ;  /* 0x00074c0001007983 */ /* 0x002ee80000300800 */
        /* <DEDUP_REMOVED lines=116> */
[----:B--2---:R-:W-:Y:S04]  /*3be90*/  STL [R1+0xdc], R2 ;  /* 0x0000dc0201007387 */ /* 0x004fe80000100800 */
[----:B0-----:R-:W2:Y:S04]  /*3bea0*/  LDL.LU R28, [R1+0x588] ;  /* 0x00058800011c7983 */ /* 0x001ea80000300800 */
[----:B---3--:R0:W-:Y:S04]  /*3beb0*/  STL [R1+0xd4], R0 ;  /* 0x0000d40001007387 */ /* 0x0081e80000100800 */
[----:B0-----:R-:W3:Y:S04]  /*3bec0*/  LDL.LU R0, [R1+0x58c] ;  /* 0x00058c0001007983 */ /* 0x001ee80000300800 */
[----:B------:R-:W4:Y:S04]  /*3bed0*/  LDL.LU R2, [R1+0x550] ;  /* 0x0005500001027983 */ /* 0x000f280000300800 */
[----:B---3--:R0:W-:Y:S04]  /*3bee0*/  STL [R1+0xb8], R0 ;  /* 0x0000b80001007387 */ /* 0x0081e80000100800 */
[----:B0-----:R-:W3:Y:S04]  /*3bef0*/  LDL.LU R0, [R1+0x554] ;  /* 0x0005540001007983 */ /* 0x001ee80000300800 */
[----:B----4-:R0:W-:Y:S04]  /*3bf00*/  STL [R1+0xb4], R2 ;  /* 0x0000b40201007387 */ /* 0x0101e80000100800 */
[----:B0-----:R-:W4:Y:S04]  /*3bf10*/  LDL.LU R2, [R1+0x558] ;  /* 0x0005580001027983 */ /* 0x001f280000300800 */
        /* <DEDUP_REMOVED lines=14> */
[----:B----4-:R-:W-:Y:S04]  /*3c000*/  STL [R1+0x98], R2 ;  /* 0x0000980201007387 */ /* 0x010fe80000100800 */
[----:B------:R-:W4:Y:S04]  /*3c010*/  LDL.LU R24, [R1+0x578] ;  /* 0x0005780001187983 */ /* 0x000f280000300800 */
[----:B---3--:R0:W-:Y:S04]  /*3c020*/  STL [R1+0x90], R0 ;  /* 0x0000900001007387 */ /* 0x0081e80000100800 */
[----:B----4-:R-:W-:Y:S04]  /*3c030*/  STL [R1+0x1470], R24 ;  /* 0x0014701801007387 */ /* 0x010fe80000100800 */
[----:B------:R-:W3:Y:S04]  /*3c040*/  LDL.LU R23, [R1+0x57c] ;  /* 0x00057c0001177983 */ /* 0x000ee80000300800 */
[----:B---3--:R-:W-:Y:S04]  /*3c050*/  STL [R1+0x1474], R23 ;  /* 0x0014741701007387 */ /* 0x008fe80000100800 */
        /* <DEDUP_REMOVED lines=31> */
[----:B------:R-:W4:Y:S04]  /*3c250*/  LDL.LU R6, [R1+0x5e0] ;  /* 0x0005e00001067983 */ /* 0x000f280000300800 */
[----:B----4-:R1:W-:Y:S04]  /*3c260*/  STL [R1+0x142c], R6 ;  /* 0x00142c0601007387 */ /* 0x0103e80000100800 */
[----:B------:R-:W4:Y:S04]  /*3c270*/  LDL.LU R5, [R1+0x5e4] ;  /* 0x0005e40001057983 */ /* 0x000f280000300800 */
[----:B----4-:R4:W-:Y:S04]  /*3c280*/  STL [R1+0x1430], R5 ;  /* 0x0014300501007387 */ /* 0x0109e80000100800 */
[----:B------:R-:W5:Y:S04]  /*3c290*/  LDL.LU R4, [R1+0x5e8] ;  /* 0x0005e80001047983 */ /* 0x000f680000300800 */
[----:B0-----:R-:W2:Y:S04]  /*3c2a0*/  LDL.LU R0, [R1+0x5ec] ;  /* 0x0005ec0001007983 */ /* 0x001ea80000300800 */
[----:B------:R-:W2:Y:S04]  /*3c2b0*/  LDL.LU R3, [R1+0x600] ;  /* 0x0006000001037983 */ /* 0x000ea80000300800 */
[----:B------:R-:W3:Y:S04]  /*3c2c0*/  LDL.LU R2, [R1+0x604] ;  /* 0x0006040001027983 */ /* 0x000ee80000300800 */
[----:B--2---:R0:W-:Y:S04]  /*3c2d0*/  STL [R1], R3 ;  /* 0x0000000301007387 */ /* 0x0041e80000100800 */
[----:B-1----:R-:W2:Y:S04]  /*3c2e0*/  LDL.LU R6, [R1+0x608] ;  /* 0x0006080001067983 */ /* 0x002ea80000300800 */
[----:B---3--:R1:W-:Y:S04]  /*3c2f0*/  STL [R1+0x4], R2 ;  /* 0x0000040201007387 */ /* 0x0083e80000100800 */
[----:B----4-:R-:W3:Y:S04]  /*3c300*/  LDL.LU R5, [R1+0x60c] ;  /* 0x00060c0001057983 */ /* 0x010ee80000300800 */
[----:B0-----:R-:W4:Y:S04]  /*3c310*/  LDL.LU R3, [R1+0x610] ;  /* 0x0006100001037983 */ /* 0x001f280000300800 */
[----:B-1----:R-:W2:Y:S04]  /*3c320*/  LDL.LU R2, [R1+0x614] ;  /* 0x0006140001027983 */ /* 0x002ea80000300800 */
[----:B----4-:R0:W-:Y:S04]  /*3c330*/  STL [R1+0x10], R3 ;  /* 0x0000100301007387 */ /* 0x0101e80000100800 */
[----:B0-----:R-:W4:Y:S04]  /*3c340*/  LDL.LU R3, [R1+0x618] ;  /* 0x0006180001037983 */ /* 0x001f280000300800 */
[----:B--2---:R0:W-:Y:S04]  /*3c350*/  STL [R1+0x14], R2 ;  /* 0x0000140201007387 */ /* 0x0041e80000100800 */
[----:B0-----:R-:W2:Y:S04]  /*3c360*/  LDL.LU R2, [R1+0x61c] ;  /* 0x00061c0001027983 */ /* 0x001ea80000300800 */
        /* <DEDUP_REMOVED lines=33> */
[----:B------:R-:W4:Y:S04]  /*3c580*/  LDL.LU R22, [R1+0x6a0] ;  /* 0x0006a00001167983 */ /* 0x000f280000300800 */
[----:B--2---:R1:W-:Y:S04]  /*3c590*/  STL [R1+0x60], R2 ;  /* 0x0000600201007387 */ /* 0x0043e80000100800 */
[----:B----4-:R-:W-:Y:S04]  /*3c5a0*/  STL [R1+0x1434], R22 ;  /* 0x0014341601007387 */ /* 0x010fe80000100800 */
[----:B------:R-:W2:Y:S04]  /*3c5b0*/  LDL.LU R21, [R1+0x6a4] ;  /* 0x0006a40001157983 */ /* 0x000ea80000300800 */
[----:B------:R-:W0:Y:S04]  /*3c5c0*/  S2R R8, SR_TID.X ;  /* 0x0000000000087919 */ /* 0x000e280000002100 */
[----:B--2---:R-:W-:Y:S04]  /*3c5d0*/  STL [R1+0x1438], R21 ;  /* 0x0014381501007387 */ /* 0x004fe80000100800 */
[----:B------:R-:W2:Y:S04]  /*3c5e0*/  LDL.LU R24, [R1+0x6a8] ;  /* 0x0006a80001187983 */ /* 0x000ea80000300800 */
[----:B------:R-:W4:Y:S04]  /*3c5f0*/  LDL.LU R23, [R1+0x6ac] ;  /* 0x0006ac0001177983 */ /* 0x000f280000300800 */
[----:B------:R-:W1:Y:S01]  /*3c600*/  LDL.LU R25, [R1+0x840] ;  /* 0x0008400001197983 */ /* 0x000e620000300800 */
[----:B0-----:R-:W-:-:S03]  /*3c610*/  IMAD.SHL.U32 R3, R8, 0x100, RZ ;  /* 0x0000010008037824 */ /* 0x001fc600078e00ff */
[----:B------:R-:W2:Y:S04]  /*3c620*/  LDL.LU R18, [R1+0x6c0] ;  /* 0x0006c00001127983 */ /* 0x000ea80000300800 */
[----:B--2---:R-:W-:Y:S04]  /*3c630*/  STL [R1+0x143c], R18 ;  /* 0x00143c1201007387 */ /* 0x004fe80000100800 */
[----:B------:R-:W2:Y:S01]  /*3c640*/  LDL.LU R17, [R1+0x6c4] ;  /* 0x0006c40001117983 */ /* 0x000ea20000300800 */
[----:B------:R-:W-:Y:S01]  /*3c650*/  LOP3.LUT R27, R8, 0x3, RZ, 0xc0, !PT ;  /* 0x00000003081b7812 */ /* 0x000fe200078ec0ff */
[----:B-1----:R-:W-:Y:S01]  /*3c660*/  FMUL R2, R25, 8388608 ;  /* 0x4b00000019027820 */ /* 0x002fe20000400000 */
[----:B------:R-:W-:-:S02]  /*3c670*/  LOP3.LUT R3, R3, 0x1800, RZ, 0xc0, !PT ;  /* 0x0000180003037812 */ /* 0x000fc400078ec0ff */
[----:B------:R-:W-:Y:S02]  /*3c680*/  FSETP.GEU.AND P1, PT, R25, 1.175494350822287508e-38, PT ;  /* 0x008000001900780b */ /* 0x000fe40003f2e000 */
[----:B------:R-:W-:Y:S02]  /*3c690*/  LEA R11, R27, R3, 0x5 ;  /* 0x000000031b0b7211 */ /* 0x000fe400078e28ff */
[----:B------:R-:W-:Y:S02]  /*3c6a0*/  FSEL R8, R2, R25, !P1 ;  /* 0x0000001902087208 */ /* 0x000fe40004800000 */
[----:B------:R-:W-:Y:S01]  /*3c6b0*/  MOV R14, R28 ;  /* 0x0000001c000e7202 */ /* 0x000fe20000000f00 */
[----:B--2---:R-:W-:Y:S04]  /*3c6c0*/  STL [R1+0x1440], R17 ;  /* 0x0014401101007387 */ /* 0x004fe80000100800 */
[----:B------:R-:W2:Y:S04]  /*3c6d0*/  LDL.LU R20, [R1+0x6c8] ;  /* 0x0006c80001147983 */ /* 0x000ea80000300800 */
[----:B------:R-:W2:Y:S04]  /*3c6e0*/  LDL.LU R26, [R1+0x844] ;  /* 0x00084400011a7983 */ /* 0x000ea80000300800 */
[----:B------:R-:W3:Y:S04]  /*3c6f0*/  LDL.LU R19, [R1+0x6cc] ;  /* 0x0006cc0001137983 */ /* 0x000ee80000300800 */
[----:B------:R0:W-:Y:S04]  /*3c700*/  STL [R1+0x13d4], R25 ;  /* 0x0013d41901007387 */ /* 0x0001e80000100800 */
[----:B------:R-:W3:Y:S01]  /*3c710*/  LDL.LU R27, [R1+0x848] ;  /* 0x00084800011b7983 */ /* 0x000ee20000300800 */
[----:B------:R-:W-:-:S03]  /*3c720*/  IADD3 R3, R8, -0x3f3504f3, RZ ;  /* 0xc0cafb0d08037810 */ /* 0x000fc60007ffe0ff */
[----:B------:R1:W-:Y:S04]  /*3c730*/  STL [R1+0x8c], R8 ;  /* 0x00008c0801007387 */ /* 0x0003e80000100800 */
[----:B------:R-:W4:Y:S04]  /*3c740*/  LDL.LU R28, [R1+0x84c] ;  /* 0x00084c00011c7983 */ /* 0x000f280000300800 */
[----:B0-----:R-:W0:Y:S04]  /*3c750*/  S2R R25, SR_TID.X ;  /* 0x0000000000197919 */ /* 0x001e280000002100 */
[----:B------:R-:W5:Y:S01]  /*3c760*/  S2R R10, SR_CTAID.X ;  /* 0x00000000000a7919 */ /* 0x000f620000002500 */
[----:B-1----:R-:W-:-:S03]  /*3c770*/  LOP3.LUT R8, R3, 0xff800000, RZ, 0xc0, !PT ;  /* 0xff80000003087812 */ /* 0x002fc600078ec0ff */
[----:B------:R-:W1:Y:S01]  /*3c780*/  S2R R17, SR_TID.X ;  /* 0x0000000000117919 */ /* 0x000e620000002100 */
[----:B------:R0:W1:Y:S02]  /*3c790*/  I2F R12, R8 ;  /* 0x00000008000c7306 */ /* 0x0000640000201400 */
[C---:B0-----:R-:W-:Y:S02]  /*3c7a0*/  LOP3.LUT R13, R25.reuse, 0x60, RZ, 0xc0, !PT ;  /* 0x00000060190d7812 */ /* 0x041fe400078ec0ff */
[----:B------:R-:W-:Y:S01]  /*3c7b0*/  LOP3.LUT R22, R25, 0x1c, RZ, 0xc0, !PT ;  /* 0x0000001c19167812 */ /* 0x000fe200078ec0ff */
[----:B-----5:R-:W-:-:S03]  /*3c7c0*/  IMAD.SHL.U32 R10, R10, 0x80, RZ ;  /* 0x000000800a0a7824 */ /* 0x020fc600078e00ff */
[----:B------:R-:W-:Y:S01]  /*3c7d0*/  LEA R22, R13, R22, 0x1 ;  /* 0x000000160d167211 */ /* 0x000fe200078e08ff */
[C---:B-1----:R-:W-:Y:S01]  /*3c7e0*/  IMAD.SHL.U32 R18, R17.reuse, 0x400, RZ ;  /* 0x0000040011127824 */ /* 0x042fe200078e00ff */
[----:B------:R-:W-:Y:S02]  /*3c7f0*/  LOP3.LUT R10, R10, 0x7f, R25, 0xf8, !PT ;  /* 0x0000007f0a0a7812 */ /* 0x000fe400078ef819 */
[----:B------:R-:W-:Y:S02]  /*3c800*/  SHF.L.U32 R21, R17, 0x3, RZ ;  /* 0x0000000311157819 */ /* 0x000fe400000006ff */
[----:B------:R-:W-:Y:S01]  /*3c810*/  SHF.R.U32.HI R15, RZ, 0x1, R17 ;  /* 0x00000001ff0f7819 */ /* 0x000fe20000011611 */
[----:B------:R-:W-:Y:S01]  /*3c820*/  IMAD R10, R10, c[0x0][0x1c4], RZ ;  /* 0x000071000a0a7a24 */ /* 0x000fe200078e02ff */
[----:B------:R-:W-:Y:S01]  /*3c830*/  LOP3.LUT R18, R18, 0x1800, RZ, 0xc0, !PT ;  /* 0x0000180012127812 */ /* 0x000fe200078ec0ff */
[C---:B--2---:R-:W-:Y:S01]  /*3c840*/  FMUL R2, R26.reuse, 8388608 ;  /* 0x4b0000001a027820 */ /* 0x044fe20000400000 */
[----:B------:R-:W-:-:S04]  /*3c850*/  FSETP.GEU.AND P2, PT, R26, 1.175494350822287508e-38, PT ;  /* 0x008000001a00780b */ /* 0x000fc80003f4e000 */
[----:B------:R-:W-:Y:S01]  /*3c860*/  FSEL R9, R2, R26, !P2 ;  /* 0x0000001a02097208 */ /* 0x000fe20005000000 */
[----:B------:R-:W-:Y:S04]  /*3c870*/  STL [R1+0x1444], R26 ;  /* 0x0014441a01007387 */ /* 0x000fe80000100800 */
[----:B------:R-:W-:Y:S04]  /*3c880*/  STL [R1+0x88], R9 ;  /* 0x0000880901007387 */ /* 0x000fe80000100800 */
[----:B------:R0:W-:Y:S01]  /*3c890*/  STL [R1+0x1b8], R8 ;  /* 0x0001b80801007387 */ /* 0x0001e20000100800 */
[C---:B---3--:R-:W-:Y:S01]  /*3c8a0*/  FMUL R2, R27.reuse, 8388608 ;  /* 0x4b0000001b027820 */ /* 0x048fe20000400000 */
[----:B------:R-:W-:-:S02]  /*3c8b0*/  FSETP.GEU.AND P3, PT, R27, 1.175494350822287508e-38, PT ;  /* 0x008000001b00780b */ /* 0x000fc40003f6e000 */
[----:B0-----:R-:W0:Y:S02]  /*3c8c0*/  S2R R8, SR_CTAID.Y ;  /* 0x0000000000087919 */ /* 0x001e240000002600 */
[----:B------:R-:W-:Y:S01]  /*3c8d0*/  FSEL R2, R2, R27, !P3 ;  /* 0x0000001b02027208 */ /* 0x000fe20005800000 */
[C---:B----4-:R-:W-:Y:S01]  /*3c8e0*/  FMUL R29, R28.reuse, 8388608 ;  /* 0x4b0000001c1d7820 */ /* 0x050fe20000400000 */
[----:B------:R-:W-:Y:S02]  /*3c8f0*/  IADD3 R3, R9, -0x3f3504f3, RZ ;  /* 0xc0cafb0d09037810 */ /* 0x000fe40007ffe0ff */
[----:B------:R-:W-:Y:S01]  /*3c900*/  FSETP.GEU.AND P4, PT, R28, 1.175494350822287508e-38, PT ;  /* 0x008000001c00780b */ /* 0x000fe20003f8e000 */
[----:B------:R1:W-:Y:S01]  /*3c910*/  STL [R1+0x84], R2 ;  /* 0x0000840201007387 */ /* 0x0003e20000100800 */
[----:B------:R-:W-:Y:S02]  /*3c920*/  LOP3.LUT R3, R3, 0xff800000, RZ, 0xc0, !PT ;  /* 0xff80000003037812 */ /* 0x000fe400078ec0ff */
[----:B------:R-:W-:-:S02]  /*3c930*/  FSEL R29, R29, R28, !P4 ;  /* 0x0000001c1d1d7208 */ /* 0x000fc40006000000 */
[----:B------:R-:W-:Y:S02]  /*3c940*/  SHF.L.U32 R9, R17, 0x2, RZ ;  /* 0x0000000211097819 */ /* 0x000fe400000006ff */
[----:B-1----:R-:W-:Y:S01]  /*3c950*/  IADD3 R2, R2, -0x3f3504f3, RZ ;  /* 0xc0cafb0d02027810 */ /* 0x002fe20007ffe0ff */
[----:B------:R1:W-:Y:S01]  /*3c960*/  STL [R1+0x1bc], R3 ;  /* 0x0001bc0301007387 */ /* 0x0003e20000100800 */
[----:B------:R1:W2:Y:S02]  /*3c970*/  I2F R16, R3 ;  /* 0x0000000300107306 */ /* 0x0002a40000201400 */
[----:B------:R-:W-:Y:S02]  /*3c980*/  LOP3.LUT R13, R2, 0xff800000, RZ, 0xc0, !PT ;  /* 0xff800000020d7812 */ /* 0x000fe400078ec0ff */
[----:B------:R-:W-:Y:S01]  /*3c990*/  IADD3 R2, R29, -0x3f3504f3, RZ ;  /* 0xc0cafb0d1d027810 */ /* 0x000fe20007ffe0ff */
[----:B0-----:R-:W-:Y:S01]  /*3c9a0*/  IMAD R8, R8, c[0x0][0x1c0], RZ ;  /* 0x0000700008087a24 */ /* 0x001fe200078e02ff */
[----:B------:R-:W-:-:S02]  /*3c9b0*/  LOP3.LUT R25, R9, 0x1c0, RZ, 0xc0, !PT ;  /* 0x000001c009197812 */ /* 0x000fc400078ec0ff */
[----:B-1----:R-:W-:Y:S02]  /*3c9c0*/  SHF.L.U32 R3, R22, 0x2, RZ ;  /* 0x0000000216037819 */ /* 0x002fe400000006ff */
[----:B------:R-:W-:Y:S02]  /*3c9d0*/  LOP3.LUT R17, R17, 0x7f, RZ, 0xc0, !PT ;  /* 0x0000007f11117812 */ /* 0x000fe400078ec0ff */
[----:B------:R-:W-:Y:S02]  /*3c9e0*/  LOP3.LUT R22, R21, 0x38, RZ, 0xc0, !PT ;  /* 0x0000003815167812 */ /* 0x000fe400078ec0ff */
[----:B------:R-:W-:Y:S02]  /*3c9f0*/  LOP3.LUT R9, R2, 0xff800000, RZ, 0xc0, !PT ;  /* 0xff80000002097812 */ /* 0x000fe400078ec0ff */
[----:B------:R-:W-:Y:S02]  /*3ca00*/  LOP3.LUT R21, R15, 0x4, RZ, 0xc0, !PT ;  /* 0x000000040f157812 */ /* 0x000fe400078ec0ff */
[----:B------:R-:W-:Y:S01]  /*3ca10*/  LOP3.LUT R3, R11, R3, RZ, 0x3c, !PT ;  /* 0x000000030b037212 */ /* 0x000fe200078e3cff */
[----:B------:R0:W-:Y:S01]  /*3ca20*/  STL [R1+0x1c0], R13 ;  /* 0x0001c00d01007387 */ /* 0x0001e20000100800 */
[----:B------:R-:W-:Y:S01]  /*3ca30*/  IMAD.SHL.U32 R15, R8, 0x2, RZ ;  /* 0x00000002080f7824 */ /* 0x000fe200078e00ff */
[----:B------:R-:W-:-:S02]  /*3ca40*/  LEA R17, R17, R18, 0x4 ;  /* 0x0000001211117211 */ /* 0x000fc400078e20ff */
[----:B------:R-:W-:Y:S01]  /*3ca50*/  SHF.L.U32 R2, R10, 0x1, RZ ;  /* 0x000000010a027819 */ /* 0x000fe200000006ff */
[----:B------:R-:W-:Y:S01]  /*3ca60*/  STL [R1+0x134c], R29 ;  /* 0x00134c1d01007387 */ /* 0x000fe20000100800 */
[----:B------:R-:W-:Y:S01]  /*3ca70*/  IADD3 R21, R21, R22, R25 ;  /* 0x0000001615157210 */ /* 0x000fe20007ffe019 */
[----:B------:R-:W-:Y:S01]  /*3ca80*/  I2F R9, R9 ;  /* 0x0000000900097306 */ /* 0x000fe20000201400 */
[----:B------:R-:W-:Y:S01]  /*3ca90*/  IMAD.HI R8, R8, 0x2, RZ ;  /* 0x0000000208087827 */ /* 0x000fe200078e02ff */
[----:B------:R1:W-:Y:S01]  /*3caa0*/  STL [R1+0x40], R3 ;  /* 0x0000400301007387 */ /* 0x0003e20000100800 */
[----:B------:R-:W-:-:S03]  /*3cab0*/  IADD3 R2, P5, P6, R2, c[0x0][0x178], R15 ;  /* 0x00005e0002027a10 */ /* 0x000fc60007ebe00f */
[----:B------:R-:W3:Y:S02]  /*3cac0*/  LDL.LU R26, [R1+0x3c] ;  /* 0x00003c00011a7983 */ /* 0x000ee40000300800 */
[----:B0-----:R-:W0:Y:S01]  /*3cad0*/  I2F R13, R13 ;  /* 0x0000000d000d7306 */ /* 0x001e220000201400 */
[----:B------:R-:W-:Y:S01]  /*3cae0*/  FSEL R11, RZ, -23, P1 ;  /* 0xc1b80000ff0b7808 */ /* 0x000fe20000800000 */
[----:B------:R-:W4:Y:S01]  /*3caf0*/  LDL.LU R17, [R1+0x38] ;  /* 0x0000380001117983 */ /* 0x000f220000300800 */
[----:B-1----:R-:W-:-:S03]  /*3cb00*/  IMAD.HI R3, R10, 0x2, RZ ;  /* 0x000000020a037827 */ /* 0x002fc600078e02ff */
[----:B------:R-:W5:Y:S01]  /*3cb10*/  LDL.LU R18, [R1+0x2c] ;  /* 0x00002c0001127983 */ /* 0x000f620000300800 */
[----:B------:R-:W-:Y:S02]  /*3cb20*/  FSEL R15, RZ, -23, P2 ;  /* 0xc1b80000ff0f7808 */ /* 0x000fe40001000000 */
[----:B------:R-:W-:Y:S01]  /*3cb30*/  IADD3.X R3, R3, c[0x0][0x17c], R8, P5, P6 ;  /* 0x00005f0003037a10 */ /* 0x000fe20002fec408 */
[----:B------:R-:W3:Y:S01]  /*3cb40*/  LDL.LU R21, [R1+0x28] ;  /* 0x0000280001157983 */ /* 0x000ee20000300800 */
[----:B------:R-:W-:-:S03]  /*3cb50*/  FSEL R29, RZ, -23, P3 ;  /* 0xc1b80000ff1d7808 */ /* 0x000fc60001800000 */
[----:B------:R-:W3:Y:S01]  /*3cb60*/  LDL.LU R22, [R1+0x1c] ;  /* 0x00001c0001167983 */ /* 0x000ee20000300800 */
[----:B------:R-:W-:-:S03]  /*3cb70*/  FFMA.FTZ R12, R12, 1.1920928955078125e-07, R11 ;  /* 0x340000000c0c7823 */ /* 0x000fc6000001000b */
[----:B------:R-:W3:Y:S01]  /*3cb80*/  LDL.LU R25, [R1+0x18] ;  /* 0x0000180001197983 */ /* 0x000ee20000300800 */
[----:B------:R-:W-:-:S03]  /*3cb90*/  FSEL R10, RZ, -23, P4 ;  /* 0xc1b80000ff0a7808 */ /* 0x000fc60002000000 */
[----:B------:R-:W3:Y:S01]  /*3cba0*/  LDL.LU R8, [R1+0x1490] ;  /* 0x0014900001087983 */ /* 0x000ee20000300800 */
[----:B--2---:R-:W-:-:S03]  /*3cbb0*/  FFMA.FTZ R16, R16, 1.1920928955078125e-07, R15 ;  /* 0x3400000010107823 */ /* 0x004fc6000001000f */
[----:B------:R1:W-:Y:S01]  /*3cbc0*/  STL [R1+0x12cc], R2 ;  /* 0x0012cc0201007387 */ /* 0x0003e20000100800 */
[----:B0-----:R-:W-:Y:S02]  /*3cbd0*/  FFMA.FTZ R13, R13, 1.1920928955078125e-07, R29 ;  /* 0x340000000d0d7823 */ /* 0x001fe4000001001d */
[----:B------:R-:W-:Y:S01]  /*3cbe0*/  IMAD.MOV.U32 R29, RZ, RZ, R14 ;  /* 0x000000ffff1d7224 */ /* 0x000fe200078e000e */
[----:B-1----:R-:W2:Y:S04]  /*3cbf0*/  LDL.LU R2, [R1+0x50] ;  /* 0x0000500001027983 */ /* 0x002ea80000300800 */
[----:B------:R0:W-:Y:S01]  /*3cc00*/  STL [R1+0x12c8], R3 ;  /* 0x0012c80301007387 */ /* 0x0001e20000100800 */
[----:B------:R-:W-:-:S03]  /*3cc10*/  FFMA.FTZ R9, R9, 1.1920928955078125e-07, R10 ;  /* 0x3400000009097823 */ /* 0x000fc6000001000a */
[----:B0-----:R-:W2:Y:S04]  /*3cc20*/  LDL.LU R3, [R1+0x4c] ;  /* 0x00004c0001037983 */ /* 0x001ea80000300800 */
[----:B------:R-:W2:Y:S04]  /*3cc30*/  LDL.LU R11, [R1+0x148c] ;  /* 0x00148c00010b7983 */ /* 0x000ea80000300800 */
[----:B------:R0:W-:Y:S04]  /*3cc40*/  STL [R1+0x224], R12 ;  /* 0x0002240c01007387 */ /* 0x0001e80000100800 */
[----:B0-----:R-:W2:Y:S04]  /*3cc50*/  LDL.LU R12, [R1+0x1488] ;  /* 0x00148800010c7983 */ /* 0x001ea80000300800 */
[----:B------:R-:W2:Y:S04]  /*3cc60*/  LDL.LU R15, [R1+0x1484] ;  /* 0x00148400010f7983 */ /* 0x000ea80000300800 */
[----:B------:R0:W-:Y:S01]  /*3cc70*/  STL [R1+0x218], R16 ;  /* 0x0002181001007387 */ /* 0x0001e20000100800 */
[----:B------:R-:W-:-:S03]  /*3cc80*/  FSETP.GT.AND P1, PT, |R27|, 8.50705917302346158658e+37, PT ;  /* 0x7e8000001b00780b */ /* 0x000fc60003f24200 */
[----:B0-----:R-:W2:Y:S04]  /*3cc90*/  LDL.LU R16, [R1+0x1480] ;  /* 0x0014800001107983 */ /* 0x001ea80000300800 */
[----:B------:R-:W-:Y:S04]  /*3cca0*/  STL [R1+0x214], R13 ;  /* 0x0002140d01007387 */ /* 0x000fe80000100800 */
[----:B------:R0:W-:Y:S04]  /*3ccb0*/  STL [R1+0x1448], R29 ;  /* 0x0014481d01007387 */ /* 0x0001e80000100800 */
[----:B------:R1:W-:Y:S04]  /*3ccc0*/  STL [R1+0x20c], R9 ;  /* 0x00020c0901007387 */ /* 0x0003e80000100800 */
[----:B0-----:R-:W2:Y:S04]  /*3ccd0*/  LDL.LU R29, [R1+0x5c] ;  /* 0x00005c00011d7983 */ /* 0x001ea80000300800 */
[----:B-1----:R-:W2:Y:S04]  /*3cce0*/  LDL.LU R9, [R1+0x94] ;  /* 0x0000940001097983 */ /* 0x002ea80000300800 */
[----:B------:R-:W2:Y:S04]  /*3ccf0*/  LDL.LU R10, [R1+0x9c] ;  /* 0x00009c00010a7983 */ /* 0x000ea80000300800 */
[----:B------:R-:W2:Y:S04]  /*3cd00*/  LDL.LU R13, [R1+0xa4] ;  /* 0x0000a400010d7983 */ /* 0x000ea80000300800 */
[----:B------:R-:W2:Y:S04]  /*3cd10*/  LDL.LU R14, [R1+0xac] ;  /* 0x0000ac00010e7983 */ /* 0x000ea80000300800 */
[----:B------:R0:W-:Y:S04]  /*3cd20*/  STL [R1+0x144c], R27 ;  /* 0x00144c1b01007387 */ /* 0x0001e80000100800 */
[----:B0-----:R-:W2:Y:S01]  /*3cd30*/  LDL.LU R27, [R1+0x60] ;  /* 0x00006000011b7983 */ /* 0x001ea20000300800 */
[----:B------:R-:W-:-:S13]  /*3cd40*/  FSETP.GT.AND P0, PT, |R28|, 8.50705917302346158658e+37, PT ;  /* 0x7e8000001c00780b */ /* 0x000fda0003f04200 */
[----:B------:R-:W-:Y:S02]  /*3cd50*/  @P0 FMUL R19, R19, 0.25 ;  /* 0x3e80000013130820 */ /* 0x000fe40000400000 */
[----:B------:R-:W-:Y:S02]  /*3cd60*/  @P0 FMUL R20, R20, 0.25 ;  /* 0x3e80000014140820 */ /* 0x000fe40000400000 */
[----:B------:R-:W-:Y:S01]  /*3cd70*/  @P0 FMUL R23, R23, 0.25 ;  /* 0x3e80000017170820 */ /* 0x000fe20000400000 */
[----:B------:R0:W-:Y:S01]  /*3cd80*/  STL [R1+0x70], R19 ;  /* 0x0000701301007387 */ /* 0x0001e20000100800 */
[----:B------:R-:W-:-:S03]  /*3cd90*/  @P0 FMUL R24, R24, 0.25 ;  /* 0x3e80000018180820 */ /* 0x000fc60000400000 */
[----:B0-----:R-:W3:Y:S04]  /*3cda0*/  LDL.LU R19, [R1+0x147c] ;  /* 0x00147c0001137983 */ /* 0x001ee80000300800 */
[----:B------:R0:W-:Y:S04]  /*3cdb0*/  STL [R1+0x6c], R20 ;  /* 0x00006c1401007387 */ /* 0x0001e80000100800 */
[----:B0-----:R-:W3:Y:S04]  /*3cdc0*/  LDL.LU R20, [R1+0x1478] ;  /* 0x0014780001147983 */ /* 0x001ee80000300800 */
[----:B------:R0:W-:Y:S04]  /*3cdd0*/  STL [R1+0x68], R23 ;  /* 0x0000681701007387 */ /* 0x0001e80000100800 */
[----:B0-----:R-:W3:Y:S04]  /*3cde0*/  LDL.LU R23, [R1+0x1474] ;  /* 0x0014740001177983 */ /* 0x001ee80000300800 */
[----:B------:R0:W-:Y:S04]  /*3cdf0*/  STL [R1+0x64], R24 ;  /* 0x0000641801007387 */ /* 0x0001e80000100800 */
[----:B0-----:R-:W3:Y:S01]  /*3ce00*/  LDL.LU R24, [R1+0x1470] ;  /* 0x0014700001187983 */ /* 0x001ee20000300800 */
[----:B--2---:R-:W-:-:S05]  /*3ce10*/  @P0 FMUL R27, R27, 0.25 ;  /* 0x3e8000001b1b0820 */ /* 0x004fca0000400000 */
[----:B------:R0:W-:Y:S04]  /*3ce20*/  STL [R1+0x1460], R27 ;  /* 0x0014601b01007387 */ /* 0x0001e80000100800 */
[----:B0-----:R-:W2:Y:S04]  /*3ce30*/  LDL R27, [R1+0x64] ;  /* 0x00006400011b7983 */ /* 0x001ea80000100800 */
[----:B--2---:R0:W-:Y:S04]  /*3ce40*/  STL [R1+0x1464], R27 ;  /* 0x0014641b01007387 */ /* 0x0041e80000100800 */
[----:B0-----:R-:W2:Y:S04]  /*3ce50*/  LDL R27, [R1+0x68] ;  /* 0x00006800011b7983 */ /* 0x001ea80000100800 */
[----:B--2---:R0:W-:Y:S04]  /*3ce60*/  STL [R1+0x1468], R27 ;  /* 0x0014681b01007387 */ /* 0x0041e80000100800 */
[----:B0-----:R-:W2:Y:S01]  /*3ce70*/  LDL R27, [R1+0x6c] ;  /* 0x00006c00011b7983 */ /* 0x001ea20000100800 */
[----:B------:R-:W-:-:S03]  /*3ce80*/  FSETP.GEU.AND P2, PT, |R28|, 1.175494350822287508e-38, PT ;  /* 0x008000001c00780b */ /* 0x000fc60003f4e200 */
[----:B--2---:R0:W-:Y:S04]  /*3ce90*/  STL [R1+0x146c], R27 ;  /* 0x00146c1b01007387 */ /* 0x0041e80000100800 */
[----:B0-----:R-:W2:Y:S06]  /*3cea0*/  LDL R27, [R1+0x70] ;  /* 0x00007000011b7983 */ /* 0x001eac0000100800 */
[----:B--2---:R-:W-:-:S05]  /*3ceb0*/  @!P2 FMUL R27, R27, 16777216 ;  /* 0x4b8000001b1ba820 */ /* 0x004fca0000400000 */
[----:B------:R0:W-:Y:S04]  /*3cec0*/  @!P2 STL [R1+0x70], R27 ;  /* 0x0000701b0100a387 */ /* 0x0001e80000100800 */
[----:B0-----:R-:W2:Y:S02]  /*3ced0*/  LDL.LU R27, [R1+0x146c] ;  /* 0x00146c00011b7983 */ /* 0x001ea40000300800 */
        /* <DEDUP_REMOVED lines=10> */
[----:B------:R0:W-:Y:S04]  /*3cf80*/  STL [R1+0x1450], R27 ;  /* 0x0014501b01007387 */ /* 0x0001e80000100800 */
[----:B0-----:R-:W2:Y:S04]  /*3cf90*/  LDL.LU R27, [R1+0x64] ;  /* 0x00006400011b7983 */ /* 0x001ea80000300800 */
[----:B--2---:R0:W-:Y:S04]  /*3cfa0*/  STL [R1+0x1454], R27 ;  /* 0x0014541b01007387 */ /* 0x0041e80000100800 */
[----:B0-----:R-:W2:Y:S04]  /*3cfb0*/  LDL.LU R27, [R1+0x68] ;  /* 0x00006800011b7983 */ /* 0x001ea80000300800 */
[----:B--2---:R0:W-:Y:S04]  /*3cfc0*/  STL [R1+0x1458], R27 ;  /* 0x0014581b01007387 */ /* 0x0041e80000100800 */
[----:B0-----:R-:W2:Y:S01]  /*3cfd0*/  LDL.LU R27, [R1+0x6c] ;  /* 0x00006c00011b7983 */ /* 0x001ea20000300800 */
[----:B------:R-:W-:-:S04]  /*3cfe0*/  @P0 FMUL R28, R28, 0.25 ;  /* 0x3e8000001c1c0820 */ /* 0x000fc80000400000 */
[----:B------:R-:W-:-:S06]  /*3cff0*/  @!P2 FMUL R28, R28, 16777216 ;  /* 0x4b8000001c1ca820 */ /* 0x000fcc0000400000 */
[----:B------:R-:W0:Y:S01]  /*3d000*/  MUFU.RCP R28, R28 ;  /* 0x0000001c001c7308 */ /* 0x000e220000001000 */
[----:B--2---:R1:W-:Y:S04]  /*3d010*/  STL [R1+0x145c], R27 ;  /* 0x00145c1b01007387 */ /* 0x0043e80000100800 */
[----:B-1----:R-:W0:Y:S02]  /*3d020*/  LDL.LU R27, [R1+0x70] ;  /* 0x00007000011b7983 */ /* 0x002e240000300800 */
[----:B0-----:R-:W-:-:S05]  /*3d030*/  FMUL R27, R28, R27 ;  /* 0x0000001b1c1b7220 */ /* 0x001fca0000400000 */
[----:B------:R0:W-:Y:S04]  /*3d040*/  STL [R1+0x2a4], R27 ;  /* 0x0002a41b01007387 */ /* 0x0001e80000100800 */
[----:B0-----:R-:W2:Y:S02]  /*3d050*/  LDL.LU R27, [R1+0x145c] ;  /* 0x00145c00011b7983 */ /* 0x001ea40000300800 */
[----:B--2---:R-:W-:-:S05]  /*3d060*/  FMUL R27, R28, R27 ;  /* 0x0000001b1c1b7220 */ /* 0x004fca0000400000 */
[----:B------:R0:W-:Y:S04]  /*3d070*/  STL [R1+0x2a0], R27 ;  /* 0x0002a01b01007387 */ /* 0x0001e80000100800 */
[----:B0-----:R-:W2:Y:S02]  /*3d080*/  LDL.LU R27, [R1+0x1458] ;  /* 0x00145800011b7983 */ /* 0x001ea40000300800 */
[----:B--2---:R-:W-:-:S05]  /*3d090*/  FMUL R27, R28, R27 ;  /* 0x0000001b1c1b7220 */ /* 0x004fca0000400000 */
[----:B------:R0:W-:Y:S04]  /*3d0a0*/  STL [R1+0x29c], R27 ;  /* 0x00029c1b01007387 */ /* 0x0001e80000100800 */
[----:B0-----:R-:W2:Y:S02]  /*3d0b0*/  LDL.LU R27, [R1+0x1454] ;  /* 0x00145400011b7983 */ /* 0x001ea40000300800 */
[----:B--2---:R-:W-:-:S05]  /*3d0c0*/  FMUL R27, R28, R27 ;  /* 0x0000001b1c1b7220 */ /* 0x004fca0000400000 */
[----:B------:R0:W-:Y:S04]  /*3d0d0*/  STL [R1+0x298], R27 ;  /* 0x0002981b01007387 */ /* 0x0001e80000100800 */
[----:B0-----:R-:W2:Y:S01]  /*3d0e0*/  LDL.LU R27, [R1+0x1450] ;  /* 0x00145000011b7983 */ /* 0x001ea20000300800 */
[----:B------:R-:W-:Y:S02]  /*3d0f0*/  @P0 FMUL R29, R29, 0.25 ;  /* 0x3e8000001d1d0820 */ /* 0x000fe40000400000 */
[----:B------:R-:W-:Y:S02]  /*3d100*/  @P0 FMUL R2, R2, 0.25 ;  /* 0x3e80000002020820 */ /* 0x000fe40000400000 */
[----:B------:R-:W-:Y:S02]  /*3d110*/  @!P2 FMUL R29, R29, 16777216 ;  /* 0x4b8000001d1da820 */ /* 0x000fe40000400000 */
[----:B------:R-:W-:-:S02]  /*3d120*/  @!P2 FMUL R2, R2, 16777216 ;  /* 0x4b8000000202a820 */ /* 0x000fc40000400000 */
[C---:B------:R-:W-:Y:S02]  /*3d130*/  FMUL R29, R28.reuse, R29 ;  /* 0x0000001d1c1d7220 */ /* 0x040fe40000400000 */
[----:B------:R-:W-:Y:S02]  /*3d140*/  FMUL R2, R28, R2 ;  /* 0x000000021c027220 */ /* 0x000fe40000400000 */
[----:B------:R-:W-:Y:S02]  /*3d150*/  @P0 FMUL R3, R3, 0.25 ;  /* 0x3e80000003030820 */ /* 0x000fe40000400000 */
[----:B---3--:R-:W-:Y:S02]  /*3d160*/  @P0 FMUL R26, R26, 0.25 ;  /* 0x3e8000001a1a0820 */ /* 0x008fe40000400000 */
[----:B------:R-:W-:Y:S02]  /*3d170*/  @!P2 FMUL R3, R3, 16777216 ;  /* 0x4b8000000303a820 */ /* 0x000fe40000400000 */
[----:B--2---:R-:W-:-:S05]  /*3d180*/  FMUL R27, R28, R27 ;  /* 0x0000001b1c1b7220 */ /* 0x004fca0000400000 */
[----:B------:R0:W-:Y:S04]  /*3d190*/  STL [R1+0x294], R27 ;  /* 0x0002941b01007387 */ /* 0x0001e80000100800 */
[----:B0-----:R-:W2:Y:S04]  /*3d1a0*/  LDL.LU R27, [R1+0x144c] ;  /* 0x00144c00011b7983 */ /* 0x001ea80000300800 */
[----:B------:R0:W-:Y:S04]  /*3d1b0*/  STL [R1+0x290], R29 ;  /* 0x0002901d01007387 */ /* 0x0001e80000100800 */
[----:B0-----:R-:W3:Y:S04]  /*3d1c0*/  LDL.LU R29, [R1+0x1448] ;  /* 0x00144800011d7983 */ /* 0x001ee80000300800 */
[----:B------:R0:W-:Y:S04]  /*3d1d0*/  STL [R1+0x12d0], R2 ;  /* 0x0012d00201007387 */ /* 0x0001e80000100800 */
[----:B0-----:R-:W2:Y:S01]  /*3d1e0*/  LDL.LU R2, [R1+0xe4] ;  /* 0x0000e40001027983 */ /* 0x001ea20000300800 */
[----:B------:R-:W-:-:S02]  /*3d1f0*/  FMUL R3, R28, R3 ;  /* 0x000000031c037220 */ /* 0x000fc40000400000 */
[----:B------:R-:W-:Y:S02]  /*3d200*/  @!P2 FMUL R26, R26, 16777216 ;  /* 0x4b8000001a1aa820 */ /* 0x000fe40000400000 */
[----:B----4-:R-:W-:Y:S01]  /*3d210*/  @P0 FMUL R17, R17, 0.25 ;  /* 0x3e80000011110820 */ /* 0x010fe20000400000 */
[----:B------:R0:W-:Y:S01]  /*3d220*/  STL [R1+0x12d4], R3 ;  /* 0x0012d40301007387 */ /* 0x0001e20000100800 */
[----:B-----5:R-:W-:Y:S02]  /*3d230*/  @P0 FMUL R18, R18, 0.25 ;  /* 0x3e80000012120820 */ /* 0x020fe40000400000 */
[----:B------:R-:W-:Y:S02]  /*3d240*/  @!P2 FMUL R17, R17, 16777216 ;  /* 0x4b8000001111a820 */ /* 0x000fe40000400000 */
[----:B0-----:R-:W-:Y:S02]  /*3d250*/  FMUL R3, R28, R26 ;  /* 0x0000001a1c037220 */ /* 0x001fe40000400000 */
[----:B------:R-:W4:Y:S01]  /*3d260*/  LDL.LU R26, [R1+0x1444] ;  /* 0x00144400011a7983 */ /* 0x000f220000300800 */
[----:B------:R-:W-:-:S03]  /*3d270*/  @!P2 FMUL R18, R18, 16777216 ;  /* 0x4b8000001212a820 */ /* 0x000fc60000400000 */
[----:B------:R0:W-:Y:S01]  /*3d280*/  STL [R1+0x264], R3 ;  /* 0x0002640301007387 */ /* 0x0001e20000100800 */
[----:B------:R-:W-:Y:S02]  /*3d290*/  @P0 FMUL R21, R21, 0.25 ;  /* 0x3e80000015150820 */ /* 0x000fe40000400000 */
[----:B0-----:R-:W-:Y:S02]  /*3d2a0*/  FMUL R3, R28, R17 ;  /* 0x000000111c037220 */ /* 0x001fe40000400000 */
[----:B------:R-:W5:Y:S04]  /*3d2b0*/  LDL.LU R17, [R1+0x1440] ;  /* 0x0014400001117983 */ /* 0x000f680000300800 */
[----:B------:R0:W-:Y:S01]  /*3d2c0*/  STL [R1+0x260], R3 ;  /* 0x0002600301007387 */ /* 0x0001e20000100800 */
[----:B------:R-:W-:-:S02]  /*3d2d0*/  @!P2 FMUL R21, R21, 16777216 ;  /* 0x4b8000001515a820 */ /* 0x000fc40000400000 */
[----:B------:R-:W-:Y:S02]  /*3d2e0*/  @P0 FMUL R22, R22, 0.25 ;  /* 0x3e80000016160820 */ /* 0x000fe40000400000 */
[----:B0-----:R-:W-:Y:S02]  /*3d2f0*/  FMUL R3, R28, R18 ;  /* 0x000000121c037220 */ /* 0x001fe40000400000 */
[----:B------:R-:W4:Y:S04]  /*3d300*/  LDL.LU R18, [R1+0x143c] ;  /* 0x00143c0001127983 */ /* 0x000f280000300800 */
[----:B------:R2:W-:Y:S01]  /*3d310*/  STL [R1+0x25c], R3 ;  /* 0x00025c0301007387 */ /* 0x0005e20000100800 */
[----:B------:R-:W-:Y:S02]  /*3d320*/  @!P2 FMUL R22, R22, 16777216 ;  /* 0x4b8000001616a820 */ /* 0x000fe40000400000 */
[----:B------:R-:W-:-:S02]  /*3d330*/  @P0 FMUL R25, R25, 0.25 ;  /* 0x3e80000019190820 */ /* 0x000fc40000400000 */
[----:B------:R-:W-:Y:S02]  /*3d340*/  @P0 FMUL R5, R5, 0.25 ;  /* 0x3e80000005050820 */ /* 0x000fe40000400000 */
[----:B------:R-:W-:Y:S02]  /*3d350*/  @!P2 FMUL R25, R25, 16777216 ;  /* 0x4b8000001919a820 */ /* 0x000fe40000400000 */
[----:B------:R-:W-:Y:S02]  /*3d360*/  @P0 FMUL R6, R6, 0.25 ;  /* 0x3e80000006060820 */ /* 0x000fe40000400000 */
[----:B------:R-:W-:Y:S02]  /*3d370*/  @!P2 FMUL R5, R5, 16777216 ;  /* 0x4b8000000505a820 */ /* 0x000fe40000400000 */
[----:B------:R-:W-:Y:S02]  /*3d380*/  @P0 FMUL R0, R0, 0.25 ;  /* 0x3e80000000000820 */ /* 0x000fe40000400000 */
[----:B------:R-:W-:-:S02]  /*3d390*/  @!P2 FMUL R6, R6, 16777216 ;  /* 0x4b8000000606a820 */ /* 0x000fc40000400000 */
[----:B------:R-:W-:Y:S02]  /*3d3a0*/  @P0 FMUL R4, R4, 0.25 ;  /* 0x3e80000004040820 */ /* 0x000fe40000400000 */
[----:B------:R-:W-:Y:S02]  /*3d3b0*/  @P0 FMUL R7, R7, 0.25 ;  /* 0x3e80000007070820 */ /* 0x000fe40000400000 */
[----:B------:R-:W-:Y:S02]  /*3d3c0*/  @!P2 FMUL R0, R0, 16777216 ;  /* 0x4b8000000000a820 */ /* 0x000fe40000400000 */
[----:B------:R-:W-:Y:S02]  /*3d3d0*/  @P0 FMUL R8, R8, 0.25 ;  /* 0x3e80000008080820 */ /* 0x000fe40000400000 */
[----:B------:R-:W-:Y:S02]  /*3d3e0*/  @!P2 FMUL R4, R4, 16777216 ;  /* 0x4b8000000404a820 */ /* 0x000fe40000400000 */
[----:B------:R-:W-:-:S02]  /*3d3f0*/  @P0 FMUL R11, R11, 0.25 ;  /* 0x3e8000000b0b0820 */ /* 0x000fc40000400000 */
[----:B------:R-:W-:Y:S02]  /*3d400*/  @!P2 FMUL R7, R7, 16777216 ;  /* 0x4b8000000707a820 */ /* 0x000fe40000400000 */
[----:B------:R-:W-:Y:S02]  /*3d410*/  @P0 FMUL R12, R12, 0.25 ;  /* 0x3e8000000c0c0820 */ /* 0x000fe40000400000 */
[----:B------:R-:W-:Y:S02]  /*3d420*/  @!P2 FMUL R8, R8, 16777216 ;  /* 0x4b8000000808a820 */ /* 0x000fe40000400000 */
[----:B------:R-:W-:Y:S02]  /*3d430*/  FMUL R4, R28, R4 ;  /* 0x000000041c047220 */ /* 0x000fe40000400000 */
[----:B------:R-:W-:Y:S02]  /*3d440*/  @P0 FMUL R15, R15, 0.25 ;  /* 0x3e8000000f0f0820 */ /* 0x000fe40000400000 */
[----:B------:R-:W-:-:S02]  /*3d450*/  @!P2 FMUL R11, R11, 16777216 ;  /* 0x4b8000000b0ba820 */ /* 0x000fc40000400000 */
[----:B------:R-:W-:Y:S02]  /*3d460*/  @P0 FMUL R16, R16, 0.25 ;  /* 0x3e80000010100820 */ /* 0x000fe40000400000 */
[----:B------:R-:W-:Y:S02]  /*3d470*/  @!P2 FMUL R12, R12, 16777216 ;  /* 0x4b8000000c0ca820 */ /* 0x000fe40000400000 */
[----:B------:R-:W-:Y:S02]  /*3d480*/  @P0 FMUL R19, R19, 0.25 ;  /* 0x3e80000013130820 */ /* 0x000fe40000400000 */
[----:B------:R-:W-:Y:S02]  /*3d490*/  @!P2 FMUL R15, R15, 16777216 ;  /* 0x4b8000000f0fa820 */ /* 0x000fe40000400000 */
[----:B------:R-:W-:Y:S02]  /*3d4a0*/  @!P2 FMUL R16, R16, 16777216 ;  /* 0x4b8000001010a820 */ /* 0x000fe40000400000 */
        /* <DEDUP_REMOVED lines=10> */
[----:B------:R-:W-:Y:S02]  /*3d550*/  @P0 FMUL R13, R13, 0.25 ;  /* 0x3e8000000d0d0820 */ /* 0x000fe40000400000 */
[----:B------:R-:W-:Y:S02]  /*3d560*/  @!P2 FMUL R10, R10, 16777216 ;  /* 0x4b8000000a0aa820 */ /* 0x000fe40000400000 */
[----:B------:R-:W-:-:S02]  /*3d570*/  @P0 FMUL R14, R14, 0.25 ;  /* 0x3e8000000e0e0820 */ /* 0x000fc40000400000 */
[----:B------:R-:W-:Y:S02]  /*3d580*/  @!P2 FMUL R13, R13, 16777216 ;  /* 0x4b8000000d0da820 */ /* 0x000fe40000400000 */
[----:B------:R-:W-:Y:S01]  /*3d590*/  @!P2 FMUL R14, R14, 16777216 ;  /* 0x4b8000000e0ea820 */ /* 0x000fe20000400000 */
[----:B--2---:R-:W-:Y:S01]  /*3d5a0*/  MOV R3, R2 ;  /* 0x0000000200037202 */ /* 0x004fe20000000f00 */
[C---:B------:R-:W-:Y:S02]  /*3d5b0*/  FMUL R2, R28.reuse, R21 ;  /* 0x000000151c027220 */ /* 0x040fe40000400000 */
[----:B------:R-:W2:Y:S04]  /*3d5c0*/  LDL.LU R21, [R1+0x1438] ;  /* 0x0014380001157983 */ /* 0x000ea80000300800 */
[----:B------:R0:W-:Y:S02]  /*3d5d0*/  STL [R1+0x258], R2 ;  /* 0x0002580201007387 */ /* 0x0001e40000100800 */
[----:B0-----:R-:W-:-:S02]  /*3d5e0*/  FMUL R2, R28, R22 ;  /* 0x000000161c027220 */ /* 0x001fc40000400000 */
[----:B------:R-:W2:Y:S04]  /*3d5f0*/  LDL.LU R22, [R1+0x1434] ;  /* 0x0014340001167983 */ /* 0x000ea80000300800 */
[----:B------:R3:W-:Y:S02]  /*3d600*/  STL [R1+0x254], R2 ;  /* 0x0002540201007387 */ /* 0x0007e40000100800 */
[----:B---3--:R-:W-:Y:S01]  /*3d610*/  MOV R2, R29 ;  /* 0x0000001d00027202 */ /* 0x008fe20000000f00 */
[C---:B------:R-:W-:Y:S02]  /*3d620*/  FMUL R29, R28.reuse, R25 ;  /* 0x000000191c1d7220 */ /* 0x040fe40000400000 */
[C---:B------:R-:W-:Y:S02]  /*3d630*/  FMUL R25, R28.reuse, R5 ;  /* 0x000000051c197220 */ /* 0x040fe40000400000 */
[----:B------:R-:W3:Y:S04]  /*3d640*/  LDL.LU R5, [R1+0x1430] ;  /* 0x0014300001057983 */ /* 0x000ee80000300800 */
[----:B------:R0:W-:Y:S02]  /*3d650*/  STL [R1+0x250], R29 ;  /* 0x0002501d01007387 */ /* 0x0001e40000100800 */
[----:B0-----:R-:W-:-:S02]  /*3d660*/  FMUL R29, R28, R6 ;  /* 0x000000061c1d7220 */ /* 0x001fc40000400000 */
[----:B------:R-:W3:Y:S04]  /*3d670*/  LDL.LU R6, [R1+0x142c] ;  /* 0x00142c0001067983 */ /* 0x000ee80000300800 */
[----:B------:R0:W-:Y:S04]  /*3d680*/  STL [R1+0x24c], R25 ;  /* 0x00024c1901007387 */ /* 0x0001e80000100800 */
[----:B------:R-:W-:Y:S01]  /*3d690*/  STL [R1+0x248], R29 ;  /* 0x0002481d01007387 */ /* 0x000fe20000100800 */
[C---:B0-----:R-:W-:Y:S02]  /*3d6a0*/  FMUL R25, R28.reuse, R0 ;  /* 0x000000001c197220 */ /* 0x041fe40000400000 */
[----:B------:R-:W-:-:S02]  /*3d6b0*/  FMUL R0, R28, R7 ;  /* 0x000000071c007220 */ /* 0x000fc40000400000 */
[C---:B------:R-:W-:Y:S01]  /*3d6c0*/  FMUL R7, R28.reuse, R8 ;  /* 0x000000081c077220 */ /* 0x040fe20000400000 */
[----:B------:R-:W-:Y:S04]  /*3d6d0*/  STL [R1+0x204], R25 ;  /* 0x0002041901007387 */ /* 0x000fe80000100800 */
[----:B------:R0:W-:Y:S04]  /*3d6e0*/  STL [R1+0x200], R4 ;  /* 0x0002000401007387 */ /* 0x0001e80000100800 */
[----:B------:R1:W-:Y:S01]  /*3d6f0*/  STL [R1+0x1f4], R0 ;  /* 0x0001f40001007387 */ /* 0x0003e20000100800 */
[----:B0-----:R-:W-:-:S03]  /*3d700*/  FMUL R4, R28, R11 ;  /* 0x0000000b1c047220 */ /* 0x001fc60000400000 */
[----:B------:R0:W-:Y:S01]  /*3d710*/  STL [R1+0x1f0], R7 ;  /* 0x0001f00701007387 */ /* 0x0001e20000100800 */
[----:B-1----:R-:W-:-:S03]  /*3d720*/  FMUL R0, R28, R12 ;  /* 0x0000000c1c007220 */ /* 0x002fc60000400000 */
[----:B------:R1:W-:Y:S01]  /*3d730*/  STL [R1+0x1e4], R4 ;  /* 0x0001e40401007387 */ /* 0x0003e20000100800 */
[----:B0-----:R-:W-:-:S03]  /*3d740*/  FMUL R7, R28, R15 ;  /* 0x0000000f1c077220 */ /* 0x001fc60000400000 */
[----:B------:R0:W-:Y:S01]  /*3d750*/  STL [R1+0x1e0], R0 ;  /* 0x0001e00001007387 */ /* 0x0001e20000100800 */
[----:B-1----:R-:W-:-:S03]  /*3d760*/  FMUL R4, R28, R16 ;  /* 0x000000101c047220 */ /* 0x002fc60000400000 */
[----:B------:R-:W-:Y:S04]  /*3d770*/  STL [R1+0x1dc], R7 ;  /* 0x0001dc0701007387 */ /* 0x000fe80000100800 */
[----:B------:R-:W3:Y:S01]  /*3d780*/  LDL.LU R25, [R1+0x44] ;  /* 0x0000440001197983 */ /* 0x000ee20000300800 */
[----:B0-----:R-:W-:-:S03]  /*3d790*/  FMUL R0, R28, R19 ;  /* 0x000000131c007220 */ /* 0x001fc60000400000 */
[----:B------:R0:W-:Y:S04]  /*3d7a0*/  STL [R1+0x1d8], R4 ;  /* 0x0001d80401007387 */ /* 0x0001e80000100800 */
[----:B------:R-:W3:Y:S04]  /*3d7b0*/  LDL.LU R19, [R1+0x14] ;  /* 0x0000140001137983 */ /* 0x000ee80000300800 */
[----:B------:R1:W-:Y:S01]  /*3d7c0*/  STL [R1+0x64], R0 ;  /* 0x0000640001007387 */ /* 0x0003e20000100800 */
[----:B0-----:R-:W-:-:S03]  /*3d7d0*/  FMUL R4, R28, R23 ;  /* 0x000000171c047220 */ /* 0x001fc60000400000 */
[----:B------:R-:W3:Y:S04]  /*3d7e0*/  LDL.LU R16, [R1+0x10] ;  /* 0x0000100001107983 */ /* 0x000ee80000300800 */
[----:B------:R-:W3:Y:S01]  /*3d7f0*/  LDL.LU R15, [R1+0x4] ;  /* 0x00000400010f7983 */ /* 0x000ee20000300800 */
[----:B-1----:R-:W-:-:S03]  /*3d800*/  FMUL R0, R28, R20 ;  /* 0x000000141c007220 */ /* 0x002fc60000400000 */
[----:B------:R-:W3:Y:S04]  /*3d810*/  LDL.LU R29, [R1] ;  /* 0x00000000011d7983 */ /* 0x000ee80000300800 */
[----:B------:R-:W3:Y:S04]  /*3d820*/  LDL.LU R20, [R1+0x20] ;  /* 0x0000200001147983 */ /* 0x000ee80000300800 */
[----:B------:R0:W-:Y:S04]  /*3d830*/  STL [R1+0x60], R0 ;  /* 0x0000600001007387 */ /* 0x0001e80000100800 */
[----:B------:R-:W3:Y:S04]  /*3d840*/  LDL.LU R23, [R1+0x24] ;  /* 0x0000240001177983 */ /* 0x000ee80000300800 */
[----:B------:R1:W-:Y:S01]  /*3d850*/  STL [R1+0x5c], R4 ;  /* 0x00005c0401007387 */ /* 0x0003e20000100800 */
[----:B0-----:R-:W-:-:S03]  /*3d860*/  FMUL R0, R28, R24 ;  /* 0x000000181c007220 */ /* 0x001fc60000400000 */
[----:B------:R-:W3:Y:S04]  /*3d870*/  LDL.LU R24, [R1+0x30] ;  /* 0x0000300001187983 */ /* 0x000ee80000300800 */
[----:B------:R0:W-:Y:S01]  /*3d880*/  STL [R1+0x50], R0 ;  /* 0x0000500001007387 */ /* 0x0001e20000100800 */
[----:B-1----:R-:W-:-:S03]  /*3d890*/  FMUL R4, R28, R9 ;  /* 0x000000091c047220 */ /* 0x002fc60000400000 */
[----:B------:R-:W3:Y:S01]  /*3d8a0*/  LDL.LU R9, [R1+0x1428] ;  /* 0x0014280001097983 */ /* 0x000ee20000300800 */
[----:B0-----:R-:W-:-:S03]  /*3d8b0*/  FMUL R0, R28, R10 ;  /* 0x0000000a1c007220 */ /* 0x001fc60000400000 */
[----:B------:R-:W3:Y:S04]  /*3d8c0*/  LDL.LU R10, [R1+0x1424] ;  /* 0x00142400010a7983 */ /* 0x000ee80000300800 */
[----:B------:R0:W-:Y:S02]  /*3d8d0*/  STL [R1+0x4c], R4 ;  /* 0x00004c0401007387 */ /* 0x0001e40000100800 */
[C---:B0-----:R-:W-:Y:S02]  /*3d8e0*/  FMUL R4, R28.reuse, R13 ;  /* 0x0000000d1c047220 */ /* 0x041fe40000400000 */
[----:B------:R-:W3:Y:S04]  /*3d8f0*/  LDL.LU R13, [R1+0x1420] ;  /* 0x00142000010d7983 */ /* 0x000ee80000300800 */
[----:B------:R0:W-:Y:S02]  /*3d900*/  STL [R1+0x3c], R0 ;  /* 0x00003c0001007387 */ /* 0x0001e40000100800 */
[----:B0-----:R-:W-:-:S02]  /*3d910*/  FMUL R0, R28, R14 ;  /* 0x0000000e1c007220 */ /* 0x001fc40000400000 */
[----:B------:R-:W3:Y:S04]  /*3d920*/  LDL.LU R14, [R1+0x141c] ;  /* 0x00141c00010e7983 */ /* 0x000ee80000300800 */
[----:B------:R-:W-:Y:S04]  /*3d930*/  STL [R1+0x2c], R4 ;  /* 0x00002c0401007387 */ /* 0x000fe80000100800 */
[----:B------:R0:W-:Y:S04]  /*3d940*/  STL [R1+0x13f4], R3 ;  /* 0x0013f40301007387 */ /* 0x0001e80000100800 */
[----:B------:R-:W-:Y:S04]  /*3d950*/  STL [R1+0x28], R0 ;  /* 0x0000280001007387 */ /* 0x000fe80000100800 */
[----:B0-----:R-:W3:Y:S04]  /*3d960*/  LDL.LU R3, [R1+0x54] ;  /* 0x0000540001037983 */ /* 0x001ee80000300800 */
[----:B------:R0:W-:Y:S04]  /*3d970*/  STL [R1+0x13f8], R2 ;  /* 0x0013f80201007387 */ /* 0x0001e80000100800 */
[----:B0-----:R-:W3:Y:S04]  /*3d980*/  LDL.LU R2, [R1+0x58] ;  /* 0x0000580001027983 */ /* 0x001ee80000300800 */
[----:B------:R-:W3:Y:S01]  /*3d990*/  LDL.LU R28, [R1+0x34] ;  /* 0x00003400011c7983 */ /* 0x000ee20000300800 */
[----:B-----5:R-:W-:-:S03]  /*3d9a0*/  @P1 FMUL R17, R17, 0.25 ;  /* 0x3e80000011111820 */ /* 0x020fc60000400000 */
[----:B------:R-:W5:Y:S04]  /*3d9b0*/  LDL.LU R12, [R1+0x90] ;  /* 0x00009000010c7983 */ /* 0x000f680000300800 */
[----:B------:R-:W5:Y:S01]  /*3d9c0*/  LDL.LU R11, [R1+0x98] ;  /* 0x00009800010b7983 */ /* 0x000f620000300800 */
[----:B----4-:R-:W-:-:S03]  /*3d9d0*/  @P1 FMUL R18, R18, 0.25 ;  /* 0x3e80000012121820 */ /* 0x010fc60000400000 */
[----:B------:R-:W4:Y:S01]  /*3d9e0*/  LDL.LU R8, [R1+0xa0] ;  /* 0x0000a00001087983 */ /* 0x000f220000300800 */
[----:B------:R-:W-:-:S03]  /*3d9f0*/  FSETP.GT.AND P0, PT, |R26|, 8.50705917302346158658e+37, PT ;  /* 0x7e8000001a00780b */ /* 0x000fc60003f04200 */
[----:B------:R-:W4:Y:S04]  /*3da00*/  LDL.LU R7, [R1+0xa8] ;  /* 0x0000a80001077983 */ /* 0x000f280000300800 */
[----:B------:R-:W4:Y:S04]  /*3da10*/  LDL.LU R4, [R1+0xb0] ;  /* 0x0000b00001047983 */ /* 0x000f280000300800 */
[----:B------:R-:W4:Y:S04]  /*3da20*/  LDL.LU R0, [R1+0xb4] ;  /* 0x0000b40001007983 */ /* 0x000f280000300800 */
[----:B------:R0:W-:Y:S04]  /*3da30*/  STL [R1+0x13d8], R26 ;  /* 0x0013d81a01007387 */ /* 0x0001e80000100800 */
[----:B0-----:R-:W4:Y:S04]  /*3da40*/  LDL.LU R26, [R1+0x48] ;  /* 0x00004800011a7983 */ /* 0x001f280000300800 */
[----:B------:R0:W-:Y:S04]  /*3da50*/  STL [R1+0x80], R17 ;  /* 0x0000801101007387 */ /* 0x0001e80000100800 */
[----:B0-----:R-:W4:Y:S04]  /*3da60*/  LDL.LU R17, [R1+0x1418] ;  /* 0x0014180001117983 */ /* 0x001f280000300800 */
[----:B------:R0:W-:Y:S04]  /*3da70*/  STL [R1+0x7c], R18 ;  /* 0x00007c1201007387 */ /* 0x0001e80000100800 */
[----:B0-----:R-:W4:Y:S01]  /*3da80*/  LDL.LU R18, [R1+0x1414] ;  /* 0x0014140001127983 */ /* 0x001f220000300800 */
[----:B--2---:R-:W-:-:S05]  /*3da90*/  @P1 FMUL R21, R21, 0.25 ;  /* 0x3e80000015151820 */ /* 0x004fca0000400000 */
[----:B------:R0:W-:Y:S04]  /*3daa0*/  STL [R1+0x78], R21 ;  /* 0x0000781501007387 */ /* 0x0001e80000100800 */
[----:B0-----:R-:W2:Y:S01]  /*3dab0*/  LDL.LU R21, [R1+0x1410] ;  /* 0x0014100001157983 */ /* 0x001ea20000300800 */
[----:B------:R-:W-:-:S05]  /*3dac0*/  @P1 FMUL R22, R22, 0.25 ;  /* 0x3e80000016161820 */ /* 0x000fca0000400000 */
[----:B------:R0:W-:Y:S04]  /*3dad0*/  STL [R1+0x74], R22 ;  /* 0x0000741601007387 */ /* 0x0001e80000100800 */
[----:B0-----:R-:W2:Y:S01]  /*3dae0*/  LDL.LU R22, [R1+0x140c] ;  /* 0x00140c0001167983 */ /* 0x001ea20000300800 */
[----:B---3--:R-:W-:-:S05]  /*3daf0*/  @P1 FMUL R2, R2, 0.25 ;  /* 0x3e80000002021820 */ /* 0x008fca0000400000 */
[----:B------:R0:W-:Y:S04]  /*3db00*/  STL [R1+0x13fc], R2 ;  /* 0x0013fc0201007387 */ /* 0x0001e80000100800 */
[----:B0-----:R-:W3:Y:S04]  /*3db10*/  LDL R2, [R1+0x74] ;  /* 0x0000740001027983 */ /* 0x001ee80000100800 */
[----:B---3--:R0:W-:Y:S04]  /*3db20*/  STL [R1+0x1400], R2 ;  /* 0x0014000201007387 */ /* 0x0081e80000100800 */
[----:B0-----:R-:W3:Y:S04]  /*3db30*/  LDL R2, [R1+0x78] ;  /* 0x0000780001027983 */ /* 0x001ee80000100800 */
[----:B---3--:R0:W-:Y:S04]  /*3db40*/  STL [R1+0x1404], R2 ;  /* 0x0014040201007387 */ /* 0x0081e80000100800 */
[----:B0-----:R-:W3:Y:S01]  /*3db50*/  LDL R2, [R1+0x7c] ;  /* 0x00007c0001027983 */ /* 0x001ee20000100800 */
[----:B------:R-:W-:-:S03]  /*3db60*/  FSETP.GEU.AND P2, PT, |R27|, 1.175494350822287508e-38, PT ;  /* 0x008000001b00780b */ /* 0x000fc60003f4e200 */
[----:B---3--:R0:W-:Y:S04]  /*3db70*/  STL [R1+0x1408], R2 ;  /* 0x0014080201007387 */ /* 0x0081e80000100800 */
[----:B0-----:R-:W3:Y:S06]  /*3db80*/  LDL R2, [R1+0x80] ;  /* 0x0000800001027983 */ /* 0x001eec0000100800 */
[----:B---3--:R-:W-:-:S05]  /*3db90*/  @!P2 FMUL R2, R2, 16777216 ;  /* 0x4b8000000202a820 */ /* 0x008fca0000400000 */
[----:B------:R0:W-:Y:S04]  /*3dba0*/  @!P2 STL [R1+0x80], R2 ;  /* 0x000080020100a387 */ /* 0x0001e80000100800 */
[----:B0-----:R-:W3:Y:S02]  /*3dbb0*/  LDL.LU R2, [R1+0x1408] ;  /* 0x0014080001027983 */ /* 0x001ee40000300800 */
        /* <DEDUP_REMOVED lines=8> */
[----:B0-----:R-:W3:Y:S01]  /*3dc40*/  LDL.LU R2, [R1+0x13fc] ;  /* 0x0013fc0001027983 */ /* 0x001ee20000300800 */
[----:B------:R-:W-:-:S04]  /*3dc50*/  @P1 FMUL R3, R3, 0.25 ;  /* 0x3e80000003031820 */ /* 0x000fc80000400000 */
[----:B------:R-:W-:Y:S02]  /*3dc60*/  @!P2 FMUL R3, R3, 16777216 ;  /* 0x4b8000000303a820 */ /* 0x000fe40000400000 */
[----:B---3--:R-:W-:-:S05]  /*3dc70*/  @!P2 FMUL R2, R2, 16777216 ;  /* 0x4b8000000202a820 */ /* 0x008fca0000400000 */
[----:B------:R0:W-:Y:S04]  /*3dc80*/  STL [R1+0x58], R2 ;  /* 0x0000580201007387 */ /* 0x0001e80000100800 */
[----:B0-----:R-:W3:Y:S04]  /*3dc90*/  LDL.LU R2, [R1+0x13f8] ;  /* 0x0013f80001027983 */ /* 0x001ee80000300800 */
[----:B------:R0:W-:Y:S04]  /*3dca0*/  STL [R1+0x54], R3 ;  /* 0x0000540301007387 */ /* 0x0001e80000100800 */
[----:B0-----:R-:W2:Y:S04]  /*3dcb0*/  LDL.LU R3, [R1+0x13f4] ;  /* 0x0013f40001037983 */ /* 0x001ea80000300800 */
[----:B---3--:R0:W-:Y:S04]  /*3dcc0*/  STL [R1+0x13e0], R2 ;  /* 0x0013e00201007387 */ /* 0x0081e80000100800 */
[----:B0-----:R-:W3:Y:S04]  /*3dcd0*/  LDL.LU R2, [R1+0x80] ;  /* 0x0000800001027983 */ /* 0x001ee80000300800 */
[----:B--2---:R0:W-:Y:S04]  /*3dce0*/  STL [R1+0x13e4], R3 ;  /* 0x0013e40301007387 */ /* 0x0041e80000100800 */
[----:B0-----:R-:W2:Y:S04]  /*3dcf0*/  LDL.LU R3, [R1+0x74] ;  /* 0x0000740001037983 */ /* 0x001ea80000300800 */
[----:B--2---:R0:W-:Y:S04]  /*3dd00*/  STL [R1+0x13e8], R3 ;  /* 0x0013e80301007387 */ /* 0x0041e80000100800 */
[----:B0-----:R-:W2:Y:S01]  /*3dd10*/  LDL.LU R3, [R1+0x78] ;  /* 0x0000780001037983 */ /* 0x001ea20000300800 */
[----:B------:R-:W-:-:S04]  /*3dd20*/  @P1 FMUL R27, R27, 0.25 ;  /* 0x3e8000001b1b1820 */ /* 0x000fc80000400000 */
[----:B------:R-:W-:Y:S01]  /*3dd30*/  @!P2 FMUL R27, R27, 16777216 ;  /* 0x4b8000001b1ba820 */ /* 0x000fe20000400000 */
[----:B--2---:R0:W-:Y:S04]  /*3dd40*/  STL [R1+0x13ec], R3 ;  /* 0x0013ec0301007387 */ /* 0x0041e80000100800 */
[----:B0-----:R-:W2:Y:S01]  /*3dd50*/  LDL.LU R3, [R1+0x7c] ;  /* 0x00007c0001037983 */ /* 0x001ea20000300800 */
[----:B------:R-:W0:Y:S01]  /*3dd60*/  MUFU.RCP R27, R27 ;  /* 0x0000001b001b7308 */ /* 0x000e220000001000 */
[----:B----4-:R-:W-:-:S04]  /*3dd70*/  @P1 FMUL R26, R26, 0.25 ;  /* 0x3e8000001a1a1820 */ /* 0x010fc80000400000 */
[----:B------:R-:W-:Y:S01]  /*3dd80*/  @!P2 FMUL R26, R26, 16777216 ;  /* 0x4b8000001a1aa820 */ /* 0x000fe20000400000 */
[----:B--2---:R3:W-:Y:S02]  /*3dd90*/  STL [R1+0x13f0], R3 ;  /* 0x0013f00301007387 */ /* 0x0047e40000100800 */
[----:B---3--:R-:W-:Y:S02]  /*3dda0*/  IMAD.MOV.U32 R3, RZ, RZ, R2 ;  /* 0x000000ffff037224 */ /* 0x008fe400078e0002 */
[----:B------:R-:W2:Y:S02]  /*3ddb0*/  LDL.LU R2, [R1+0x58] ;  /* 0x0000580001027983 */ /* 0x000ea40000300800 */
[C---:B0-----:R-:W-:Y:S02]  /*3ddc0*/  FMUL R3, R27.reuse, R3 ;  /* 0x000000031b037220 */ /* 0x041fe40000400000 */
[----:B------:R0:W-:Y:S04]  /*3ddd0*/  STL [R1+0x13dc], R26 ;  /* 0x0013dc1a01007387 */ /* 0x0001e80000100800 */
[----:B0-----:R-:W3:Y:S04]  /*3dde0*/  LDL.LU R26, [R1+0x54] ;  /* 0x00005400011a7983 */ /* 0x001ee80000300800 */
[----:B------:R0:W-:Y:S04]  /*3ddf0*/  STL [R1+0x284], R3 ;  /* 0x0002840301007387 */ /* 0x0001e80000100800 */
[----:B0-----:R-:W4:Y:S02]  /*3de00*/  LDL.LU R3, [R1+0x13f0] ;  /* 0x0013f00001037983 */ /* 0x001f240000300800 */
[----:B----4-:R-:W-:-:S05]  /*3de10*/  FMUL R3, R27, R3 ;  /* 0x000000031b037220 */ /* 0x010fca0000400000 */
[----:B------:R0:W-:Y:S04]  /*3de20*/  STL [R1+0x280], R3 ;  /* 0x0002800301007387 */ /* 0x0001e80000100800 */
[----:B0-----:R-:W4:Y:S02]  /*3de30*/  LDL.LU R3, [R1+0x13ec] ;  /* 0x0013ec0001037983 */ /* 0x001f240000300800 */
[----:B----4-:R-:W-:-:S05]  /*3de40*/  FMUL R3, R27, R3 ;  /* 0x000000031b037220 */ /* 0x010fca0000400000 */
[----:B------:R0:W-:Y:S04]  /*3de50*/  STL [R1+0x27c], R3 ;  /* 0x00027c0301007387 */ /* 0x0001e80000100800 */
[----:B0-----:R-:W4:Y:S01]  /*3de60*/  LDL.LU R3, [R1+0x13e8] ;  /* 0x0013e80001037983 */ /* 0x001f220000300800 */
[C---:B--2---:R-:W-:Y:S02]  /*3de70*/  FMUL R2, R27.reuse, R2 ;  /* 0x000000021b027220 */ /* 0x044fe40000400000 */
[C---:B---3--:R-:W-:Y:S02]  /*3de80*/  FMUL R26, R27.reuse, R26 ;  /* 0x0000001a1b1a7220 */ /* 0x048fe40000400000 */
[----:B----4-:R-:W-:-:S05]  /*3de90*/  FMUL R3, R27, R3 ;  /* 0x000000031b037220 */ /* 0x010fca0000400000 */
[----:B------:R0:W-:Y:S04]  /*3dea0*/  STL [R1+0x278], R3 ;  /* 0x0002780301007387 */ /* 0x0001e80000100800 */
[----:B0-----:R-:W2:Y:S04]  /*3deb0*/  LDL.LU R3, [R1+0x13e4] ;  /* 0x0013e40001037983 */ /* 0x001ea80000300800 */
[----:B------:R0:W-:Y:S04]  /*3dec0*/  STL [R1+0x274], R2 ;  /* 0x0002740201007387 */ /* 0x0001e80000100800 */
[----:B0-----:R-:W3:Y:S04]  /*3ded0*/  LDL.LU R2, [R1+0x13e0] ;  /* 0x0013e00001027983 */ /* 0x001ee80000300800 */
[----:B------:R0:W-:Y:S04]  /*3dee0*/  STL [R1+0x270], R26 ;  /* 0x0002701a01007387 */ /* 0x0001e80000100800 */
[----:B0-----:R-:W4:Y:S01]  /*3def0*/  LDL.LU R26, [R1+0x13dc] ;  /* 0x0013dc00011a7983 */ /* 0x001f220000300800 */
[----:B------:R-:W-:-:S02]  /*3df00*/  @P1 FMUL R25, R25, 0.25 ;  /* 0x3e80000019191820 */ /* 0x000fc40000400000 */
[----:B------:R-:W-:Y:S02]  /*3df10*/  @P1 FMUL R28, R28, 0.25 ;  /* 0x3e8000001c1c1820 */ /* 0x000fe40000400000 */
[----:B------:R-:W-:Y:S02]  /*3df20*/  @P1 FMUL R24, R24, 0.25 ;  /* 0x3e80000018181820 */ /* 0x000fe40000400000 */
[----:B------:R-:W-:Y:S02]  /*3df30*/  @!P2 FMUL R25, R25, 16777216 ;  /* 0x4b8000001919a820 */ /* 0x000fe40000400000 */
[----:B------:R-:W-:Y:S02]  /*3df40*/  @!P2 FMUL R28, R28, 16777216 ;  /* 0x4b8000001c1ca820 */ /* 0x000fe40000400000 */
[----:B------:R-:W-:Y:S02]  /*3df50*/  @!P2 FMUL R24, R24, 16777216 ;  /* 0x4b8000001818a820 */ /* 0x000fe40000400000 */
[----:B------:R-:W-:-:S02]  /*3df60*/  @P1 FMUL R23, R23, 0.25 ;  /* 0x3e80000017171820 */ /* 0x000fc40000400000 */
[----:B------:R-:W-:Y:S02]  /*3df70*/  FMUL R25, R27, R25 ;  /* 0x000000191b197220 */ /* 0x000fe40000400000 */
[----:B------:R-:W-:Y:S02]  /*3df80*/  @P1 FMUL R20, R20, 0.25 ;  /* 0x3e80000014141820 */ /* 0x000fe40000400000 */
[----:B------:R-:W-:Y:S02]  /*3df90*/  @P1 FMUL R19, R19, 0.25 ;  /* 0x3e80000013131820 */ /* 0x000fe40000400000 */
[C---:B------:R-:W-:Y:S02]  /*3dfa0*/  FMUL R28, R27.reuse, R28 ;  /* 0x0000001c1b1c7220 */ /* 0x040fe40000400000 */
[----:B------:R-:W-:Y:S02]  /*3dfb0*/  @P1 FMUL R16, R16, 0.25 ;  /* 0x3e80000010101820 */ /* 0x000fe40000400000 */
[----:B------:R-:W-:-:S02]  /*3dfc0*/  FMUL R24, R27, R24 ;  /* 0x000000181b187220 */ /* 0x000fc40000400000 */
[----:B------:R-:W-:Y:S02]  /*3dfd0*/  @P1 FMUL R15, R15, 0.25 ;  /* 0x3e8000000f0f1820 */ /* 0x000fe40000400000 */
[----:B------:R-:W-:Y:S02]  /*3dfe0*/  @!P2 FMUL R23, R23, 16777216 ;  /* 0x4b8000001717a820 */ /* 0x000fe40000400000 */
[----:B------:R-:W-:Y:S02]  /*3dff0*/  @P1 FMUL R29, R29, 0.25 ;  /* 0x3e8000001d1d1820 */ /* 0x000fe40000400000 */
[----:B------:R-:W-:Y:S02]  /*3e000*/  @!P2 FMUL R20, R20, 16777216 ;  /* 0x4b8000001414a820 */ /* 0x000fe40000400000 */
[----:B------:R-:W-:Y:S02]  /*3e010*/  @P1 FMUL R5, R5, 0.25 ;  /* 0x3e80000005051820 */ /* 0x000fe40000400000 */
[----:B------:R-:W-:-:S02]  /*3e020*/  @!P2 FMUL R19, R19, 16777216 ;  /* 0x4b8000001313a820 */ /* 0x000fc40000400000 */
[----:B------:R-:W-:Y:S02]  /*3e030*/  @P1 FMUL R6, R6, 0.25 ;  /* 0x3e80000006061820 */ /* 0x000fe40000400000 */
[----:B------:R-:W-:Y:S02]  /*3e040*/  @!P2 FMUL R16, R16, 16777216 ;  /* 0x4b8000001010a820 */ /* 0x000fe40000400000 */
[----:B------:R-:W-:Y:S02]  /*3e050*/  @!P2 FMUL R15, R15, 16777216 ;  /* 0x4b8000000f0fa820 */ /* 0x000fe40000400000 */
[----:B------:R-:W-:Y:S02]  /*3e060*/  @P1 FMUL R9, R9, 0.25 ;  /* 0x3e80000009091820 */ /* 0x000fe40000400000 */
[----:B------:R-:W-:Y:S02]  /*3e070*/  @!P2 FMUL R29, R29, 16777216 ;  /* 0x4b8000001d1da820 */ /* 0x000fe40000400000 */
[----:B------:R-:W-:-:S02]  /*3e080*/  @!P2 FMUL R5, R5, 16777216 ;  /* 0x4b8000000505a820 */ /* 0x000fc40000400000 */
[----:B------:R-:W-:Y:S02]  /*3e090*/  @!P2 FMUL R6, R6, 16777216 ;  /* 0x4b8000000606a820 */ /* 0x000fe40000400000 */
[----:B------:R-:W-:Y:S02]  /*3e0a0*/  @P1 FMUL R10, R10, 0.25 ;  /* 0x3e8000000a0a1820 */ /* 0x000fe40000400000 */
[----:B------:R-:W-:Y:S02]  /*3e0b0*/  @P1 FMUL R13, R13, 0.25 ;  /* 0x3e8000000d0d1820 */ /* 0x000fe40000400000 */
[----:B------:R-:W-:Y:S02]  /*3e0c0*/  @!P2 FMUL R9, R9, 16777216 ;  /* 0x4b8000000909a820 */ /* 0x000fe40000400000 */
[----:B------:R-:W-:Y:S02]  /*3e0d0*/  @P1 FMUL R14, R14, 0.25 ;  /* 0x3e8000000e0e1820 */ /* 0x000fe40000400000 */
[----:B------:R-:W-:-:S02]  /*3e0e0*/  FMUL R6, R27, R6 ;  /* 0x000000061b067220 */ /* 0x000fc40000400000 */
[----:B------:R-:W-:Y:S02]  /*3e0f0*/  @!P2 FMUL R10, R10, 16777216 ;  /* 0x4b8000000a0aa820 */ /* 0x000fe40000400000 */
[----:B------:R-:W-:Y:S02]  /*3e100*/  @!P2 FMUL R13, R13, 16777216 ;  /* 0x4b8000000d0da820 */ /* 0x000fe40000400000 */
[----:B------:R-:W-:Y:S02]  /*3e110*/  @P1 FMUL R17, R17, 0.25 ;  /* 0x3e80000011111820 */ /* 0x000fe40000400000 */
[----:B------:R-:W-:Y:S02]  /*3e120*/  @P1 FMUL R18, R18, 0.25 ;  /* 0x3e80000012121820 */ /* 0x000fe40000400000 */
[----:B------:R-:W-:Y:S02]  /*3e130*/  @!P2 FMUL R14, R14, 16777216 ;  /* 0x4b8000000e0ea820 */ /* 0x000fe40000400000 */
[----:B------:R-:W-:-:S02]  /*3e140*/  @P1 FMUL R22, R22, 0.25 ;  /* 0x3e80000016161820 */ /* 0x000fc40000400000 */
[----:B------:R-:W-:Y:S02]  /*3e150*/  @P1 FMUL R21, R21, 0.25 ;  /* 0x3e80000015151820 */ /* 0x000fe40000400000 */
[----:B------:R-:W-:Y:S02]  /*3e160*/  @!P2 FMUL R17, R17, 16777216 ;  /* 0x4b8000001111a820 */ /* 0x000fe40000400000 */
[----:B------:R-:W-:Y:S02]  /*3e170*/  @!P2 FMUL R18, R18, 16777216 ;  /* 0x4b8000001212a820 */ /* 0x000fe40000400000 */
[----:B------:R-:W-:Y:S02]  /*3e180*/  @!P2 FMUL R22, R22, 16777216 ;  /* 0x4b8000001616a820 */ /* 0x000fe40000400000 */
[----:B-----5:R-:W-:Y:S02]  /*3e190*/  @P1 FMUL R12, R12, 0.25 ;  /* 0x3e8000000c0c1820 */ /* 0x020fe40000400000 */
[----:B------:R-:W-:-:S02]  /*3e1a0*/  @!P2 FMUL R21, R21, 16777216 ;  /* 0x4b8000001515a820 */ /* 0x000fc40000400000 */
[----:B------:R-:W-:Y:S02]  /*3e1b0*/  @P1 FMUL R8, R8, 0.25 ;  /* 0x3e80000008081820 */ /* 0x000fe40000400000 */
[----:B------:R-:W-:Y:S02]  /*3e1c0*/  @P1 FMUL R11, R11, 0.25 ;  /* 0x3e8000000b0b1820 */ /* 0x000fe40000400000 */
[----:B------:R-:W-:Y:S02]  /*3e1d0*/  @!P2 FMUL R12, R12, 16777216 ;  /* 0x4b8000000c0ca820 */ /* 0x000fe40000400000 */
[----:B------:R-:W-:Y:S02]  /*3e1e0*/  @!P2 FMUL R8, R8, 16777216 ;  /* 0x4b8000000808a820 */ /* 0x000fe40000400000 */
[----:B------:R-:W-:Y:S02]  /*3e1f0*/  @!P2 FMUL R11, R11, 16777216 ;  /* 0x4b8000000b0ba820 */ /* 0x000fe40000400000 */
[----:B------:R-:W-:-:S02]  /*3e200*/  @P1 FMUL R7, R7, 0.25 ;  /* 0x3e80000007071820 */ /* 0x000fc40000400000 */
[----:B------:R-:W-:Y:S02]  /*3e210*/  @P1 FMUL R4, R4, 0.25 ;  /* 0x3e80000004041820 */ /* 0x000fe40000400000 */
[----:B------:R-:W-:Y:S02]  /*3e220*/  @!P2 FMUL R7, R7, 16777216 ;  /* 0x4b8000000707a820 */ /* 0x000fe40000400000 */
[----:B------:R-:W-:Y:S02]  /*3e230*/  @!P2 FMUL R4, R4, 16777216 ;  /* 0x4b8000000404a820 */ /* 0x000fe40000400000 */
[----:B----4-:R-:W-:-:S05]  /*3e240*/  FMUL R26, R27, R26 ;  /* 0x0000001a1b1a7220 */ /* 0x010fca0000400000 */
[----:B------:R0:W-:Y:S04]  /*3e250*/  STL [R1+0x26c], R26 ;  /* 0x00026c1a01007387 */ /* 0x0001e80000100800 */
[----:B0-----:R-:W4:Y:S04]  /*3e260*/  LDL.LU R26, [R1+0x13d8] ;  /* 0x0013d800011a7983 */ /* 0x001f280000300800 */
[----:B------:R0:W-:Y:S04]  /*3e270*/  STL [R1+0x268], R25 ;  /* 0x0002681901007387 */ /* 0x0001e80000100800 */
[----:B0-----:R-:W5:Y:S04]  /*3e280*/  LDL.LU R25, [R1+0x13d4] ;  /* 0x0013d40001197983 */ /* 0x001f680000300800 */
[----:B------:R0:W-:Y:S04]  /*3e290*/  STL [R1+0x220], R28 ;  /* 0x0002201c01007387 */ /* 0x0001e80000100800 */
[----:B------:R1:W-:Y:S01]  /*3e2a0*/  STL [R1+0x21c], R24 ;  /* 0x00021c1801007387 */ /* 0x0003e20000100800 */
[----:B0-----:R-:W-:-:S02]  /*3e2b0*/  FMUL R28, R27, R23 ;  /* 0x000000171b1c7220 */ /* 0x001fc40000400000 */
[C---:B------:R-:W-:Y:S02]  /*3e2c0*/  FMUL R23, R27.reuse, R19 ;  /* 0x000000131b177220 */ /* 0x040fe40000400000 */
[C---:B-1----:R-:W-:Y:S02]  /*3e2d0*/  FMUL R24, R27.reuse, R20 ;  /* 0x000000141b187220 */ /* 0x042fe40000400000 */
[C---:B------:R-:W-:Y:S01]  /*3e2e0*/  FMUL R20, R27.reuse, R16 ;  /* 0x000000101b147220 */ /* 0x040fe20000400000 */
[----:B------:R-:W-:Y:S01]  /*3e2f0*/  STL [R1+0x210], R28 ;  /* 0x0002101c01007387 */ /* 0x000fe20000100800 */
[C---:B------:R-:W-:Y:S02]  /*3e300*/  FMUL R19, R27.reuse, R15 ;  /* 0x0000000f1b137220 */ /* 0x040fe40000400000 */
[C---:B------:R-:W-:Y:S01]  /*3e310*/  FMUL R16, R27.reuse, R29 ;  /* 0x0000001d1b107220 */ /* 0x040fe20000400000 */
[----:B------:R-:W-:Y:S01]  /*3e320*/  STL [R1+0x208], R24 ;  /* 0x0002081801007387 */ /* 0x000fe20000100800 */
[----:B------:R-:W-:-:S03]  /*3e330*/  FMUL R15, R27, R5 ;  /* 0x000000051b0f7220 */ /* 0x000fc60000400000 */
[----:B------:R-:W-:Y:S01]  /*3e340*/  STL [R1+0x1fc], R23 ;  /* 0x0001fc1701007387 */ /* 0x000fe20000100800 */
[----:B------:R-:W-:-:S03]  /*3e350*/  FMUL R5, R27, R9 ;  /* 0x000000091b057220 */ /* 0x000fc60000400000 */
[----:B------:R-:W-:Y:S01]  /*3e360*/  STL [R1+0x1f8], R20 ;  /* 0x0001f81401007387 */ /* 0x000fe20000100800 */
[----:B------:R-:W-:-:S03]  /*3e370*/  FMUL R9, R27, R10 ;  /* 0x0000000a1b097220 */ /* 0x000fc60000400000 */
[----:B------:R-:W-:Y:S04]  /*3e380*/  STL [R1+0x1ec], R19 ;  /* 0x0001ec1301007387 */ /* 0x000fe80000100800 */
[----:B------:R-:W-:Y:S04]  /*3e390*/  STL [R1+0x1e8], R16 ;  /* 0x0001e81001007387 */ /* 0x000fe80000100800 */
[----:B------:R-:W-:Y:S04]  /*3e3a0*/  STL [R1+0x1d4], R15 ;  /* 0x0001d40f01007387 */ /* 0x000fe80000100800 */
[----:B------:R0:W-:Y:S04]  /*3e3b0*/  STL [R1+0x1d0], R6 ;  /* 0x0001d00601007387 */ /* 0x0001e80000100800 */
[----:B------:R1:W-:Y:S01]  /*3e3c0*/  STL [R1+0x1cc], R5 ;  /* 0x0001cc0501007387 */ /* 0x0003e20000100800 */
[----:B0-----:R-:W-:-:S03]  /*3e3d0*/  FMUL R6, R27, R13 ;  /* 0x0000000d1b067220 */ /* 0x001fc60000400000 */
[----:B------:R0:W-:Y:S01]  /*3e3e0*/  STL [R1+0x1c8], R9 ;  /* 0x0001c80901007387 */ /* 0x0001e20000100800 */
[----:B-1----:R-:W-:-:S03]  /*3e3f0*/  FMUL R5, R27, R14 ;  /* 0x0000000e1b057220 */ /* 0x002fc60000400000 */
[----:B------:R1:W-:Y:S01]  /*3e400*/  STL [R1+0xac], R6 ;  /* 0x0000ac0601007387 */ /* 0x0003e20000100800 */
[----:B------:R-:W-:-:S03]  /*3e410*/  FMUL R29, R27, R22 ;  /* 0x000000161b1d7220 */ /* 0x000fc60000400000 */
[----:B------:R2:W-:Y:S01]  /*3e420*/  STL [R1+0xa4], R5 ;  /* 0x0000a40501007387 */ /* 0x0005e20000100800 */
[C---:B0-----:R-:W-:Y:S02]  /*3e430*/  FMUL R9, R27.reuse, R17 ;  /* 0x000000111b097220 */ /* 0x041fe40000400000 */
[----:B-1----:R-:W-:-:S03]  /*3e440*/  FMUL R6, R27, R18 ;  /* 0x000000121b067220 */ /* 0x002fc60000400000 */
[----:B------:R-:W-:Y:S01]  /*3e450*/  STL [R1+0x9c], R9 ;  /* 0x00009c0901007387 */ /* 0x000fe20000100800 */
[----:B--2---:R-:W-:-:S03]  /*3e460*/  FMUL R5, R27, R21 ;  /* 0x000000151b057220 */ /* 0x004fc60000400000 */
[----:B------:R0:W-:Y:S04]  /*3e470*/  STL [R1+0x94], R6 ;  /* 0x0000940601007387 */ /* 0x0001e80000100800 */
[----:B------:R1:W-:Y:S04]  /*3e480*/  STL [R1+0x1350], R29 ;  /* 0x0013501d01007387 */ /* 0x0003e80000100800 */
[----:B------:R2:W-:Y:S01]  /*3e490*/  STL [R1+0x24], R5 ;  /* 0x0000240501007387 */ /* 0x0005e20000100800 */
[C---:B0-----:R-:W-:Y:S02]  /*3e4a0*/  FMUL R6, R27.reuse, R12 ;  /* 0x0000000c1b067220 */ /* 0x041fe40000400000 */
[----:B-1----:R-:W-:-:S03]  /*3e4b0*/  FMUL R29, R27, R8 ;  /* 0x000000081b1d7220 */ /* 0x002fc60000400000 */
[----:B------:R0:W-:Y:S01]  /*3e4c0*/  STL [R1+0x1c], R6 ;  /* 0x00001c0601007387 */ /* 0x0001e20000100800 */
[----:B--2---:R-:W-:-:S03]  /*3e4d0*/  FMUL R5, R27, R11 ;  /* 0x0000000b1b057220 */ /* 0x004fc60000400000 */
[----:B------:R-:W-:Y:S04]  /*3e4e0*/  STL [R1+0x1354], R29 ;  /* 0x0013541d01007387 */ /* 0x000fe80000100800 */
[----:B------:R1:W-:Y:S01]  /*3e4f0*/  STL [R1+0x18], R5 ;  /* 0x0000180501007387 */ /* 0x0003e20000100800 */
[C---:B0-----:R-:W-:Y:S02]  /*3e500*/  FMUL R6, R27.reuse, R7 ;  /* 0x000000071b067220 */ /* 0x041fe40000400000 */
[----:B-1----:R-:W-:-:S03]  /*3e510*/  FMUL R5, R27, R4 ;  /* 0x000000041b057220 */ /* 0x002fc60000400000 */
[----:B------:R-:W-:Y:S01]  /*3e520*/  STL [R1+0x10], R6 ;  /* 0x0000100601007387 */ /* 0x000fe20000100800 */
[----:B------:R-:W-:-:S03]  /*3e530*/  MOV R4, R3 ;  /* 0x0000000300047202 */ /* 0x000fc60000000f00 */
[----:B------:R3:W-:Y:S02]  /*3e540*/  STL [R1+0xc], R5 ;  /* 0x00000c0501007387 */ /* 0x0007e40000100800 */
[----:B---3--:R-:W-:Y:S02]  /*3e550*/  MOV R5, R2 ;  /* 0x0000000200057202 */ /* 0x008fe40000000f00 */
[----:B------:R-:W2:Y:S04]  /*3e560*/  LDL.LU R2, [R1+0xb8] ;  /* 0x0000b80001027983 */ /* 0x000ea80000300800 */
[----:B------:R-:W3:Y:S04]  /*3e570*/  LDL.LU R3, [R1+0xc0] ;  /* 0x0000c00001037983 */ /* 0x000ee80000300800 */
[----:B------:R0:W-:Y:S04]  /*3e580*/  STL [R1+0x13ac], R4 ;  /* 0x0013ac0401007387 */ /* 0x0001e80000100800 */
[----:B0-----:R-:W2:Y:S04]  /*3e590*/  LDL.LU R4, [R1+0xd8] ;  /* 0x0000d80001047983 */ /* 0x001ea80000300800 */
[----:B--2---:R0:W-:Y:S04]  /*3e5a0*/  STL [R1+0x13c4], R4 ;  /* 0x0013c40401007387 */ /* 0x0041e80000100800 */
[----:B0-----:R-:W2:Y:S04]  /*3e5b0*/  LDL R4, [R1+0xd0] ;  /* 0x0000d00001047983 */ /* 0x001ea80000100800 */
[----:B--2---:R0:W-:Y:S04]  /*3e5c0*/  STL [R1+0x13c8], R4 ;  /* 0x0013c80401007387 */ /* 0x0041e80000100800 */
[----:B0-----:R-:W2:Y:S04]  /*3e5d0*/  LDL R4, [R1+0xcc] ;  /* 0x0000cc0001047983 */ /* 0x001ea80000100800 */
[----:B--2---:R0:W-:Y:S04]  /*3e5e0*/  STL [R1+0x13cc], R4 ;  /* 0x0013cc0401007387 */ /* 0x0041e80000100800 */
[----:B0-----:R-:W2:Y:S01]  /*3e5f0*/  LDL R4, [R1+0xc8] ;  /* 0x0000c80001047983 */ /* 0x001ea20000100800 */
[----:B------:R-:W-:-:S04]  /*3e600*/  @P1 FMUL R0, R0, 0.25 ;  /* 0x3e80000000001820 */ /* 0x000fc80000400000 */
[----:B------:R-:W-:-:S04]  /*3e610*/  @!P2 FMUL R0, R0, 16777216 ;  /* 0x4b8000000000a820 */ /* 0x000fc80000400000 */
[----:B------:R-:W-:Y:S01]  /*3e620*/  FMUL R24, R27, R0 ;  /* 0x000000001b187220 */ /* 0x000fe20000400000 */
[----:B--2---:R0:W-:Y:S04]  /*3e630*/  STL [R1+0x13d0], R4 ;  /* 0x0013d00401007387 */ /* 0x0041e80000100800 */
[----:B0-----:R-:W2:Y:S04]  /*3e640*/  LDL R4, [R1+0xc4] ;  /* 0x0000c40001047983 */ /* 0x001ea80000100800 */
[----:B------:R-:W3:Y:S04]  /*3e650*/  LDL.LU R27, [R1+0xf0] ;  /* 0x0000f000011b7983 */ /* 0x000ee80000300800 */
        /* <DEDUP_REMOVED lines=19> */
[----:B------:R-:W3:Y:S01]  /*3e790*/  LDL.LU R8, [R1+0x190] ;  /* 0x0001900001087983 */ /* 0x000ee20000300800 */
[----:B-----5:R-:W-:-:S03]  /*3e7a0*/  FSETP.GT.AND P1, PT, |R25|, 8.50705917302346158658e+37, PT ;  /* 0x7e8000001900780b */ /* 0x020fc60003f24200 */
[----:B------:R-:W5:Y:S04]  /*3e7b0*/  LDL.LU R0, [R1+0x198] ;  /* 0x0001980001007983 */ /* 0x000f680000300800 */
[----:B------:R0:W-:Y:S04]  /*3e7c0*/  STL [R1+0x1358], R24 ;  /* 0x0013581801007387 */ /* 0x0001e80000100800 */
[----:B0-----:R-:W3:Y:S04]  /*3e7d0*/  LDL.LU R24, [R1+0xe8] ;  /* 0x0000e80001187983 */ /* 0x001ee80000300800 */
[----:B------:R0:W-:Y:S04]  /*3e7e0*/  STL [R1+0x13a8], R25 ;  /* 0x0013a81901007387 */ /* 0x0001e80000100800 */
[----:B0-----:R-:W3:Y:S01]  /*3e7f0*/  LDL.LU R25, [R1+0xe0] ;  /* 0x0000e00001197983 */ /* 0x001ee20000300800 */
[----:B--2---:R-:W-:-:S05]  /*3e800*/  @P0 FMUL R4, R4, 0.25 ;  /* 0x3e80000004040820 */ /* 0x004fca0000400000 */
[----:B------:R0:W-:Y:S04]  /*3e810*/  @P0 STL [R1+0xc4], R4 ;  /* 0x0000c40401000387 */ /* 0x0001e80000100800 */
[----:B0-----:R-:W2:Y:S02]  /*3e820*/  LDL.LU R4, [R1+0x13d0] ;  /* 0x0013d00001047983 */ /* 0x001ea40000300800 */
        /* <DEDUP_REMOVED lines=10> */
[----:B------:R0:W-:Y:S04]  /*3e8d0*/  STL [R1+0x13b8], R4 ;  /* 0x0013b80401007387 */ /* 0x0001e80000100800 */
[----:B0-----:R-:W2:Y:S04]  /*3e8e0*/  LDL R4, [R1+0xd0] ;  /* 0x0000d00001047983 */ /* 0x001ea80000100800 */
[----:B--2---:R0:W-:Y:S04]  /*3e8f0*/  STL [R1+0x13bc], R4 ;  /* 0x0013bc0401007387 */ /* 0x0041e80000100800 */
[----:B0-----:R-:W2:Y:S01]  /*3e900*/  LDL R4, [R1+0xcc] ;  /* 0x0000cc0001047983 */ /* 0x001ea20000100800 */
[----:B----4-:R-:W-:Y:S01]  /*3e910*/  FSETP.GEU.AND P2, PT, |R26|, 1.175494350822287508e-38, PT ;  /* 0x008000001a00780b */ /* 0x010fe20003f4e200 */
[----:B---3--:R-:W-:-:S02]  /*3e920*/  @P0 FMUL R3, R3, 0.25 ;  /* 0x3e80000003030820 */ /* 0x008fc40000400000 */
[----:B--2---:R0:W-:Y:S04]  /*3e930*/  STL [R1+0x13c0], R4 ;  /* 0x0013c00401007387 */ /* 0x0041e80000100800 */
[----:B0-----:R-:W2:Y:S06]  /*3e940*/  LDL R4, [R1+0xc8] ;  /* 0x0000c80001047983 */ /* 0x001eac0000100800 */
[----:B------:R-:W-:-:S05]  /*3e950*/  @!P2 FMUL R3, R3, 16777216 ;  /* 0x4b8000000303a820 */ /* 0x000fca0000400000 */
[----:B------:R0:W-:Y:S04]  /*3e960*/  STL [R1+0x13b4], R3 ;  /* 0x0013b40301007387 */ /* 0x0001e80000100800 */
[----:B0-----:R-:W3:Y:S01]  /*3e970*/  LDL.LU R3, [R1+0xc4] ;  /* 0x0000c40001037983 */ /* 0x001ee20000300800 */
        /* <DEDUP_REMOVED lines=8> */
[----:B0-----:R-:W2:Y:S01]  /*3ea00*/  LDL.LU R4, [R1+0x13b8] ;  /* 0x0013b80001047983 */ /* 0x001ea20000300800 */
[----:B------:R-:W-:Y:S02]  /*3ea10*/  @P0 FMUL R5, R5, 0.25 ;  /* 0x3e80000005050820 */ /* 0x000fe40000400000 */
[----:B------:R-:W-:Y:S02]  /*3ea20*/  @P0 FMUL R26, R26, 0.25 ;  /* 0x3e8000001a1a0820 */ /* 0x000fe40000400000 */
[----:B------:R-:W-:Y:S02]  /*3ea30*/  @!P2 FMUL R5, R5, 16777216 ;  /* 0x4b8000000505a820 */ /* 0x000fe40000400000 */
[----:B---3--:R-:W-:-:S02]  /*3ea40*/  @!P2 FMUL R3, R3, 16777216 ;  /* 0x4b8000000303a820 */ /* 0x008fc40000400000 */
[----:B------:R-:W-:Y:S02]  /*3ea50*/  @!P2 FMUL R26, R26, 16777216 ;  /* 0x4b8000001a1aa820 */ /* 0x000fe40000400000 */
[----:B------:R-:W-:-:S04]  /*3ea60*/  @P0 FMUL R2, R2, 0.25 ;  /* 0x3e80000002020820 */ /* 0x000fc80000400000 */
[----:B------:R-:W-:Y:S02]  /*3ea70*/  @!P2 FMUL R2, R2, 16777216 ;  /* 0x4b8000000202a820 */ /* 0x000fe40000400000 */
[----:B--2---:R-:W-:-:S05]  /*3ea80*/  @!P2 FMUL R4, R4, 16777216 ;  /* 0x4b8000000404a820 */ /* 0x004fca0000400000 */
[----:B------:R0:W-:Y:S02]  /*3ea90*/  STL [R1+0x13b0], R4 ;  /* 0x0013b00401007387 */ /* 0x0001e40000100800 */
[----:B0-----:R-:W-:Y:S01]  /*3eaa0*/  IMAD.MOV.U32 R4, RZ, RZ, R3 ;  /* 0x000000ffff047224 */ /* 0x001fe200078e0003 */
[----:B------:R-:W-:Y:S02]  /*3eab0*/  MOV R3, R5 ;  /* 0x0000000500037202 */ /* 0x000fe40000000f00 */
[----:B------:R0:W1:Y:S02]  /*3eac0*/  MUFU.RCP R5, R26 ;  /* 0x0000001a00057308 */ /* 0x0000640000001000 */
[----:B0-----:R-:W2:Y:S01]  /*3ead0*/  LDL.LU R26, [R1+0xd0] ;  /* 0x0000d000011a7983 */ /* 0x001ea20000300800 */
[C---:B-1----:R-:W-:Y:S02]  /*3eae0*/  FMUL R2, R5.reuse, R2 ;  /* 0x0000000205027220 */ /* 0x042fe40000400000 */
[----:B------:R-:W-:-:S03]  /*3eaf0*/  FMUL R3, R5, R3 ;  /* 0x0000000305037220 */ /* 0x000fc60000400000 */
[----:B------:R0:W-:Y:S04]  /*3eb00*/  STL [R1+0x12d8], R2 ;  /* 0x0012d80201007387 */ /* 0x0001e80000100800 */
[----:B0-----:R-:W3:Y:S04]  /*3eb10*/  LDL.LU R2, [R1+0xc8] ;  /* 0x0000c80001027983 */ /* 0x001ee80000300800 */
[----:B------:R0:W-:Y:S04]  /*3eb20*/  STL [R1+0x240], R3 ;  /* 0x0002400301007387 */ /* 0x0001e80000100800 */
[----:B0-----:R-:W4:Y:S01]  /*3eb30*/  LDL.LU R3, [R1+0x13b4] ;  /* 0x0013b40001037983 */ /* 0x001f220000300800 */
[----:B------:R-:W-:-:S02]  /*3eb40*/  FMUL R4, R5, R4 ;  /* 0x0000000405047220 */ /* 0x000fc40000400000 */
[----:B----4-:R-:W-:-:S05]  /*3eb50*/  FMUL R3, R5, R3 ;  /* 0x0000000305037220 */ /* 0x010fca0000400000 */
[----:B------:R0:W-:Y:S04]  /*3eb60*/  STL [R1+0x12dc], R3 ;  /* 0x0012dc0301007387 */ /* 0x0001e80000100800 */
[----:B0-----:R-:W4:Y:S04]  /*3eb70*/  LDL.LU R3, [R1+0xcc] ;  /* 0x0000cc0001037983 */ /* 0x001f280000300800 */
[----:B------:R0:W-:Y:S04]  /*3eb80*/  STL [R1+0x238], R4 ;  /* 0x0002380401007387 */ /* 0x0001e80000100800 */
[----:B0-----:R-:W5:Y:S01]  /*3eb90*/  LDL.LU R4, [R1+0x13b0] ;  /* 0x0013b00001047983 */ /* 0x001f620000300800 */
[----:B---3--:R-:W-:-:S02]  /*3eba0*/  FMUL R2, R5, R2 ;  /* 0x0000000205027220 */ /* 0x008fc40000400000 */
[----:B------:R-:W-:-:S03]  /*3ebb0*/  @P0 FMUL R25, R25, 0.25 ;  /* 0x3e80000019190820 */ /* 0x000fc60000400000 */
[----:B------:R4:W-:Y:S01]  /*3ebc0*/  STL [R1+0x12e0], R2 ;  /* 0x0012e00201007387 */ /* 0x0009e20000100800 */
[----:B------:R-:W-:Y:S02]  /*3ebd0*/  @P0 FMUL R24, R24, 0.25 ;  /* 0x3e80000018180820 */ /* 0x000fe40000400000 */
[----:B------:R-:W-:Y:S02]  /*3ebe0*/  @P0 FMUL R27, R27, 0.25 ;  /* 0x3e8000001b1b0820 */ /* 0x000fe40000400000 */
[----:B------:R-:W-:Y:S02]  /*3ebf0*/  @!P2 FMUL R25, R25, 16777216 ;  /* 0x4b8000001919a820 */ /* 0x000fe40000400000 */
[----:B------:R-:W-:Y:S02]  /*3ec00*/  @!P2 FMUL R24, R24, 16777216 ;  /* 0x4b8000001818a820 */ /* 0x000fe40000400000 */
[----:B------:R-:W-:Y:S02]  /*3ec10*/  @P0 FMUL R29, R29, 0.25 ;  /* 0x3e8000001d1d0820 */ /* 0x000fe40000400000 */
[----:B------:R-:W-:-:S02]  /*3ec20*/  @P0 FMUL R22, R22, 0.25 ;  /* 0x3e80000016160820 */ /* 0x000fc40000400000 */
[----:B------:R-:W-:Y:S02]  /*3ec30*/  @!P2 FMUL R27, R27, 16777216 ;  /* 0x4b8000001b1ba820 */ /* 0x000fe40000400000 */
        /* <DEDUP_REMOVED lines=12> */
[----:B------:R-:W-:Y:S02]  /*3ed00*/  FMUL R18, R5, R18 ;  /* 0x0000001205127220 */ /* 0x000fe40000400000 */
[----:B------:R-:W-:Y:S02]  /*3ed10*/  @P0 FMUL R9, R9, 0.25 ;  /* 0x3e80000009090820 */ /* 0x000fe40000400000 */
[----:B------:R-:W-:Y:S02]  /*3ed20*/  @!P2 FMUL R13, R13, 16777216 ;  /* 0x4b8000000d0da820 */ /* 0x000fe40000400000 */
[----:B------:R-:W-:Y:S02]  /*3ed30*/  @!P2 FMUL R10, R10, 16777216 ;  /* 0x4b8000000a0aa820 */ /* 0x000fe40000400000 */
[----:B------:R-:W-:-:S02]  /*3ed40*/  @P0 FMUL R6, R6, 0.25 ;  /* 0x3e80000006060820 */ /* 0x000fc40000400000 */
[----:B------:R-:W-:Y:S02]  /*3ed50*/  @P0 FMUL R28, R28, 0.25 ;  /* 0x3e8000001c1c0820 */ /* 0x000fe40000400000 */
[----:B------:R-:W-:Y:S02]  /*3ed60*/  @!P2 FMUL R9, R9, 16777216 ;  /* 0x4b8000000909a820 */ /* 0x000fe40000400000 */
[----:B------:R-:W-:Y:S02]  /*3ed70*/  @P0 FMUL R20, R20, 0.25 ;  /* 0x3e80000014140820 */ /* 0x000fe40000400000 */
[----:B------:R-:W-:Y:S02]  /*3ed80*/  FMUL R13, R5, R13 ;  /* 0x0000000d050d7220 */ /* 0x000fe40000400000 */
[----:B------:R-:W-:Y:S02]  /*3ed90*/  @P0 FMUL R23, R23, 0.25 ;  /* 0x3e80000017170820 */ /* 0x000fe40000400000 */
        /* <DEDUP_REMOVED lines=11> */
[----:B------:R-:W-:Y:S02]  /*3ee50*/  @!P2 FMUL R12, R12, 16777216 ;  /* 0x4b8000000c0ca820 */ /* 0x000fe40000400000 */
[----:B------:R-:W-:-:S02]  /*3ee60*/  @!P2 FMUL R19, R19, 16777216 ;  /* 0x4b8000001313a820 */ /* 0x000fc40000400000 */
[----:B------:R-:W-:Y:S02]  /*3ee70*/  FMUL R20, R5, R20 ;  /* 0x0000001405147220 */ /* 0x000fe40000400000 */
[----:B------:R-:W-:Y:S02]  /*3ee80*/  @!P2 FMUL R7, R7, 16777216 ;  /* 0x4b8000000707a820 */ /* 0x000fe40000400000 */
[----:B------:R-:W-:Y:S02]  /*3ee90*/  @!P2 FMUL R16, R16, 16777216 ;  /* 0x4b8000001010a820 */ /* 0x000fe40000400000 */
[C---:B------:R-:W-:Y:S02]  /*3eea0*/  FMUL R11, R5.reuse, R11 ;  /* 0x0000000b050b7220 */ /* 0x040fe40000400000 */
[C---:B------:R-:W-:Y:S02]  /*3eeb0*/  FMUL R12, R5.reuse, R12 ;  /* 0x0000000c050c7220 */ /* 0x040fe40000400000 */
[----:B------:R-:W-:-:S02]  /*3eec0*/  FMUL R7, R5, R7 ;  /* 0x0000000705077220 */ /* 0x000fc40000400000 */
[C---:B----4-:R-:W-:Y:S02]  /*3eed0*/  FMUL R2, R5.reuse, R3 ;  /* 0x0000000305027220 */ /* 0x050fe40000400000 */
[----:B--2---:R-:W-:-:S05]  /*3eee0*/  FMUL R3, R5, R26 ;  /* 0x0000001a05037220 */ /* 0x004fca0000400000 */
[----:B------:R0:W-:Y:S04]  /*3eef0*/  STL [R1+0x1304], R3 ;  /* 0x0013040301007387 */ /* 0x0001e80000100800 */
[----:B------:R5:W-:Y:S01]  /*3ef00*/  STL [R1+0x230], R2 ;  /* 0x0002300201007387 */ /* 0x000be20000100800 */
[C---:B------:R-:W-:Y:S02]  /*3ef10*/  FMUL R26, R5.reuse, R25 ;  /* 0x00000019051a7220 */ /* 0x040fe40000400000 */
[C---:B0-----:R-:W-:Y:S02]  /*3ef20*/  FMUL R3, R5.reuse, R24 ;  /* 0x0000001805037220 */ /* 0x041fe40000400000 */
[C---:B-----5:R-:W-:Y:S02]  /*3ef30*/  FMUL R2, R5.reuse, R4 ;  /* 0x0000000405027220 */ /* 0x060fe40000400000 */
[----:B------:R-:W2:Y:S04]  /*3ef40*/  LDL.LU R4, [R1+0x13ac] ;  /* 0x0013ac0001047983 */ /* 0x000ea80000300800 */
[----:B------:R-:W3:Y:S04]  /*3ef50*/  LDL.LU R25, [R1+0x13a8] ;  /* 0x0013a80001197983 */ /* 0x000ee80000300800 */
[----:B------:R0:W-:Y:S01]  /*3ef60*/  STL [R1+0x228], R2 ;  /* 0x0002280201007387 */ /* 0x0001e20000100800 */
[----:B------:R-:W-:-:S03]  /*3ef70*/  FMUL R24, R5, R29 ;  /* 0x0000001d05187220 */ /* 0x000fc60000400000 */
[----:B------:R-:W-:Y:S01]  /*3ef80*/  STL [R1+0xb4], R26 ;  /* 0x0000b41a01007387 */ /* 0x000fe20000100800 */
[----:B0-----:R-:W-:-:S03]  /*3ef90*/  FMUL R2, R5, R27 ;  /* 0x0000001b05027220 */ /* 0x001fc60000400000 */
[----:B------:R0:W-:Y:S04]  /*3efa0*/  STL [R1+0xb0], R3 ;  /* 0x0000b00301007387 */ /* 0x0001e80000100800 */
[----:B------:R1:W-:Y:S01]  /*3efb0*/  STL [R1+0xa8], R2 ;  /* 0x0000a80201007387 */ /* 0x0003e20000100800 */
[----:B0-----:R-:W-:-:S03]  /*3efc0*/  FMUL R3, R5, R22 ;  /* 0x0000001605037220 */ /* 0x001fc60000400000 */
[----:B------:R-:W-:Y:S01]  /*3efd0*/  STL [R1+0xa0], R24 ;  /* 0x0000a01801007387 */ /* 0x000fe20000100800 */
[----:B-1----:R-:W-:-:S03]  /*3efe0*/  FMUL R2, R5, R21 ;  /* 0x0000001505027220 */ /* 0x002fc60000400000 */
        /* <DEDUP_REMOVED lines=12> */
[C---:B------:R-:W-:Y:S02]  /*3f0b0*/  FMUL R10, R5.reuse, R19 ;  /* 0x00000013050a7220 */ /* 0x040fe40000400000 */
[C---:B0-----:R-:W-:Y:S01]  /*3f0c0*/  FMUL R3, R5.reuse, R28 ;  /* 0x0000001c05037220 */ /* 0x041fe20000400000 */
[----:B------:R-:W-:Y:S01]  /*3f0d0*/  STL [R1+0x8], R6 ;  /* 0x0000080601007387 */ /* 0x000fe20000100800 */
[----:B-1----:R-:W-:-:S03]  /*3f0e0*/  FMUL R2, R5, R23 ;  /* 0x0000001705027220 */ /* 0x002fc60000400000 */
[----:B------:R0:W-:Y:S01]  /*3f0f0*/  STL [R1+0x4], R3 ;  /* 0x0000040301007387 */ /* 0x0001e20000100800 */
[----:B------:R-:W-:-:S03]  /*3f100*/  FMUL R9, R5, R16 ;  /* 0x0000001005097220 */ /* 0x000fc60000400000 */
[----:B------:R-:W-:Y:S04]  /*3f110*/  STL [R1+0x1334], R20 ;  /* 0x0013341401007387 */ /* 0x000fe80000100800 */
[----:B------:R-:W-:Y:S04]  /*3f120*/  STL [R1], R2 ;  /* 0x0000000201007387 */ /* 0x000fe80000100800 */
[----:B------:R-:W-:Y:S04]  /*3f130*/  STL [R1+0x135c], R11 ;  /* 0x00135c0b01007387 */ /* 0x000fe80000100800 */
[----:B------:R-:W-:Y:S04]  /*3f140*/  STL [R1+0x1360], R12 ;  /* 0x0013600c01007387 */ /* 0x000fe80000100800 */
[----:B------:R-:W-:Y:S04]  /*3f150*/  STL [R1+0x1364], R10 ;  /* 0x0013640a01007387 */ /* 0x000fe80000100800 */
[----:B------:R-:W-:Y:S04]  /*3f160*/  STL [R1+0x1368], R7 ;  /* 0x0013680701007387 */ /* 0x000fe80000100800 */
[----:B------:R-:W-:Y:S04]  /*3f170*/  STL [R1+0x136c], R9 ;  /* 0x00136c0901007387 */ /* 0x000fe80000100800 */
[----:B0-----:R-:W4:Y:S01]  /*3f180*/  LDL.LU R3, [R1+0xdc] ;  /* 0x0000dc0001037983 */ /* 0x001f220000300800 */
[----:B------:R-:W-:-:S04]  /*3f190*/  @P0 FMUL R15, R15, 0.25 ;  /* 0x3e8000000f0f0820 */ /* 0x000fc80000400000 */
[----:B------:R-:W-:-:S04]  /*3f1a0*/  @!P2 FMUL R15, R15, 16777216 ;  /* 0x4b8000000f0fa820 */ /* 0x000fc80000400000 */
[----:B------:R-:W-:Y:S01]  /*3f1b0*/  FMUL R6, R5, R15 ;  /* 0x0000000f05067220 */ /* 0x000fe20000400000 */
[----:B----4-:R0:W-:Y:S04]  /*3f1c0*/  STL [R1+0x13a4], R3 ;  /* 0x0013a40301007387 */ /* 0x0101e80000100800 */
[----:B------:R-:W-:Y:S04]  /*3f1d0*/  STL [R1+0x1370], R6 ;  /* 0x0013700601007387 */ /* 0x000fe80000100800 */
[----:B------:R-:W4:Y:S01]  /*3f1e0*/  LDL.LU R15, [R1+0x1a0] ;  /* 0x0001a000010f7983 */ /* 0x000f220000300800 */
[----:B------:R-:W-:-:S04]  /*3f1f0*/  @P0 FMUL R8, R8, 0.25 ;  /* 0x3e80000008080820 */ /* 0x000fc80000400000 */
[----:B------:R-:W-:Y:S01]  /*3f200*/  @!P2 FMUL R8, R8, 16777216 ;  /* 0x4b8000000808a820 */ /* 0x000fe20000400000 */
[----:B----4-:R-:W-:Y:S04]  /*3f210*/  STL [R1+0x1398], R15 ;  /* 0x0013980f01007387 */ /* 0x010fe80000100800 */
[----:B------:R-:W4:Y:S01]  /*3f220*/  LDL.LU R29, [R1+0x1a8] ;  /* 0x0001a800011d7983 */ /* 0x000f220000300800 */
[----:B------:R-:W-:Y:S02]  /*3f230*/  FMUL R8, R5, R8 ;  /* 0x0000000805087220 */ /* 0x000fe40000400000 */
[----:B------:R-:W-:Y:S01]  /*3f240*/  @P0 FMUL R0, R0, 0.25 ;  /* 0x3e80000000000820 */ /* 0x000fe20000400000 */
[----:B----4-:R1:W-:Y:S04]  /*3f250*/  STL [R1+0x139c], R29 ;  /* 0x00139c1d01007387 */ /* 0x0103e80000100800 */
[----:B------:R-:W-:Y:S04]  /*3f260*/  STL [R1+0x1374], R8 ;  /* 0x0013740801007387 */ /* 0x000fe80000100800 */
[----:B0-----:R-:W4:Y:S04]  /*3f270*/  LDL R3, [R1+0xd4] ;  /* 0x0000d40001037983 */ /* 0x001f280000100800 */
[----:B-1----:R-:W5:Y:S01]  /*3f280*/  LDL R29, [R1+0xf4] ;  /* 0x0000f400011d7983 */ /* 0x002f620000100800 */
[----:B------:R-:W-:-:S04]  /*3f290*/  @!P2 FMUL R0, R0, 16777216 ;  /* 0x4b8000000000a820 */ /* 0x000fc80000400000 */
[----:B------:R-:W-:Y:S01]  /*3f2a0*/  FMUL R5, R5, R0 ;  /* 0x0000000005057220 */ /* 0x000fe20000400000 */
[----:B--2---:R-:W-:Y:S01]  /*3f2b0*/  MOV R16, R4 ;  /* 0x0000000400107202 */ /* 0x004fe20000000f00 */
[----:B-----5:R0:W-:Y:S04]  /*3f2c0*/  STL [R1+0x13a0], R29 ;  /* 0x0013a01d01007387 */ /* 0x0201e80000100800 */
[----:B------:R-:W2:Y:S04]  /*3f2d0*/  LDL R15, [R1+0xfc] ;  /* 0x0000fc00010f7983 */ /* 0x000ea80000100800 */
[----:B0-----:R-:W5:Y:S04]  /*3f2e0*/  LDL R29, [R1+0xec] ;  /* 0x0000ec00011d7983 */ /* 0x001f680000100800 */
[----:B------:R0:W-:Y:S04]  /*3f2f0*/  STL [R1+0x1378], R5 ;  /* 0x0013780501007387 */ /* 0x0001e80000100800 */
[----:B0-----:R-:W2:Y:S04]  /*3f300*/  LDL.LU R5, [R1+0x108] ;  /* 0x0001080001057983 */ /* 0x001ea80000300800 */
        /* <DEDUP_REMOVED lines=15> */
[----:B----4-:R-:W-:-:S03]  /*3f400*/  @P1 FMUL R3, R3, 0.25 ;  /* 0x3e80000003031820 */ /* 0x010fc60000400000 */
[----:B------:R-:W4:Y:S04]  /*3f410*/  LDL.LU R22, [R1+0x184] ;  /* 0x0001840001167983 */ /* 0x000f280000300800 */
[----:B------:R-:W2:Y:S04]  /*3f420*/  LDL.LU R23, [R1+0x18c] ;  /* 0x00018c0001177983 */ /* 0x000ea80000300800 */
[----:B------:R-:W2:Y:S04]  /*3f430*/  LDL.LU R13, [R1+0x194] ;  /* 0x00019400010d7983 */ /* 0x000ea80000300800 */
[----:B------:R-:W2:Y:S04]  /*3f440*/  LDL.LU R14, [R1+0x19c] ;  /* 0x00019c00010e7983 */ /* 0x000ea80000300800 */
[----:B------:R-:W2:Y:S04]  /*3f450*/  LDL.LU R4, [R1+0x1ac] ;  /* 0x0001ac0001047983 */ /* 0x000ea80000300800 */
[----:B------:R-:W2:Y:S04]  /*3f460*/  LDL.LU R19, [R1+0x1b4] ;  /* 0x0001b40001137983 */ /* 0x000ea80000300800 */
[----:B------:R-:W2:Y:S04]  /*3f470*/  LDL.LU R17, [R1+0x1a4] ;  /* 0x0001a40001117983 */ /* 0x000ea80000300800 */
[----:B------:R-:W2:Y:S04]  /*3f480*/  LDL.LU R18, [R1+0x1b0] ;  /* 0x0001b00001127983 */ /* 0x000ea80000300800 */
[----:B------:R0:W-:Y:S04]  /*3f490*/  @P1 STL [R1+0xd4], R3 ;  /* 0x0000d40301001387 */ /* 0x0001e80000100800 */
[----:B0-----:R-:W2:Y:S01]  /*3f4a0*/  LDL.LU R3, [R1+0x13a4] ;  /* 0x0013a40001037983 */ /* 0x001ea20000300800 */
[----:B-----5:R-:W-:-:S02]  /*3f4b0*/  @P1 FMUL R29, R29, 0.25 ;  /* 0x3e8000001d1d1820 */ /* 0x020fc40000400000 */
[----:B--2---:R-:W-:-:S05]  /*3f4c0*/  @P1 FMUL R3, R3, 0.25 ;  /* 0x3e80000003031820 */ /* 0x004fca0000400000 */
[----:B------:R0:W-:Y:S04]  /*3f4d0*/  STL [R1+0x1394], R3 ;  /* 0x0013940301007387 */ /* 0x0001e80000100800 */
[----:B0-----:R-:W2:Y:S04]  /*3f4e0*/  LDL R3, [R1+0xd4] ;  /* 0x0000d40001037983 */ /* 0x001ea80000100800 */
[----:B------:R0:W-:Y:S04]  /*3f4f0*/  @P1 STL [R1+0xec], R29 ;  /* 0x0000ec1d01001387 */ /* 0x0001e80000100800 */
[----:B0-----:R-:W5:Y:S01]  /*3f500*/  LDL.LU R29, [R1+0x13a0] ;  /* 0x0013a000011d7983 */ /* 0x001f620000300800 */
[----:B------:R-:W-:-:S02]  /*3f510*/  @P1 FMUL R15, R15, 0.25 ;  /* 0x3e8000000f0f1820 */ /* 0x000fc40000400000 */
[----:B------:R-:W-:Y:S02]  /*3f520*/  @P1 FMUL R5, R5, 0.25 ;  /* 0x3e80000005051820 */ /* 0x000fe40000400000 */
[----:B-----5:R-:W-:-:S05]  /*3f530*/  @P1 FMUL R29, R29, 0.25 ;  /* 0x3e8000001d1d1820 */ /* 0x020fca0000400000 */
[----:B------:R0:W-:Y:S04]  /*3f540*/  @P1 STL [R1+0xf4], R29 ;  /* 0x0000f41d01001387 */ /* 0x0001e80000100800 */
[----:B0-----:R-:W5:Y:S04]  /*3f550*/  LDL.LU R29, [R1+0x139c] ;  /* 0x00139c00011d7983 */ /* 0x001f680000300800 */
[----:B------:R0:W-:Y:S04]  /*3f560*/  @P1 STL [R1+0xfc], R15 ;  /* 0x0000fc0f01001387 */ /* 0x0001e80000100800 */
[----:B0-----:R-:W2:Y:S04]  /*3f570*/  LDL.LU R15, [R1+0x1398] ;  /* 0x00139800010f7983 */ /* 0x001ea80000300800 */
[----:B------:R0:W-:Y:S04]  /*3f580*/  STL [R1+0x1388], R5 ;  /* 0x0013880501007387 */ /* 0x0001e80000100800 */
[----:B0-----:R-:W2:Y:S01]  /*3f590*/  LDL R5, [R1+0xfc] ;  /* 0x0000fc0001057983 */ /* 0x001ea20000100800 */
[----:B---3--:R-:W-:-:S03]  /*3f5a0*/  FSETP.GEU.AND P0, PT, |R25|, 1.175494350822287508e-38, PT ;  /* 0x008000001900780b */ /* 0x008fc60003f0e200 */
[----:B--2---:R0:W-:Y:S04]  /*3f5b0*/  STL [R1+0x138c], R5 ;  /* 0x00138c0501007387 */ /* 0x0041e80000100800 */
[----:B0-----:R-:W2:Y:S06]  /*3f5c0*/  LDL R5, [R1+0xf4] ;  /* 0x0000f40001057983 */ /* 0x001eac0000100800 */
[----:B------:R-:W-:Y:S01]  /*3f5d0*/  @!P0 FMUL R3, R3, 16777216 ;  /* 0x4b80000003038820 */ /* 0x000fe20000400000 */
[----:B--2---:R0:W-:Y:S04]  /*3f5e0*/  STL [R1+0x1390], R5 ;  /* 0x0013900501007387 */ /* 0x0041e80000100800 */
[----:B0-----:R-:W2:Y:S04]  /*3f5f0*/  LDL R5, [R1+0xec] ;  /* 0x0000ec0001057983 */ /* 0x001ea80000100800 */
[----:B------:R0:W-:Y:S04]  /*3f600*/  @!P0 STL [R1+0xd4], R3 ;  /* 0x0000d40301008387 */ /* 0x0001e80000100800 */
[----:B0-----:R-:W3:Y:S01]  /*3f610*/  LDL.LU R3, [R1+0x1394] ;  /* 0x0013940001037983 */ /* 0x001ee20000300800 */
[----:B--2---:R-:W-:-:S02]  /*3f620*/  @!P0 FMUL R5, R5, 16777216 ;  /* 0x4b80000005058820 */ /* 0x004fc40000400000 */
[----:B---3--:R-:W-:-:S05]  /*3f630*/  @!P0 FMUL R3, R3, 16777216 ;  /* 0x4b80000003038820 */ /* 0x008fca0000400000 */
[----:B------:R0:W-:Y:S04]  /*3f640*/  STL [R1+0x1384], R3 ;  /* 0x0013840301007387 */ /* 0x0001e80000100800 */
[----:B0-----:R-:W2:Y:S04]  /*3f650*/  LDL.LU R3, [R1+0xd4] ;  /* 0x0000d40001037983 */ /* 0x001ea80000300800 */
        /* <DEDUP_REMOVED lines=8> */
[----:B------:R-:W-:Y:S02]  /*3f6e0*/  @P1 FMUL R16, R16, 0.25 ;  /* 0x3e80000010101820 */ /* 0x000fe40000400000 */
[----:B---3--:R-:W-:-:S05]  /*3f6f0*/  @!P0 FMUL R5, R5, 16777216 ;  /* 0x4b80000005058820 */ /* 0x008fca0000400000 */
[----:B------:R0:W-:Y:S04]  /*3f700*/  STL [R1+0x137c], R5 ;  /* 0x00137c0501007387 */ /* 0x0001e80000100800 */
[----:B0-----:R-:W3:Y:S01]  /*3f710*/  LDL.LU R5, [R1+0xec] ;  /* 0x0000ec0001057983 */ /* 0x001ee20000300800 */
[----:B------:R-:W-:Y:S02]  /*3f720*/  @P1 FMUL R25, R25, 0.25 ;  /* 0x3e80000019191820 */ /* 0x000fe40000400000 */
[----:B------:R-:W-:Y:S02]  /*3f730*/  @!P0 FMUL R16, R16, 16777216 ;  /* 0x4b80000010108820 */ /* 0x000fe40000400000 */
[----:B------:R-:W-:Y:S01]  /*3f740*/  @!P0 FMUL R25, R25, 16777216 ;  /* 0x4b80000019198820 */ /* 0x000fe20000400000 */
[----:B---3--:R0:W-:Y:S02]  /*3f750*/  STL [R1+0x1380], R5 ;  /* 0x0013800501007387 */ /* 0x0081e40000100800 */
[----:B0-----:R-:W-:-:S02]  /*3f760*/  IMAD.MOV.U32 R5, RZ, RZ, R16 ;  /* 0x000000ffff057224 */ /* 0x001fc400078e0010 */
[----:B------:R0:W2:Y:S02]  /*3f770*/  MUFU.RCP R16, R25 ;  /* 0x0000001900107308 */ /* 0x0000a40000001000 */
[----:B0-----:R-:W3:Y:S01]  /*3f780*/  LDL.LU R25, [R1+0xfc] ;  /* 0x0000fc0001197983 */ /* 0x001ee20000300800 */
[----:B--2---:R-:W-:-:S05]  /*3f790*/  FMUL R3, R16, R3 ;  /* 0x0000000310037220 */ /* 0x004fca0000400000 */
[----:B------:R0:W-:Y:S04]  /*3f7a0*/  STL [R1+0xf0], R3 ;  /* 0x0000f00301007387 */ /* 0x0001e80000100800 */
[----:B0-----:R-:W2:Y:S01]  /*3f7b0*/  LDL.LU R3, [R1+0x1384] ;  /* 0x0013840001037983 */ /* 0x001ea20000300800 */
[C---:B------:R-:W-:Y:S02]  /*3f7c0*/  FMUL R5, R16.reuse, R5 ;  /* 0x0000000510057220 */ /* 0x040fe40000400000 */
[----:B--2---:R-:W-:-:S05]  /*3f7d0*/  FMUL R3, R16, R3 ;  /* 0x0000000310037220 */ /* 0x004fca0000400000 */
[----:B------:R0:W-:Y:S04]  /*3f7e0*/  STL [R1+0x1318], R3 ;  /* 0x0013180301007387 */ /* 0x0001e80000100800 */
[----:B0-----:R-:W2:Y:S04]  /*3f7f0*/  LDL.LU R3, [R1+0xf4] ;  /* 0x0000f40001037983 */ /* 0x001ea80000300800 */
[----:B------:R0:W-:Y:S04]  /*3f800*/  STL [R1+0xe4], R5 ;  /* 0x0000e40501007387 */ /* 0x0001e80000100800 */
[----:B0-----:R-:W2:Y:S02]  /*3f810*/  LDL.LU R5, [R1+0x1380] ;  /* 0x0013800001057983 */ /* 0x001ea40000300800 */
[----:B--2---:R-:W-:-:S05]  /*3f820*/  FMUL R5, R16, R5 ;  /* 0x0000000510057220 */ /* 0x004fca0000400000 */
[----:B------:R0:W-:Y:S04]  /*3f830*/  STL [R1+0xe0], R5 ;  /* 0x0000e00501007387 */ /* 0x0001e80000100800 */
[----:B0-----:R-:W2:Y:S01]  /*3f840*/  LDL.LU R5, [R1+0x137c] ;  /* 0x00137c0001057983 */ /* 0x001ea20000300800 */
[----:B------:R-:W-:Y:S02]  /*3f850*/  FMUL R3, R16, R3 ;  /* 0x0000000310037220 */ /* 0x000fe40000400000 */
[----:B------:R-:W-:Y:S02]  /*3f860*/  @P1 FMUL R8, R8, 0.25 ;  /* 0x3e80000008081820 */ /* 0x000fe40000400000 */
[----:B------:R-:W-:Y:S01]  /*3f870*/  @P1 FMUL R6, R6, 0.25 ;  /* 0x3e80000006061820 */ /* 0x000fe20000400000 */
[----:B------:R3:W-:Y:S01]  /*3f880*/  STL [R1+0xdc], R3 ;  /* 0x0000dc0301007387 */ /* 0x0007e20000100800 */
[----:B------:R-:W-:-:S02]  /*3f890*/  @!P0 FMUL R8, R8, 16777216 ;  /* 0x4b80000008088820 */ /* 0x000fc40000400000 */
[----:B------:R-:W-:Y:S02]  /*3f8a0*/  @P1 FMUL R9, R9, 0.25 ;  /* 0x3e80000009091820 */ /* 0x000fe40000400000 */
[----:B------:R-:W-:Y:S02]  /*3f8b0*/  @!P0 FMUL R6, R6, 16777216 ;  /* 0x4b80000006068820 */ /* 0x000fe40000400000 */
[----:B---3--:R-:W-:Y:S02]  /*3f8c0*/  FMUL R3, R16, R25 ;  /* 0x0000001910037220 */ /* 0x008fe40000400000 */
[----:B------:R-:W-:Y:S02]  /*3f8d0*/  @!P0 FMUL R9, R9, 16777216 ;  /* 0x4b80000009098820 */ /* 0x000fe40000400000 */
[----:B------:R-:W-:Y:S02]  /*3f8e0*/  @P1 FMUL R7, R7, 0.25 ;  /* 0x3e80000007071820 */ /* 0x000fe40000400000 */
[----:B------:R-:W-:-:S02]  /*3f8f0*/  @P1 FMUL R10, R10, 0.25 ;  /* 0x3e8000000a0a1820 */ /* 0x000fc40000400000 */
[----:B------:R-:W-:Y:S02]  /*3f900*/  @!P0 FMUL R7, R7, 16777216 ;  /* 0x4b80000007078820 */ /* 0x000fe40000400000 */
[----:B------:R-:W-:Y:S02]  /*3f910*/  @P1 FMUL R12, R12, 0.25 ;  /* 0x3e8000000c0c1820 */ /* 0x000fe40000400000 */
[----:B------:R-:W-:Y:S02]  /*3f920*/  @!P0 FMUL R10, R10, 16777216 ;  /* 0x4b8000000a0a8820 */ /* 0x000fe40000400000 */
[----:B------:R-:W-:Y:S02]  /*3f930*/  @P1 FMUL R11, R11, 0.25 ;  /* 0x3e8000000b0b1820 */ /* 0x000fe40000400000 */
[----:B------:R-:W-:Y:S02]  /*3f940*/  @!P0 FMUL R12, R12, 16777216 ;  /* 0x4b8000000c0c8820 */ /* 0x000fe40000400000 */
[----:B------:R-:W-:-:S02]  /*3f950*/  @!P0 FMUL R11, R11, 16777216 ;  /* 0x4b8000000b0b8820 */ /* 0x000fc40000400000 */
[C---:B--2---:R-:W-:Y:S02]  /*3f960*/  FMUL R25, R16.reuse, R5 ;  /* 0x0000000510197220 */ /* 0x044fe40000400000 */
[----:B------:R-:W2:Y:S04]  /*3f970*/  LDL.LU R5, [R1+0x1378] ;  /* 0x0013780001057983 */ /* 0x000ea80000300800 */
[----:B------:R0:W-:Y:S02]  /*3f980*/  STL [R1+0xd8], R3 ;  /* 0x0000d80301007387 */ /* 0x0001e40000100800 */
[C---:B0-----:R-:W-:Y:S02]  /*3f990*/  FMUL R3, R16.reuse, R8 ;  /* 0x0000000810037220 */ /* 0x041fe40000400000 */
[----:B------:R-:W2:Y:S04]  /*3f9a0*/  LDL.LU R8, [R1+0x1374] ;  /* 0x0013740001087983 */ /* 0x000ea80000300800 */
[----:B------:R0:W-:Y:S02]  /*3f9b0*/  STL [R1+0xd4], R25 ;  /* 0x0000d41901007387 */ /* 0x0001e40000100800 */
[----:B0-----:R-:W-:-:S02]  /*3f9c0*/  FMUL R25, R16, R6 ;  /* 0x0000000610197220 */ /* 0x001fc40000400000 */
[----:B------:R-:W3:Y:S04]  /*3f9d0*/  LDL.LU R6, [R1+0x1370] ;  /* 0x0013700001067983 */ /* 0x000ee80000300800 */
[----:B------:R0:W-:Y:S02]  /*3f9e0*/  STL [R1+0xd0], R3 ;  /* 0x0000d00301007387 */ /* 0x0001e40000100800 */
[C---:B0-----:R-:W-:Y:S02]  /*3f9f0*/  FMUL R3, R16.reuse, R9 ;  /* 0x0000000910037220 */ /* 0x041fe40000400000 */
[----:B------:R-:W3:Y:S04]  /*3fa00*/  LDL.LU R9, [R1+0x136c] ;  /* 0x00136c0001097983 */ /* 0x000ee80000300800 */
[----:B------:R0:W-:Y:S04]  /*3fa10*/  STL [R1+0x78], R25 ;  /* 0x0000781901007387 */ /* 0x0001e80000100800 */
[----:B------:R1:W-:Y:S01]  /*3fa20*/  STL [R1+0x131c], R3 ;  /* 0x00131c0301007387 */ /* 0x0003e20000100800 */
[----:B0-----:R-:W-:-:S02]  /*3fa30*/  FMUL R25, R16, R10 ;  /* 0x0000000a10197220 */ /* 0x001fc40000400000 */
[C---:B-1----:R-:W-:Y:S02]  /*3fa40*/  FMUL R3, R16.reuse, R7 ;  /* 0x0000000710037220 */ /* 0x042fe40000400000 */
[----:B------:R-:W3:Y:S04]  /*3fa50*/  LDL.LU R7, [R1+0x1368] ;  /* 0x0013680001077983 */ /* 0x000ee80000300800 */
[----:B------:R-:W3:Y:S04]  /*3fa60*/  LDL.LU R10, [R1+0x1364] ;  /* 0x00136400010a7983 */ /* 0x000ee80000300800 */
[----:B------:R0:W-:Y:S02]  /*3fa70*/  STL [R1+0x70], R3 ;  /* 0x0000700301007387 */ /* 0x0001e40000100800 */
[----:B0-----:R-:W-:-:S02]  /*3fa80*/  FMUL R3, R16, R12 ;  /* 0x0000000c10037220 */ /* 0x001fc40000400000 */
[----:B------:R-:W3:Y:S04]  /*3fa90*/  LDL.LU R12, [R1+0x1360] ;  /* 0x00136000010c7983 */ /* 0x000ee80000300800 */
[----:B------:R0:W-:Y:S02]  /*3faa0*/  STL [R1+0x6c], R25 ;  /* 0x00006c1901007387 */ /* 0x0001e40000100800 */
[----:B0-----:R-:W-:Y:S02]  /*3fab0*/  FMUL R25, R16, R11 ;  /* 0x0000000b10197220 */ /* 0x001fe40000400000 */
[----:B------:R-:W3:Y:S01]  /*3fac0*/  LDL.LU R11, [R1+0x135c] ;  /* 0x00135c00010b7983 */ /* 0x000ee20000300800 */
[----:B------:R-:W-:Y:S02]  /*3fad0*/  @P1 FMUL R24, R24, 0.25 ;  /* 0x3e80000018181820 */ /* 0x000fe40000400000 */
[----:B------:R-:W-:-:S02]  /*3fae0*/  @P1 FMUL R28, R28, 0.25 ;  /* 0x3e8000001c1c1820 */ /* 0x000fc40000400000 */
[----:B------:R-:W-:Y:S02]  /*3faf0*/  @P1 FMUL R2, R2, 0.25 ;  /* 0x3e80000002021820 */ /* 0x000fe40000400000 */
[----:B------:R-:W-:Y:S02]  /*3fb00*/  @P1 FMUL R27, R27, 0.25 ;  /* 0x3e8000001b1b1820 */ /* 0x000fe40000400000 */
[----:B------:R-:W-:Y:S02]  /*3fb10*/  @!P0 FMUL R24, R24, 16777216 ;  /* 0x4b80000018188820 */ /* 0x000fe40000400000 */
[----:B------:R-:W-:Y:S02]  /*3fb20*/  @P1 FMUL R26, R26, 0.25 ;  /* 0x3e8000001a1a1820 */ /* 0x000fe40000400000 */
[----:B------:R-:W-:Y:S01]  /*3fb30*/  @!P0 FMUL R28, R28, 16777216 ;  /* 0x4b8000001c1c8820 */ /* 0x000fe20000400000 */
[----:B------:R0:W-:Y:S01]  /*3fb40*/  STL [R1+0x54], R3 ;  /* 0x0000540301007387 */ /* 0x0001e20000100800 */
[----:B------:R-:W-:-:S02]  /*3fb50*/  @P1 FMUL R20, R20, 0.25 ;  /* 0x3e80000014141820 */ /* 0x000fc40000400000 */
[----:B------:R-:W-:Y:S02]  /*3fb60*/  @!P0 FMUL R2, R2, 16777216 ;  /* 0x4b80000002028820 */ /* 0x000fe40000400000 */
[----:B------:R-:W-:Y:S02]  /*3fb70*/  @P1 FMUL R0, R0, 0.25 ;  /* 0x3e80000000001820 */ /* 0x000fe40000400000 */
[----:B------:R-:W-:Y:S02]  /*3fb80*/  @!P0 FMUL R27, R27, 16777216 ;  /* 0x4b8000001b1b8820 */ /* 0x000fe40000400000 */
[----:B------:R-:W-:Y:S02]  /*3fb90*/  @!P0 FMUL R26, R26, 16777216 ;  /* 0x4b8000001a1a8820 */ /* 0x000fe40000400000 */
[C---:B0-----:R-:W-:Y:S02]  /*3fba0*/  FMUL R3, R16.reuse, R24 ;  /* 0x0000001810037220 */ /* 0x041fe40000400000 */
[----:B------:R-:W-:Y:S01]  /*3fbb0*/  FMUL R28, R16, R28 ;  /* 0x0000001c101c7220 */ /* 0x000fe20000400000 */
[----:B------:R-:W3:Y:S01]  /*3fbc0*/  LDL.LU R24, [R1+0x1358] ;  /* 0x0013580001187983 */ /* 0x000ee20000300800 */
[----:B------:R-:W-:-:S02]  /*3fbd0*/  @!P0 FMUL R20, R20, 16777216 ;  /* 0x4b80000014148820 */ /* 0x000fc40000400000 */
[----:B------:R-:W-:Y:S01]  /*3fbe0*/  FMUL R2, R16, R2 ;  /* 0x0000000210027220 */ /* 0x000fe20000400000 */
[----:B------:R0:W-:Y:S01]  /*3fbf0*/  STL [R1+0x48], R25 ;  /* 0x0000481901007387 */ /* 0x0001e20000100800 */
[----:B------:R-:W-:Y:S02]  /*3fc00*/  @!P0 FMUL R0, R0, 16777216 ;  /* 0x4b80000000008820 */ /* 0x000fe40000400000 */
[C---:B------:R-:W-:Y:S01]  /*3fc10*/  FMUL R27, R16.reuse, R27 ;  /* 0x0000001b101b7220 */ /* 0x040fe20000400000 */
[----:B------:R-:W-:Y:S01]  /*3fc20*/  STL [R1+0x34], R3 ;  /* 0x0000340301007387 */ /* 0x000fe20000100800 */
[----:B------:R-:W-:Y:S02]  /*3fc30*/  FMUL R26, R16, R26 ;  /* 0x0000001a101a7220 */ /* 0x000fe40000400000 */
[----:B------:R-:W-:Y:S01]  /*3fc40*/  @P1 FMUL R4, R4, 0.25 ;  /* 0x3e80000004041820 */ /* 0x000fe20000400000 */
[----:B------:R-:W-:Y:S01]  /*3fc50*/  STL [R1+0x1338], R28 ;  /* 0x0013381c01007387 */ /* 0x000fe20000100800 */
[----:B------:R-:W-:-:S02]  /*3fc60*/  @P1 FMUL R19, R19, 0.25 ;  /* 0x3e80000013131820 */ /* 0x000fc40000400000 */
[C---:B0-----:R-:W-:Y:S01]  /*3fc70*/  FMUL R25, R16.reuse, R20 ;  /* 0x0000001410197220 */ /* 0x041fe20000400000 */
[----:B------:R0:W-:Y:S01]  /*3fc80*/  STL [R1+0x30], R2 ;  /* 0x0000300201007387 */ /* 0x0001e20000100800 */
[----:B------:R-:W-:Y:S02]  /*3fc90*/  FMUL R0, R16, R0 ;  /* 0x0000000010007220 */ /* 0x000fe40000400000 */
[----:B------:R-:W-:Y:S01]  /*3fca0*/  @P1 FMUL R17, R17, 0.25 ;  /* 0x3e80000011111820 */ /* 0x000fe20000400000 */
[----:B------:R-:W-:Y:S01]  /*3fcb0*/  STL [R1+0x133c], R27 ;  /* 0x00133c1b01007387 */ /* 0x000fe20000100800 */
[----:B------:R-:W-:Y:S02]  /*3fcc0*/  @P1 FMUL R18, R18, 0.25 ;  /* 0x3e80000012121820 */ /* 0x000fe40000400000 */
[----:B------:R-:W-:Y:S02]  /*3fcd0*/  @P1 FMUL R21, R21, 0.25 ;  /* 0x3e80000015151820 */ /* 0x000fe40000400000 */
[----:B----4-:R-:W-:Y:S01]  /*3fce0*/  @P1 FMUL R22, R22, 0.25 ;  /* 0x3e80000016161820 */ /* 0x010fe20000400000 */
[----:B0-----:R-:W4:Y:S01]  /*3fcf0*/  LDL R2, [R1+0x40] ;  /* 0x0000400001027983 */ /* 0x001f220000100800 */
[----:B------:R-:W-:-:S02]  /*3fd00*/  @P1 FMUL R23, R23, 0.25 ;  /* 0x3e80000017171820 */ /* 0x000fc40000400000 */
[----:B------:R-:W-:Y:S01]  /*3fd10*/  @P1 FMUL R13, R13, 0.25 ;  /* 0x3e8000000d0d1820 */ /* 0x000fe20000400000 */
[----:B------:R-:W-:Y:S01]  /*3fd20*/  STL [R1+0x1340], R26 ;  /* 0x0013401a01007387 */ /* 0x000fe20000100800 */
[----:B------:R-:W-:Y:S02]  /*3fd30*/  @P1 FMUL R14, R14, 0.25 ;  /* 0x3e8000000e0e1820 */ /* 0x000fe40000400000 */
[----:B------:R-:W-:Y:S01]  /*3fd40*/  @P1 FMUL R15, R15, 0.25 ;  /* 0x3e8000000f0f1820 */ /* 0x000fe20000400000 */
[----:B------:R-:W-:Y:S01]  /*3fd50*/  STL [R1+0x1344], R25 ;  /* 0x0013441901007387 */ /* 0x000fe20000100800 */
[----:B-----5:R-:W-:Y:S02]  /*3fd60*/  @P1 FMUL R29, R29, 0.25 ;  /* 0x3e8000001d1d1820 */ /* 0x020fe40000400000 */
[----:B------:R-:W-:Y:S01]  /*3fd70*/  @!P0 FMUL R4, R4, 16777216 ;  /* 0x4b80000004048820 */ /* 0x000fe20000400000 */
[----:B------:R0:W-:Y:S01]  /*3fd80*/  STL [R1+0x1348], R0 ;  /* 0x0013480001007387 */ /* 0x0001e20000100800 */
[----:B------:R-:W-:-:S02]  /*3fd90*/  @!P0 FMUL R19, R19, 16777216 ;  /* 0x4b80000013138820 */ /* 0x000fc40000400000 */
[----:B------:R-:W-:Y:S02]  /*3fda0*/  @!P0 FMUL R17, R17, 16777216 ;  /* 0x4b80000011118820 */ /* 0x000fe40000400000 */
[----:B------:R-:W-:Y:S02]  /*3fdb0*/  @!P0 FMUL R18, R18, 16777216 ;  /* 0x4b80000012128820 */ /* 0x000fe40000400000 */
[----:B------:R-:W-:Y:S02]  /*3fdc0*/  @!P0 FMUL R21, R21, 16777216 ;  /* 0x4b80000015158820 */ /* 0x000fe40000400000 */
[----:B------:R-:W-:Y:S01]  /*3fdd0*/  @!P0 FMUL R22, R22, 16777216 ;  /* 0x4b80000016168820 */ /* 0x000fe20000400000 */
[----:B0-----:R-:W5:Y:S01]  /*3fde0*/  LDL.LU R0, [R1+0x8c] ;  /* 0x00008c0001007983 */ /* 0x001f620000300800 */
[----:B------:R-:W-:Y:S02]  /*3fdf0*/  @!P0 FMUL R23, R23, 16777216 ;  /* 0x4b80000017178820 */ /* 0x000fe40000400000 */
[----:B------:R-:W-:Y:S01]  /*3fe00*/  @!P0 FMUL R13, R13, 16777216 ;  /* 0x4b8000000d0d8820 */ /* 0x000fe20000400000 */
[----:B------:R-:W4:Y:S01]  /*3fe10*/  LDL.LU R3, [R1+0x24] ;  /* 0x0000240001037983 */ /* 0x000f220000300800 */
[----:B------:R-:W-:-:S02]  /*3fe20*/  @!P0 FMUL R14, R14, 16777216 ;  /* 0x4b8000000e0e8820 */ /* 0x000fc40000400000 */
[----:B------:R-:W-:Y:S01]  /*3fe30*/  @!P0 FMUL R15, R15, 16777216 ;  /* 0x4b8000000f0f8820 */ /* 0x000fe20000400000 */
[----:B------:R-:W4:Y:S01]  /*3fe40*/  LDL.LU R20, [R1+0x60] ;  /* 0x0000600001147983 */ /* 0x000f220000300800 */
[----:B------:R-:W-:Y:S02]  /*3fe50*/  @!P0 FMUL R29, R29, 16777216 ;  /* 0x4b8000001d1d8820 */ /* 0x000fe40000400000 */
[C---:B------:R-:W-:Y:S01]  /*3fe60*/  FMUL R4, R16.reuse, R4 ;  /* 0x0000000410047220 */ /* 0x040fe20000400000 */
[----:B------:R-:W4:Y:S01]  /*3fe70*/  LDL.LU R26, [R1+0x88] ;  /* 0x00008800011a7983 */ /* 0x000f220000300800 */
[C---:B------:R-:W-:Y:S02]  /*3fe80*/  FMUL R19, R16.reuse, R19 ;  /* 0x0000001310137220 */ /* 0x040fe40000400000 */
[C---:B------:R-:W-:Y:S01]  /*3fe90*/  FMUL R17, R16.reuse, R17 ;  /* 0x0000001110117220 */ /* 0x040fe20000400000 */
[----:B------:R-:W4:Y:S01]  /*3fea0*/  LDL.LU R28, [R1+0x84] ;  /* 0x00008400011c7983 */ /* 0x000f220000300800 */
[----:B------:R-:W-:-:S02]  /*3feb0*/  FMUL R18, R16, R18 ;  /* 0x0000001210127220 */ /* 0x000fc40000400000 */
[C---:B------:R-:W-:Y:S01]  /*3fec0*/  FMUL R21, R16.reuse, R21 ;  /* 0x0000001510157220 */ /* 0x040fe20000400000 */
[----:B------:R-:W4:Y:S01]  /*3fed0*/  LDL.LU R25, [R1+0x1bc] ;  /* 0x0001bc0001197983 */ /* 0x000f220000300800 */
[C---:B------:R-:W-:Y:S02]  /*3fee0*/  FMUL R22, R16.reuse, R22 ;  /* 0x0000001610167220 */ /* 0x040fe40000400000 */
[C---:B------:R-:W-:Y:S01]  /*3fef0*/  FMUL R23, R16.reuse, R23 ;  /* 0x0000001710177220 */ /* 0x040fe20000400000 */
[----:B------:R-:W4:Y:S01]  /*3ff00*/  LDL.LU R27, [R1+0x1c0] ;  /* 0x0001c000011b7983 */ /* 0x000f220000300800 */
[C---:B------:R-:W-:Y:S02]  /*3ff10*/  FMUL R13, R16.reuse, R13 ;  /* 0x0000000d100d7220 */ /* 0x040fe40000400000 */
[C---:B------:R-:W-:Y:S02]  /*3ff20*/  FMUL R14, R16.reuse, R14 ;  /* 0x0000000e100e7220 */ /* 0x040fe40000400000 */
[----:B------:R-:W-:-:S02]  /*3ff30*/  FMUL R15, R16, R15 ;  /* 0x0000000f100f7220 */ /* 0x000fc40000400000 */
[----:B------:R-:W-:Y:S01]  /*3ff40*/  FMUL R16, R16, R29 ;  /* 0x0000001d10107220 */ /* 0x000fe20000400000 */
[----:B------:R-:W-:Y:S01]  /*3ff50*/  F2FP.BF16.PACK_AB R4, R4, R19 ;  /* 0x000000130404723e */ /* 0x000fe200000010ff */
[----:B------:R-:W4:Y:S04]  /*3ff60*/  LDL.LU R29, [R1+0x1354] ;  /* 0x00135400011d7983 */ /* 0x000f280000300800 */
[----:B------:R-:W4:Y:S01]  /*3ff70*/  LDL.LU R19, [R1+0x64] ;  /* 0x0000640001137983 */ /* 0x000f220000300800 */
[----:B--2---:R-:W-:Y:S02]  /*3ff80*/  F2FP.BF16.PACK_AB R8, R8, R5 ;  /* 0x000000050808723e */ /* 0x004fe400000010ff */
[----:B------:R-:W-:Y:S02]  /*3ff90*/  F2FP.BF16.PACK_AB R5, R17, R18 ;  /* 0x000000121105723e */ /* 0x000fe400000010ff */
[----:B------:R-:W2:Y:S04]  /*3ffa0*/  LDL.LU R17, [R1+0x3c] ;  /* 0x00003c0001117983 */ /* 0x000ea80000300800 */
[----:B------:R-:W2:Y:S01]  /*3ffb0*/  LDL.LU R18, [R1+0x50] ;  /* 0x0000500001127983 */ /* 0x000ea20000300800 */
[----:B---3--:R-:W-:-:S02]  /*3ffc0*/  F2FP.BF16.PACK_AB R9, R9, R6 ;  /* 0x000000060909723e */ /* 0x008fc400000010ff */
[----:B------:R-:W-:Y:S02]  /*3ffd0*/  F2FP.BF16.PACK_AB R6, R15, R16 ;  /* 0x000000100f06723e */ /* 0x000fe400000010ff */
[----:B------:R-:W3:Y:S04]  /*3ffe0*/  LDL.LU R15, [R1+0x18] ;  /* 0x00001800010f7983 */ /* 0x000ee80000300800 */
[----:B------:R-:W2:Y:S01]  /*3fff0*/  LDL.LU R16, [R1+0x28] ;  /* 0x0000280001107983 */ /* 0x000ea20000300800 */
[----:B------:R-:W-:Y:S02]  /*40000*/  F2FP.BF16.PACK_AB R10, R10, R7 ;  /* 0x000000070a0a723e */ /* 0x000fe400000010ff */
[----:B------:R-:W-:Y:S02]  /*40010*/  F2FP.BF16.PACK_AB R7, R13, R14 ;  /* 0x0000000e0d07723e */ /* 0x000fe400000010ff */
[----:B------:R-:W4:Y:S04]  /*40020*/  LDL.LU R13, [R1+0x10] ;  /* 0x00001000010d7983 */ /* 0x000f280000300800 */
[----:B------:R-:W3:Y:S01]  /*40030*/  LDL.LU R14, [R1+0x1c] ;  /* 0x00001c00010e7983 */ /* 0x000ee20000300800 */
[----:B------:R-:W-:-:S03]  /*40040*/  F2FP.BF16.PACK_AB R11, R11, R12 ;  /* 0x0000000c0b0b723e */ /* 0x000fc600000010ff */
[----:B------:R-:W2:Y:S01]  /*40050*/  LDL.LU R12, [R1+0xc] ;  /* 0x00000c00010c7983 */ /* 0x000ea20000300800 */
[----:B----4-:R-:W-:Y:S02]  /*40060*/  F2FP.BF16.PACK_AB R13, R29, R13 ;  /* 0x0000000d1d0d723e */ /* 0x010fe400000010ff */
[----:B--2---:R-:W-:Y:S02]  /*40070*/  F2FP.BF16.PACK_AB R12, R12, R24 ;  /* 0x000000180c0c723e */ /* 0x004fe400000010ff */
[----:B------:R-:W5:Y:S04]  /*40080*/  LDL.LU R24, [R1+0x1b8] ;  /* 0x0001b80001187983 */ /* 0x000f680000300800 */
[----:B------:R-:W2:Y:S01]  /*40090*/  LDL.LU R29, [R1+0x1350] ;  /* 0x00135000011d7983 */ /* 0x000ea20000300800 */
[----:B---3--:R-:W-:-:S03]  /*400a0*/  F2FP.BF16.PACK_AB R14, R14, R15 ;  /* 0x0000000f0e0e723e */ /* 0x008fc600000010ff */
[----:B------:R0:W-:Y:S01]  /*400b0*/  STS.128 [R2], R4 ;  /* 0x0000000402007388 */ /* 0x0001e20000000c00 */
[----:B--2---:R-:W-:-:S03]  /*400c0*/  F2FP.BF16.PACK_AB R15, R3, R29 ;  /* 0x0000001d030f723e */ /* 0x004fc600000010ff */
[----:B------:R-:W2:Y:S04]  /*400d0*/  LDL.LU R29, [R1+0x134c] ;  /* 0x00134c00011d7983 */ /* 0x000ea80000300800 */
[----:B0-----:R-:W3:Y:S04]  /*400e0*/  LDL.LU R4, [R1+0x2c] ;  /* 0x00002c0001047983 */ /* 0x001ee80000300800 */
[----:B------:R-:W4:Y:S04]  /*400f0*/  LDL.LU R5, [R1+0x4c] ;  /* 0x00004c0001057983 */ /* 0x000f280000300800 */
[----:B------:R-:W2:Y:S01]  /*40100*/  LDL.LU R7, [R1+0x5c] ;  /* 0x00005c0001077983 */ /* 0x000ea20000300800 */
[----:B------:R-:W-:-:S03]  /*40110*/  MOV R3, 0x3dc6b27f ;  /* 0x3dc6b27f00037802 */ /* 0x000fc60000000f00 */
[----:B------:R0:W-:Y:S01]  /*40120*/  STS.128 [R2+0x80], R8 ;  /* 0x0000800802007388 */ /* 0x0001e20000000c00 */
[----:B-----5:R-:W-:Y:S02]  /*40130*/  IADD3 R24, R0, -R24, RZ ;  /* 0x8000001800187210 */ /* 0x020fe40007ffe0ff */
[----:B------:R-:W-:-:S03]  /*40140*/  F2FP.BF16.PACK_AB R19, R19, R20 ;  /* 0x000000141313723e */ /* 0x000fc600000010ff */
[----:B------:R-:W-:-:S04]  /*40150*/  FADD R24, R24, -1 ;  /* 0xbf80000018187421 */ /* 0x000fc80000000000 */
[----:B------:R-:W-:-:S04]  /*40160*/  FFMA.FTZ R6, R24, R3, -0.16845393180847167969 ;  /* 0xbe2c7f3018067423 */ /* 0x000fc80000010003 */
[----:B------:R-:W-:-:S04]  /*40170*/  FFMA.FTZ R6, R24, R6, 0.1716887056827545166 ;  /* 0x3e2fcf2a18067423 */ /* 0x000fc80000010006 */
[----:B------:R-:W-:-:S04]  /*40180*/  FFMA.FTZ R6, R24, R6, -0.17900948226451873779 ;  /* 0xbe374e4318067423 */ /* 0x000fc80000010006 */
[----:B0-----:R-:W-:Y:S01]  /*40190*/  FFMA.FTZ R8, R24, R6, 0.20512372255325317383 ;  /* 0x3e520bf418087423 */ /* 0x001fe20000010006 */
[----:B----4-:R-:W-:Y:S02]  /*401a0*/  F2FP.BF16.PACK_AB R17, R5, R17 ;  /* 0x000000110511723e */ /* 0x010fe400000010ff */
[----:B------:R-:W-:Y:S02]  /*401b0*/  IADD3 R5, R28, -R27, RZ ;  /* 0x8000001b1c057210 */ /* 0x000fe40007ffe0ff */
[----:B--2---:R-:W-:Y:S01]  /*401c0*/  IADD3 R20, R29, -0x3f3504f3, RZ ;  /* 0xc0cafb0d1d147810 */ /* 0x004fe20007ffe0ff */
[----:B------:R-:W2:Y:S02]  /*401d0*/  LDL.LU R27, [R1+0x224] ;  /* 0x00022400011b7983 */ /* 0x000ea40000300800 */
[----:B------:R-:W-:-:S04]  /*401e0*/  FADD R5, R5, -1 ;  /* 0xbf80000005057421 */ /* 0x000fc80000000000 */
[----:B------:R-:W-:-:S04]  /*401f0*/  FFMA.FTZ R9, R5, R3, -0.16845393180847167969 ;  /* 0xbe2c7f3005097423 */ /* 0x000fc80000010003 */
[----:B------:R-:W-:-:S04]  /*40200*/  FFMA.FTZ R9, R5, R9, 0.1716887056827545166 ;  /* 0x3e2fcf2a05097423 */ /* 0x000fc80000010009 */
[----:B------:R-:W-:-:S04]  /*40210*/  FFMA.FTZ R9, R5, R9, -0.17900948226451873779 ;  /* 0xbe374e4305097423 */ /* 0x000fc80000010009 */
[----:B------:R-:W-:-:S04]  /*40220*/  FFMA.FTZ R9, R5, R9, 0.20512372255325317383 ;  /* 0x3e520bf405097423 */ /* 0x000fc80000010009 */
[----:B------:R-:W-:-:S04]  /*40230*/  FFMA.FTZ R9, R5, R9, -0.24046532809734344482 ;  /* 0xbe763c8b05097423 */ /* 0x000fc80000010009 */
[----:B------:R-:W-:-:S04]  /*40240*/  FFMA.FTZ R9, R5, R9, 0.28857114911079406738 ;  /* 0x3e93bf9905097423 */ /* 0x000fc80000010009 */
[----:B------:R-:W-:Y:S01]  /*40250*/  FFMA.FTZ R9, R5, R9, -0.36067417263984680176 ;  /* 0xbeb8aa4905097423 */ /* 0x000fe20000010009 */
[----:B------:R-:W-:-:S03]  /*40260*/  LOP3.LUT R20, R20, 0xff800000, RZ, 0xc0, !PT ;  /* 0xff80000014147812 */ /* 0x000fc600078ec0ff */
[----:B------:R-:W-:Y:S01]  /*40270*/  FFMA.FTZ R9, R5, R9, 0.48089820146560668945 ;  /* 0x3ef6384a05097423 */ /* 0x000fe20000010009 */
[----:B------:R-:W-:Y:S02]  /*40280*/  F2FP.BF16.PACK_AB R18, R7, R18 ;  /* 0x000000120712723e */ /* 0x000fe400000010ff */
[----:B---3--:R-:W-:Y:S01]  /*40290*/  F2FP.BF16.PACK_AB R16, R4, R16 ;  /* 0x000000100410723e */ /* 0x008fe200000010ff */
[----:B------:R-:W-:Y:S01]  /*402a0*/  FFMA.FTZ R9, R5, R9, -0.72134751081466674805 ;  /* 0xbf38aa3b05097423 */ /* 0x000fe20000010009 */
[----:B------:R-:W-:Y:S01]  /*402b0*/  IADD3 R7, R29, -R20, RZ ;  /* 0x800000141d077210 */ /* 0x000fe20007ffe0ff */
[----:B------:R-:W-:Y:S02]  /*402c0*/  IMAD.IADD R4, R26, 0x1, -R25 ;  /* 0x000000011a047824 */ /* 0x000fe400078e0a19 */
[----:B------:R-:W-:Y:S02]  /*402d0*/  FMUL R9, R5, R9 ;  /* 0x0000000905097220 */ /* 0x000fe40000400000 */
[----:B------:R-:W-:-:S02]  /*402e0*/  FADD R4, R4, -1 ;  /* 0xbf80000004047421 */ /* 0x000fc40000000000 */
[----:B------:R-:W-:Y:S02]  /*402f0*/  FADD R7, R7, -1 ;  /* 0xbf80000007077421 */ /* 0x000fe40000000000 */
[----:B------:R-:W-:Y:S02]  /*40300*/  FMUL R9, R5, R9 ;  /* 0x0000000905097220 */ /* 0x000fe40000400000 */
[-C--:B------:R-:W-:Y:S02]  /*40310*/  FFMA.FTZ R6, R4, R3.reuse, -0.16845393180847167969 ;  /* 0xbe2c7f3004067423 */ /* 0x080fe40000010003 */
[----:B------:R-:W-:Y:S02]  /*40320*/  FFMA.FTZ R10, R7, R3, -0.16845393180847167969 ;  /* 0xbe2c7f30070a7423 */ /* 0x000fe40000010003 */
[----:B------:R-:W3:Y:S01]  /*40330*/  LDL.LU R3, [R1+0x218] ;  /* 0x0002180001037983 */ /* 0x000ee20000300800 */
[----:B------:R-:W-:-:S03]  /*40340*/  FFMA.FTZ R9, R5, 1.4426950216293334961, R9 ;  /* 0x3fb8aa3b05097823 */ /* 0x000fc60000010009 */
[----:B------:R-:W4:Y:S04]  /*40350*/  LDL.LU R20, [R1+0x214] ;  /* 0x0002140001147983 */ /* 0x000f280000300800 */
[----:B------:R-:W5:Y:S01]  /*40360*/  LDL.LU R5, [R1+0x20c] ;  /* 0x00020c0001057983 */ /* 0x000f620000300800 */
[C---:B------:R-:W-:Y:S02]  /*40370*/  FFMA.FTZ R10, R7.reuse, R10, 0.1716887056827545166 ;  /* 0x3e2fcf2a070a7423 */ /* 0x040fe4000001000a */
[C---:B------:R-:W-:Y:S02]  /*40380*/  FFMA.FTZ R6, R4.reuse, R6, 0.1716887056827545166 ;  /* 0x3e2fcf2a04067423 */ /* 0x040fe40000010006 */
[----:B------:R-:W-:Y:S02]  /*40390*/  FFMA.FTZ R10, R7, R10, -0.17900948226451873779 ;  /* 0xbe374e43070a7423 */ /* 0x000fe4000001000a */
[----:B------:R-:W-:-:S02]  /*403a0*/  FFMA.FTZ R6, R4, R6, -0.17900948226451873779 ;  /* 0xbe374e4304067423 */ /* 0x000fc40000010006 */
[----:B------:R-:W-:Y:S02]  /*403b0*/  FFMA.FTZ R8, R24, R8, -0.24046532809734344482 ;  /* 0xbe763c8b18087423 */ /* 0x000fe40000010008 */
[C---:B------:R-:W-:Y:S02]  /*403c0*/  FFMA.FTZ R10, R7.reuse, R10, 0.20512372255325317383 ;  /* 0x3e520bf4070a7423 */ /* 0x040fe4000001000a */
[----:B------:R-:W-:Y:S02]  /*403d0*/  FFMA.FTZ R6, R4, R6, 0.20512372255325317383 ;  /* 0x3e520bf404067423 */ /* 0x000fe40000010006 */
[----:B------:R-:W-:Y:S02]  /*403e0*/  FFMA.FTZ R8, R24, R8, 0.28857114911079406738 ;  /* 0x3e93bf9918087423 */ /* 0x000fe40000010008 */
[----:B------:R-:W-:Y:S02]  /*403f0*/  FFMA.FTZ R10, R7, R10, -0.24046532809734344482 ;  /* 0xbe763c8b070a7423 */ /* 0x000fe4000001000a */
[----:B------:R-:W-:-:S02]  /*40400*/  FFMA.FTZ R6, R4, R6, -0.24046532809734344482 ;  /* 0xbe763c8b04067423 */ /* 0x000fc40000010006 */
[----:B------:R-:W-:Y:S02]  /*40410*/  FFMA.FTZ R8, R24, R8, -0.36067417263984680176 ;  /* 0xbeb8aa4918087423 */ /* 0x000fe40000010008 */
[C---:B------:R-:W-:Y:S02]  /*40420*/  FFMA.FTZ R10, R7.reuse, R10, 0.28857114911079406738 ;  /* 0x3e93bf99070a7423 */ /* 0x040fe4000001000a */
[----:B------:R-:W-:Y:S02]  /*40430*/  FFMA.FTZ R6, R4, R6, 0.28857114911079406738 ;  /* 0x3e93bf9904067423 */ /* 0x000fe40000010006 */
[----:B------:R-:W-:Y:S02]  /*40440*/  FFMA.FTZ R8, R24, R8, 0.48089820146560668945 ;  /* 0x3ef6384a18087423 */ /* 0x000fe40000010008 */
[----:B------:R-:W-:Y:S02]  /*40450*/  FFMA.FTZ R10, R7, R10, -0.36067417263984680176 ;  /* 0xbeb8aa49070a7423 */ /* 0x000fe4000001000a */
[----:B------:R-:W-:-:S02]  /*40460*/  FFMA.FTZ R6, R4, R6, -0.36067417263984680176 ;  /* 0xbeb8aa4904067423 */ /* 0x000fc40000010006 */
[----:B------:R-:W-:Y:S02]  /*40470*/  FFMA.FTZ R8, R24, R8, -0.72134751081466674805 ;  /* 0xbf38aa3b18087423 */ /* 0x000fe40000010008 */
[C---:B------:R-:W-:Y:S02]  /*40480*/  FFMA.FTZ R10, R7.reuse, R10, 0.48089820146560668945 ;  /* 0x3ef6384a070a7423 */ /* 0x040fe4000001000a */
[----:B------:R-:W-:Y:S02]  /*40490*/  FFMA.FTZ R6, R4, R6, 0.48089820146560668945 ;  /* 0x3ef6384a04067423 */ /* 0x000fe40000010006 */
[----:B------:R-:W-:Y:S02]  /*404a0*/  FMUL R8, R24, R8 ;  /* 0x0000000818087220 */ /* 0x000fe40000400000 */
[----:B------:R-:W-:Y:S01]  /*404b0*/  FFMA.FTZ R10, R7, R10, -0.72134751081466674805 ;  /* 0xbf38aa3b070a7423 */ /* 0x000fe2000001000a */
[----:B------:R-:W-:Y:S01]  /*404c0*/  ISETP.GE.U32.AND P0, PT, R0, 0x7f800000, PT ;  /* 0x7f8000000000780c */ /* 0x000fe20003f06070 */
[----:B------:R-:W-:Y:S01]  /*404d0*/  FFMA.FTZ R6, R4, R6, -0.72134751081466674805 ;  /* 0xbf38aa3b04067423 */ /* 0x000fe20000010006 */
[----:B------:R-:W-:Y:S01]  /*404e0*/  ISETP.GE.U32.AND P1, PT, R26, 0x7f800000, PT ;  /* 0x7f8000001a00780c */ /* 0x000fe20003f26070 */
[----:B------:R-:W-:-:S02]  /*404f0*/  FMUL R8, R24, R8 ;  /* 0x0000000818087220 */ /* 0x000fc40000400000 */
[C---:B------:R-:W-:Y:S02]  /*40500*/  FMUL R10, R7.reuse, R10 ;  /* 0x0000000a070a7220 */ /* 0x040fe40000400000 */
[----:B------:R-:W-:Y:S01]  /*40510*/  FMUL R6, R4, R6 ;  /* 0x0000000604067220 */ /* 0x000fe20000400000 */
[----:B------:R-:W-:Y:S01]  /*40520*/  ISETP.GE.U32.AND P5, PT, R28, 0x7f800000, PT ;  /* 0x7f8000001c00780c */ /* 0x000fe20003fa6070 */
[----:B------:R-:W-:Y:S01]  /*40530*/  FFMA.FTZ R8, R24, 1.4426950216293334961, R8 ;  /* 0x3fb8aa3b18087823 */ /* 0x000fe20000010008 */
[----:B------:R-:W-:Y:S01]  /*40540*/  STS.128 [R2+0x400], R12 ;  /* 0x0004000c02007388 */ /* 0x000fe20000000c00 */
[C---:B------:R-:W-:Y:S02]  /*40550*/  FMUL R10, R7.reuse, R10 ;  /* 0x0000000a070a7220 */ /* 0x040fe40000400000 */
[----:B------:R-:W-:Y:S01]  /*40560*/  FMUL R6, R4, R6 ;  /* 0x0000000604067220 */ /* 0x000fe20000400000 */
[----:B------:R-:W5:Y:S01]  /*40570*/  LDL.LU R24, [R1+0x4] ;  /* 0x0000040001187983 */ /* 0x000f620000300800 */
[----:B------:R-:W-:-:S03]  /*40580*/  FFMA.FTZ R10, R7, 1.4426950216293334961, R10 ;  /* 0x3fb8aa3b070a7823 */ /* 0x000fc6000001000a */
[----:B------:R0:W-:Y:S04]  /*40590*/  STS.128 [R2+0x480], R16 ;  /* 0x0004801002007388 */ /* 0x0001e80000000c00 */
[----:B------:R-:W5:Y:S01]  /*405a0*/  LDL.LU R11, [R1+0x38] ;  /* 0x00003800010b7983 */ /* 0x000f620000300800 */
[----:B------:R-:W-:Y:S02]  /*405b0*/  FFMA.FTZ R6, R4, 1.4426950216293334961, R6 ;  /* 0x3fb8aa3b04067823 */ /* 0x000fe40000010006 */
[----:B------:R-:W-:Y:S01]  /*405c0*/  @P0 IMAD.MOV.U32 R4, RZ, RZ, 0x7f800000 ;  /* 0x7f800000ff040424 */ /* 0x000fe200078e00ff */
[----:B0-----:R-:W5:Y:S04]  /*405d0*/  LDL.LU R16, [R1+0x94] ;  /* 0x0000940001107983 */ /* 0x001f680000300800 */
[----:B------:R-:W5:Y:S04]  /*405e0*/  LDL.LU R12, [R1+0x1d8] ;  /* 0x0001d800010c7983 */ /* 0x000f680000300800 */
[----:B------:R-:W5:Y:S04]  /*405f0*/  LDL.LU R17, [R1+0xa4] ;  /* 0x0000a40001117983 */ /* 0x000f680000300800 */
[----:B------:R-:W5:Y:S04]  /*40600*/  LDL.LU R13, [R1+0x1e0] ;  /* 0x0001e000010d7983 */ /* 0x000f680000300800 */
[----:B------:R-:W5:Y:S04]  /*40610*/  LDL.LU R18, [R1+0x1c8] ;  /* 0x0001c80001127983 */ /* 0x000f680000300800 */
[----:B------:R-:W5:Y:S04]  /*40620*/  LDL.LU R14, [R1+0x1f0] ;  /* 0x0001f000010e7983 */ /* 0x000f680000300800 */
[----:B------:R-:W5:Y:S04]  /*40630*/  LDL.LU R7, [R1+0x1d4] ;  /* 0x0001d40001077983 */ /* 0x000f680000300800 */
[----:B------:R-:W5:Y:S04]  /*40640*/  LDL.LU R19, [R1+0x1d0] ;  /* 0x0001d00001137983 */ /* 0x000f680000300800 */
[----:B------:R-:W-:Y:S01]  /*40650*/  BAR.SYNC.DEFER_BLOCKING 0x0 ;  /* 0x0000000000007b1d */ /* 0x000fe20000010000 */
[----:B------:R-:W-:-:S05]  /*40660*/  FSETP.NEU.AND P3, PT, R0, RZ, PT ;  /* 0x000000ff0000720b */ /* 0x000fca0003f6d000 */
[----:B------:R-:W5:Y:S01]  /*40670*/  LDL.LU R15, [R1+0x204] ;  /* 0x00020400010f7983 */ /* 0x000f620000300800 */
[----:B------:R-:W-:Y:S01]  /*40680*/  FSETP.NEU.AND P2, PT, R26, RZ, PT ;  /* 0x000000ff1a00720b */ /* 0x000fe20003f4d000 */
[----:B--2---:R-:W-:Y:S02]  /*40690*/  FADD R25, R27, R8 ;  /* 0x000000081b197221 */ /* 0x004fe40000000000 */
[----:B------:R-:W-:Y:S01]  /*406a0*/  @P0 FFMA.FTZ R25, R0, R4, +INF ;  /* 0x7f80000000190423 */ /* 0x000fe20000010004 */
[----:B------:R-:W-:Y:S01]  /*406b0*/  @P5 MOV R4, 0x7f800000 ;  /* 0x7f80000000045802 */ /* 0x000fe20000000f00 */
[----:B---3--:R-:W-:Y:S02]  /*406c0*/  FADD R27, R3, R6 ;  /* 0x00000006031b7221 */ /* 0x008fe40000000000 */
[----:B------:R-:W2:Y:S01]  /*406d0*/  LDL.LU R3, [R1+0x200] ;  /* 0x0002000001037983 */ /* 0x000ea20000300800 */
[----:B----4-:R-:W-:-:S03]  /*406e0*/  FADD R20, R20, R9 ;  /* 0x0000000914147221 */ /* 0x010fc60000000000 */
[----:B------:R-:W3:Y:S01]  /*406f0*/  LDL.LU R9, [R1] ;  /* 0x0000000001097983 */ /* 0x000ee20000300800 */
[----:B-----5:R-:W-:Y:S01]  /*40700*/  FADD R8, R5, R10 ;  /* 0x0000000a05087221 */ /* 0x020fe20000000000 */
[----:B------:R-:W-:Y:S02]  /*40710*/  @P1 MOV R5, 0x7f800000 ;  /* 0x7f80000000051802 */ /* 0x000fe40000000f00 */
[----:B------:R-:W4:Y:S03]  /*40720*/  LDL.LU R10, [R1+0x8] ;  /* 0x00000800010a7983 */ /* 0x000f260000300800 */
[----:B------:R-:W-:Y:S01]  /*40730*/  @P1 FFMA.FTZ R27, R26, R5, +INF ;  /* 0x7f8000001a1b1423 */ /* 0x000fe20000010005 */
[----:B------:R-:W5:Y:S01]  /*40740*/  LDL.LU R0, [R1+0x1348] ;  /* 0x0013480001007983 */ /* 0x000f620000300800 */
[----:B------:R-:W-:-:S03]  /*40750*/  @P5 FFMA.FTZ R20, R28, R4, +INF ;  /* 0x7f8000001c145423 */ /* 0x000fc60000010004 */
[----:B------:R0:W-:Y:S01]  /*40760*/  STL [R1+0x308], R25 ;  /* 0x0003081901007387 */ /* 0x0001e20000100800 */
[----:B------:R-:W-:-:S03]  /*40770*/  FSETP.NEU.AND P1, PT, R28, RZ, PT ;  /* 0x000000ff1c00720b */ /* 0x000fc60003f2d000 */
[----:B0-----:R-:W2:Y:S04]  /*40780*/  LDL.LU R25, [R1+0x1344] ;  /* 0x0013440001197983 */ /* 0x001ea80000300800 */
[----:B------:R-:W2:Y:S04]  /*40790*/  LDL.LU R26, [R1+0x1340] ;  /* 0x00134000011a7983 */ /* 0x000ea80000300800 */
[----:B------:R0:W-:Y:S04]  /*407a0*/  STL [R1+0x304], R27 ;  /* 0x0003041b01007387 */ /* 0x0001e80000100800 */
[----:B0-----:R-:W2:Y:S04]  /*407b0*/  LDL.LU R27, [R1+0x133c] ;  /* 0x00133c00011b7983 */ /* 0x001ea80000300800 */
[----:B------:R-:W2:Y:S04]  /*407c0*/  LDL.LU R5, [R1+0x1f4] ;  /* 0x0001f40001057983 */ /* 0x000ea80000300800 */
[----:B------:R-:W2:Y:S04]  /*407d0*/  LDL.LU R28, [R1+0x1338] ;  /* 0x00133800011c7983 */ /* 0x000ea80000300800 */
[----:B------:R0:W-:Y:S04]  /*407e0*/  STL [R1+0x300], R20 ;  /* 0x0003001401007387 */ /* 0x0001e80000100800 */
[----:B0-----:R-:W3:Y:S01]  /*407f0*/  LDL.LU R20, [R1+0x1334] ;  /* 0x0013340001147983 */ /* 0x001ee20000300800 */
[----:B------:R-:W-:-:S02]  /*40800*/  ISETP.GE.U32.AND P4, PT, R29, 0x7f800000, PT ;  /* 0x7f8000001d00780c */ /* 0x000fc40003f86070 */
[----:B------:R-:W-:Y:S01]  /*40810*/  FSETP.NEU.AND P0, PT, R29, RZ, PT ;  /* 0x000000ff1d00720b */ /* 0x000fe20003f0d000 */
[----:B------:R-:W2:Y:S10]  /*40820*/  LDL.LU R4, [R1+0x58] ;  /* 0x0000580001047983 */ /* 0x000eb40000300800 */
[----:B------:R-:W-:-:S04]  /*40830*/  @P4 IMAD.MOV.U32 R6, RZ, RZ, 0x7f800000 ;  /* 0x7f800000ff064424 */ /* 0x000fc800078e00ff */
[----:B------:R-:W-:Y:S02]  /*40840*/  @P4 FFMA.FTZ R8, R29, R6, +INF ;  /* 0x7f8000001d084423 */ /* 0x000fe40000010006 */
[----:B------:R-:W2:Y:S04]  /*40850*/  LDL.LU R29, [R1+0x1e4] ;  /* 0x0001e400011d7983 */ /* 0x000ea80000300800 */
[----:B------:R-:W2:Y:S04]  /*40860*/  LDL.LU R6, [R1+0x1cc] ;  /* 0x0001cc0001067983 */ /* 0x000ea80000300800 */
[----:B------:R0:W-:Y:S02]  /*40870*/  STL [R1+0x2fc], R8 ;  /* 0x0002fc0801007387 */ /* 0x0001e40000100800 */
[----:B0-----:R-:W-:-:S02]  /*40880*/  F2FP.BF16.PACK_AB R8, R22, R23 ;  /* 0x000000171608723e */ /* 0x001fc400000010ff */
[----:B------:R-:W2:Y:S04]  /*40890*/  LDL.LU R22, [R1+0x44] ;  /* 0x0000440001167983 */ /* 0x000ea80000300800 */
[----:B------:R-:W2:Y:S01]  /*408a0*/  LDL.LU R23, [R1+0x68] ;  /* 0x0000680001177983 */ /* 0x000ea20000300800 */
[----:B---3--:R-:W-:Y:S02]  /*408b0*/  F2FP.BF16.PACK_AB R20, R9, R20 ;  /* 0x000000140914723e */ /* 0x008fe400000010ff */
[----:B-----5:R-:W-:Y:S02]  /*408c0*/  F2FP.BF16.PACK_AB R9, R0, R21 ;  /* 0x000000150009723e */ /* 0x020fe400000010ff */
[----:B----4-:R-:W-:Y:S01]  /*408d0*/  F2FP.BF16.PACK_AB R21, R10, R24 ;  /* 0x000000180a15723e */ /* 0x010fe200000010ff */
[----:B------:R-:W3:Y:S01]  /*408e0*/  LDL.LU R0, [R1+0xac] ;  /* 0x0000ac0001007983 */ /* 0x000ee20000300800 */
[----:B--2---:R-:W-:-:S03]  /*408f0*/  F2FP.BF16.PACK_AB R10, R26, R25 ;  /* 0x000000191a0a723e */ /* 0x004fc600000010ff */
[----:B------:R-:W2:Y:S04]  /*40900*/  LDL.LU R25, [R1+0x9c] ;  /* 0x00009c0001197983 */ /* 0x000ea80000300800 */
[----:B------:R-:W4:Y:S04]  /*40910*/  LDL.LU R26, [R1+0x1dc] ;  /* 0x0001dc00011a7983 */ /* 0x000f280000300800 */
[----:B------:R-:W0:Y:S01]  /*40920*/  S2R R24, SR_TID.X ;  /* 0x0000000000187919 */ /* 0x000e220000002100 */
[----:B------:R-:W-:Y:S02]  /*40930*/  F2FP.BF16.PACK_AB R14, R5, R14 ;  /* 0x0000000e050e723e */ /* 0x000fe400000010ff */
[----:B------:R-:W-:-:S02]  /*40940*/  F2FP.BF16.PACK_AB R19, R7, R19 ;  /* 0x000000130713723e */ /* 0x000fc400000010ff */
[----:B------:R-:W-:Y:S02]  /*40950*/  F2FP.BF16.PACK_AB R15, R15, R3 ;  /* 0x000000030f0f723e */ /* 0x000fe400000010ff */
[----:B------:R-:W-:Y:S02]  /*40960*/  F2FP.BF16.PACK_AB R18, R6, R18 ;  /* 0x000000120612723e */ /* 0x000fe400000010ff */
[----:B------:R-:W-:Y:S02]  /*40970*/  F2FP.BF16.PACK_AB R23, R23, R4 ;  /* 0x000000041717723e */ /* 0x000fe400000010ff */
[C---:B0-----:R-:W-:Y:S02]  /*40980*/  SHF.L.U32 R4, R24.reuse, 0xa, RZ ;  /* 0x0000000a18047819 */ /* 0x041fe400000006ff */
[----:B------:R-:W-:Y:S02]  /*40990*/  LOP3.LUT R24, R24, 0x7f, RZ, 0xc0, !PT ;  /* 0x0000007f18187812 */ /* 0x000fe400078ec0ff */
[----:B------:R-:W-:-:S04]  /*409a0*/  LOP3.LUT R4, R4, 0x1800, RZ, 0xc0, !PT ;  /* 0x0000180004047812 */ /* 0x000fc800078ec0ff */
[----:B------:R-:W-:-:S04]  /*409b0*/  LEA R24, R24, R4, 0x4 ;  /* 0x0000000418187211 */ /* 0x000fc800078e20ff */
[----:B------:R-:W-:Y:S02]  /*409c0*/  LOP3.LUT R4, R24, 0x20, RZ, 0x3c, !PT ;  /* 0x0000002018047812 */ /* 0x000fe400078e3cff */
[----:B------:R-:W-:Y:S02]  /*409d0*/  F2FP.BF16.PACK_AB R22, R22, R11 ;  /* 0x0000000b1616723e */ /* 0x000fe400000010ff */
[----:B------:R-:W-:Y:S02]  /*409e0*/  F2FP.BF16.PACK_AB R11, R28, R27 ;  /* 0x0000001b1c0b723e */ /* 0x000fe400000010ff */
[----:B------:R-:W-:Y:S01]  /*409f0*/  LOP3.LUT R3, R24, 0x40, RZ, 0x3c, !PT ;  /* 0x0000004018037812 */ /* 0x000fe200078e3cff */
[----:B------:R-:W0:Y:S01]  /*40a00*/  LDS.128 R4, [R4] ;  /* 0x0000000004047984 */ /* 0x000e220000000c00 */
[----:B------:R-:W-:-:S03]  /*40a10*/  F2FP.BF16.PACK_AB R13, R29, R13 ;  /* 0x0000000d1d0d723e */ /* 0x000fc600000010ff */
[----:B0-----:R-:W-:Y:S01]  /*40a20*/  STL.64 [R1+0x10], R4 ;  /* 0x0000100401007387 */ /* 0x001fe20000100a00 */
[----:B------:R-:W-:Y:S01]  /*40a30*/  IMAD.MOV.U32 R29, RZ, RZ, R6 ;  /* 0x000000ffff1d7224 */ /* 0x000fe200078e0006 */
[----:B---3--:R-:W-:Y:S02]  /*40a40*/  F2FP.BF16.PACK_AB R17, R0, R17 ;  /* 0x000000110011723e */ /* 0x008fe400000010ff */
[----:B------:R-:W-:Y:S02]  /*40a50*/  LOP3.LUT R0, R24, 0x60, RZ, 0x3c, !PT ;  /* 0x0000006018007812 */ /* 0x000fe400078e3cff */
[----:B--2---:R-:W-:Y:S02]  /*40a60*/  F2FP.BF16.PACK_AB R16, R25, R16 ;  /* 0x000000101910723e */ /* 0x004fe400000010ff */
[----:B----4-:R-:W-:Y:S02]  /*40a70*/  F2FP.BF16.PACK_AB R12, R26, R12 ;  /* 0x0000000c1a0c723e */ /* 0x010fe400000010ff */
[----:B------:R-:W0:Y:S04]  /*40a80*/  LDS.128 R24, [R24] ;  /* 0x0000000018187984 */ /* 0x000e280000000c00 */
[----:B0-----:R-:W-:Y:S04]  /*40a90*/  STL.64 [R1+0x20], R24 ;  /* 0x0000201801007387 */ /* 0x001fe80000100a00 */
[----:B------:R-:W-:Y:S04]  /*40aa0*/  STL.64 [R1+0x28], R26 ;  /* 0x0000281a01007387 */ /* 0x000fe80000100a00 */
[----:B------:R-:W-:Y:S04]  /*40ab0*/  STL [R1+0x1c], R7 ;  /* 0x00001c0701007387 */ /* 0x000fe80000100800 */
[----:B------:R-:W0:Y:S04]  /*40ac0*/  LDS.128 R4, [R3] ;  /* 0x0000000003047984 */ /* 0x000e280000000c00 */
[----:B------:R-:W-:Y:S01]  /*40ad0*/  STL [R1+0x1320], R29 ;  /* 0x0013201d01007387 */ /* 0x000fe20000100800 */
[----:B0-----:R-:W-:-:S03]  /*40ae0*/  MOV R28, R6 ;  /* 0x00000006001c7202 */ /* 0x001fc60000000f00 */
[----:B------:R-:W-:Y:S04]  /*40af0*/  STL.64 [R1], R4 ;  /* 0x0000000401007387 */ /* 0x000fe80000100a00 */
[----:B------:R-:W-:Y:S04]  /*40b00*/  STL [R1+0xc], R7 ;  /* 0x00000c0701007387 */ /* 0x000fe80000100800 */
[----:B------:R-:W-:Y:S04]  /*40b10*/  STL [R1+0x1324], R28 ;  /* 0x0013241c01007387 */ /* 0x000fe80000100800 */
[----:B------:R-:W2:Y:S04]  /*40b20*/  LDL.LU R24, [R1+0x30] ;  /* 0x0000300001187983 */ /* 0x000ea80000300800 */
[----:B------:R-:W3:Y:S04]  /*40b30*/  LDL.LU R25, [R1+0x48] ;  /* 0x0000480001197983 */ /* 0x000ee80000300800 */
[----:B------:R-:W0:Y:S04]  /*40b40*/  LDS.128 R4, [R0] ;  /* 0x0000000000047984 */ /* 0x000e280000000c00 */
[----:B------:R-:W-:Y:S06]  /*40b50*/  BAR.SYNC.DEFER_BLOCKING 0x0 ;  /* 0x0000000000007b1d */ /* 0x000fec0000010000 */
[----:B---3--:R1:W-:Y:S04]  /*40b60*/  STL [R1+0x132c], R25 ;  /* 0x00132c1901007387 */ /* 0x0083e80000100800 */
[----:B-1----:R-:W3:Y:S04]  /*40b70*/  LDL.LU R25, [R1+0x80] ;  /* 0x0000800001197983 */ /* 0x002ee80000300800 */
[----:B---3--:R1:W-:Y:S04]  /*40b80*/  STL [R1+0x1330], R25 ;  /* 0x0013301901007387 */ /* 0x0083e80000100800 */
[----:B-1----:R-:W2:Y:S04]  /*40b90*/  LDL.LU R25, [R1+0x34] ;  /* 0x0000340001197983 */ /* 0x002ea80000300800 */
[----:B------:R-:W3:Y:S04]  /*40ba0*/  LDL.LU R28, [R1+0x98] ;  /* 0x00009800011c7983 */ /* 0x000ee80000300800 */
[----:B------:R-:W-:Y:S04]  /*40bb0*/  STS.128 [R2], R8 ;  /* 0x0000000802007388 */ /* 0x000fe80000000c00 */
[----:B------:R-:W-:Y:S04]  /*40bc0*/  STS.128 [R2+0x80], R20 ;  /* 0x0000801402007388 */ /* 0x000fe80000000c00 */
[----:B------:R-:W-:Y:S04]  /*40bd0*/  STS.128 [R2+0x400], R16 ;  /* 0x0004001002007388 */ /* 0x000fe80000000c00 */
[----:B------:R-:W-:Y:S04]  /*40be0*/  STS.128 [R2+0x480], R12 ;  /* 0x0004800c02007388 */ /* 0x000fe80000000c00 */
[----:B------:R-:W-:Y:S06]  /*40bf0*/  BAR.SYNC.DEFER_BLOCKING 0x0 ;  /* 0x0000000000007b1d */ /* 0x000fec0000010000 */
[----:B---3--:R1:W-:Y:S04]  /*40c00*/  STL [R1+0x1328], R28 ;  /* 0x0013281c01007387 */ /* 0x0083e80000100800 */
[----:B-1----:R-:W3:Y:S04]  /*40c10*/  LDL.LU R28, [R1+0x54] ;  /* 0x00005400011c7983 */ /* 0x002ee80000300800 */
[----:B------:R-:W4:Y:S04]  /*40c20*/  LDL.LU R29, [R1+0x70] ;  /* 0x00007000011d7983 */ /* 0x000f280000300800 */
[----:B------:R-:W4:Y:S04]  /*40c30*/  LDL.LU R26, [R1+0x6c] ;  /* 0x00006c00011a7983 */ /* 0x000f280000300800 */
[----:B------:R-:W5:Y:S04]  /*40c40*/  LDL.LU R3, [R1+0xa8] ;  /* 0x0000a80001037983 */ /* 0x000f680000300800 */
[----:B------:R-:W3:Y:S04]  /*40c50*/  LDL.LU R27, [R1+0x78] ;  /* 0x00007800011b7983 */ /* 0x000ee80000300800 */
[----:B------:R-:W3:Y:S04]  /*40c60*/  LDL.LU R0, [R1+0x1e8] ;  /* 0x0001e80001007983 */ /* 0x000ee80000300800 */
[----:B0-----:R0:W-:Y:S04]  /*40c70*/  STL.64 [R1+0x12f0], R6 ;  /* 0x0012f00601007387 */ /* 0x0011e80000100a00 */
[----:B0-----:R-:W3:Y:S04]  /*40c80*/  LDL.LU R6, [R1+0x264] ;  /* 0x0002640001067983 */ /* 0x001ee80000300800 */
[----:B------:R-:W3:Y:S04]  /*40c90*/  LDL.LU R7, [R1+0x260] ;  /* 0x0002600001077983 */ /* 0x000ee80000300800 */
[----:B------:R0:W-:Y:S04]  /*40ca0*/  STL.64 [R1+0x12e8], R4 ;  /* 0x0012e80401007387 */ /* 0x0001e80000100a00 */
[----:B0-----:R-:W3:Y:S04]  /*40cb0*/  LDL.LU R4, [R1+0x250] ;  /* 0x0002500001047983 */ /* 0x001ee80000300800 */
[----:B------:R-:W3:Y:S04]  /*40cc0*/  LDL.LU R5, [R1+0x21c] ;  /* 0x00021c0001057983 */ /* 0x000ee80000300800 */
[----:B------:R-:W3:Y:S04]  /*40cd0*/  LDL.LU R8, [R1+0x7c] ;  /* 0x00007c0001087983 */ /* 0x000ee80000300800 */
[----:B------:R-:W3:Y:S04]  /*40ce0*/  LDL.LU R9, [R1+0x90] ;  /* 0x0000900001097983 */ /* 0x000ee80000300800 */
[----:B------:R-:W5:Y:S04]  /*40cf0*/  LDL.LU R10, [R1+0xa0] ;  /* 0x0000a000010a7983 */ /* 0x000f680000300800 */
        /* <DEDUP_REMOVED lines=9> */
[----:B--2---:R-:W-:-:S03]  /*40d90*/  F2FP.BF16.PACK_AB R24, R25, R24 ;  /* 0x000000181918723e */ /* 0x004fc600000010ff */
[----:B------:R-:W2:Y:S04]  /*40da0*/  LDL.LU R12, [R1+0xb4] ;  /* 0x0000b400010c7983 */ /* 0x000ea80000300800 */
[----:B------:R-:W2:Y:S04]  /*40db0*/  LDL.LU R13, [R1+0x1ec] ;  /* 0x0001ec00010d7983 */ /* 0x000ea80000300800 */
[----:B------:R-:W2:Y:S04]  /*40dc0*/  LDL.LU R14, [R1+0x24c] ;  /* 0x00024c00010e7983 */ /* 0x000ea80000300800 */
[----:B------:R-:W2:Y:S04]  /*40dd0*/  LDL.LU R15, [R1+0x1fc] ;  /* 0x0001fc00010f7983 */ /* 0x000ea80000300800 */
[----:B------:R-:W3:Y:S02]  /*40de0*/  LDL.LU R25, [R1+0x1330] ;  /* 0x0013300001197983 */ /* 0x000ee40000300800 */
[----:B---3--:R-:W-:-:S02]  /*40df0*/  F2FP.BF16.PACK_AB R8, R25, R8 ;  /* 0x000000081908723e */ /* 0x008fc400000010ff */
[----:B------:R-:W3:Y:S02]  /*40e00*/  LDL.LU R25, [R1+0x132c] ;  /* 0x00132c0001197983 */ /* 0x000ee40000300800 */
[----:B---3--:R-:W-:Y:S02]  /*40e10*/  F2FP.BF16.PACK_AB R25, R28, R25 ;  /* 0x000000191c19723e */ /* 0x008fe400000010ff */
[----:B------:R-:W3:Y:S01]  /*40e20*/  LDL.LU R28, [R1+0x1328] ;  /* 0x00132800011c7983 */ /* 0x000ee20000300800 */
[----:B----4-:R-:W-:Y:S02]  /*40e30*/  F2FP.BF16.PACK_AB R26, R29, R26 ;  /* 0x0000001a1d1a723e */ /* 0x010fe400000010ff */
[----:B-----5:R-:W-:Y:S02]  /*40e40*/  F2FP.BF16.PACK_AB R10, R3, R10 ;  /* 0x0000000a030a723e */ /* 0x020fe400000010ff */
[----:B--2---:R-:W-:Y:S02]  /*40e50*/  F2FP.BF16.PACK_AB R11, R12, R11 ;  /* 0x0000000b0c0b723e */ /* 0x004fe400000010ff */
[----:B------:R-:W-:-:S02]  /*40e60*/  F2FP.BF16.PACK_AB R12, R13, R0 ;  /* 0x000000000d0c723e */ /* 0x000fc400000010ff */
[----:B------:R-:W0:Y:S01]  /*40e70*/  S2R R0, SR_TID.X ;  /* 0x0000000000007919 */ /* 0x000e220000002100 */
[----:B---3--:R-:W-:-:S03]  /*40e80*/  F2FP.BF16.PACK_AB R9, R28, R9 ;  /* 0x000000091c09723e */ /* 0x008fc600000010ff */
[----:B------:R-:W2:Y:S04]  /*40e90*/  LDL.LU R28, [R1+0x1324] ;  /* 0x00132400011c7983 */ /* 0x000ea80000300800 */
[----:B------:R-:W3:Y:S04]  /*40ea0*/  LDL.LU R29, [R1+0x1320] ;  /* 0x00132000011d7983 */ /* 0x000ee80000300800 */
[----:B------:R-:W4:Y:S01]  /*40eb0*/  LDL.LU R3, [R1+0x131c] ;  /* 0x00131c0001037983 */ /* 0x000f220000300800 */
[----:B------:R-:W-:Y:S02]  /*40ec0*/  F2FP.BF16.PACK_AB R13, R15, R17 ;  /* 0x000000110f0d723e */ /* 0x000fe400000010ff */
[----:B------:R-:W-:-:S02]  /*40ed0*/  F2FP.BF16.PACK_AB R17, R18, R4 ;  /* 0x000000041211723e */ /* 0x000fc400000010ff */
[C---:B0-----:R-:W-:Y:S02]  /*40ee0*/  SHF.L.U32 R4, R0.reuse, 0xa, RZ ;  /* 0x0000000a00047819 */ /* 0x041fe400000006ff */
[----:B------:R-:W-:Y:S02]  /*40ef0*/  LOP3.LUT R0, R0, 0x7f, RZ, 0xc0, !PT ;  /* 0x0000007f00007812 */ /* 0x000fe400078ec0ff */
[----:B------:R-:W-:Y:S02]  /*40f00*/  LOP3.LUT R4, R4, 0x1800, RZ, 0xc0, !PT ;  /* 0x0000180004047812 */ /* 0x000fe400078ec0ff */
[----:B------:R-:W-:Y:S02]  /*40f10*/  F2FP.BF16.PACK_AB R16, R14, R16 ;  /* 0x000000100e10723e */ /* 0x000fe400000010ff */
[----:B------:R-:W-:Y:S02]  /*40f20*/  F2FP.BF16.PACK_AB R14, R19, R20 ;  /* 0x00000014130e723e */ /* 0x000fe400000010ff */
[----:B------:R-:W-:-:S02]  /*40f30*/  F2FP.BF16.PACK_AB R15, R23, R5 ;  /* 0x00000005170f723e */ /* 0x000fc400000010ff */
[----:B------:R-:W-:Y:S01]  /*40f40*/  F2FP.BF16.PACK_AB R19, R6, R7 ;  /* 0x000000070613723e */ /* 0x000fe200000010ff */
[C-C-:B------:R-:W-:Y:S01]  /*40f50*/  IMAD R7, R0.reuse, 0x10, R4.reuse ;  /* 0x0000001000077824 */ /* 0x140fe200078e0204 */
[CC--:B------:R-:W-:Y:S02]  /*40f60*/  LEA R6, R0.reuse, R4.reuse, 0x4 ;  /* 0x0000000400067211 */ /* 0x0c0fe400078e20ff */
[C---:B------:R-:W-:Y:S01]  /*40f70*/  LEA R5, R0.reuse, R4, 0x4 ;  /* 0x0000000400057211 */ /* 0x040fe200078e20ff */
[----:B------:R-:W-:Y:S01]  /*40f80*/  IMAD R4, R0, 0x10, R4 ;  /* 0x0000001000047824 */ /* 0x000fe200078e0204 */
[----:B------:R-:W-:Y:S02]  /*40f90*/  F2FP.BF16.PACK_AB R18, R21, R22 ;  /* 0x000000161512723e */ /* 0x000fe400000010ff */
[----:B------:R-:W-:Y:S02]  /*40fa0*/  LOP3.LUT R5, R5, 0x20, RZ, 0x3c, !PT ;  /* 0x0000002005057812 */ /* 0x000fe400078e3cff */
[----:B------:R-:W-:-:S02]  /*40fb0*/  LOP3.LUT R6, R6, 0x40, RZ, 0x3c, !PT ;  /* 0x0000004006067812 */ /* 0x000fc400078e3cff */
[----:B------:R-:W-:Y:S02]  /*40fc0*/  LOP3.LUT R7, R7, 0x60, RZ, 0x3c, !PT ;  /* 0x0000006007077812 */ /* 0x000fe400078e3cff */
[----:B----4-:R-:W-:Y:S02]  /*40fd0*/  F2FP.BF16.PACK_AB R27, R27, R3 ;  /* 0x000000031b1b723e */ /* 0x010fe400000010ff */
[----:B------:R-:W4:Y:S04]  /*40fe0*/  LDL.LU R3, [R1+0x1318] ;  /* 0x0013180001037983 */ /* 0x000f280000300800 */
[----:B------:R-:W-:Y:S04]  /*40ff0*/  STL.64 [R1+0x1310], R26 ;  /* 0x0013101a01007387 */ /* 0x000fe80000100a00 */
[----:B------:R-:W-:Y:S04]  /*41000*/  STL.64 [R1+0x1308], R24 ;  /* 0x0013081801007387 */ /* 0x000fe80000100a00 */
[----:B------:R-:W0:Y:S04]  /*41010*/  LDS.128 R24, [R4] ;  /* 0x0000000004187984 */ /* 0x000e280000000c00 */
[----:B------:R-:W5:Y:S04]  /*41020*/  LDL.LU R20, [R1+0xd0] ;  /* 0x0000d00001147983 */ /* 0x000f680000300800 */
[----:B------:R-:W2:Y:S04]  /*41030*/  LDL.LU R21, [R1+0xd8] ;  /* 0x0000d80001157983 */ /* 0x000ea80000300800 */
[----:B------:R-:W2:Y:S04]  /*41040*/  LDL.LU R22, [R1+0xe0] ;  /* 0x0000e00001167983 */ /* 0x000ea80000300800 */
[----:B------:R-:W4:Y:S04]  /*41050*/  LDL.LU R23, [R1+0xf0] ;  /* 0x0000f00001177983 */ /* 0x000f280000300800 */
[----:B0-----:R-:W-:Y:S04]  /*41060*/  STL.64 [R1+0xc0], R24 ;  /* 0x0000c01801007387 */ /* 0x001fe80000100a00 */
[----:B------:R-:W-:Y:S04]  /*41070*/  STL.64 [R1+0xc8], R26 ;  /* 0x0000c81a01007387 */ /* 0x000fe80000100a00 */
[----:B------:R-:W0:Y:S04]  /*41080*/  LDS.128 R24, [R5] ;  /* 0x0000000005187984 */ /* 0x000e280000000c00 */
[----:B0-----:R-:W-:Y:S04]  /*41090*/  STL.64 [R1+0xb0], R24 ;  /* 0x0000b01801007387 */ /* 0x001fe80000100a00 */
[----:B------:R-:W-:Y:S04]  /*410a0*/  STL.64 [R1+0xb8], R26 ;  /* 0x0000b81a01007387 */ /* 0x000fe80000100a00 */
[----:B------:R-:W0:Y:S04]  /*410b0*/  LDS.128 R24, [R6] ;  /* 0x0000000006187984 */ /* 0x000e280000000c00 */
[----:B0-----:R-:W-:Y:S04]  /*410c0*/  STL.64 [R1+0xa0], R24 ;  /* 0x0000a01801007387 */ /* 0x001fe80000100a00 */
[----:B------:R-:W-:Y:S04]  /*410d0*/  STL.64 [R1+0xa8], R26 ;  /* 0x0000a81a01007387 */ /* 0x000fe80000100a00 */
[----:B------:R-:W0:Y:S04]  /*410e0*/  LDS.128 R24, [R7] ;  /* 0x0000000007187984 */ /* 0x000e280000000c00 */
[----:B0-----:R-:W-:Y:S04]  /*410f0*/  STL.64 [R1+0x90], R24 ;  /* 0x0000901801007387 */ /* 0x001fe80000100a00 */
[----:B------:R0:W-:Y:S04]  /*41100*/  STL.64 [R1+0x98], R26 ;  /* 0x0000981a01007387 */ /* 0x0001e80000100a00 */
[----:B0-----:R-:W2:Y:S04]  /*41110*/  LDL.LU.64 R26, [R1+0x1310] ;  /* 0x00131000011a7983 */ /* 0x001ea80000300a00 */
[----:B------:R-:W2:Y:S04]  /*41120*/  LDL.LU.64 R24, [R1+0x1308] ;  /* 0x0013080001187983 */ /* 0x000ea80000300a00 */
[----:B------:R0:W-:Y:S04]  /*41130*/  STL [R1+0x12f8], R7 ;  /* 0x0012f80701007387 */ /* 0x0001e80000100800 */
[----:B------:R-:W-:Y:S06]  /*41140*/  BAR.SYNC.DEFER_BLOCKING 0x0 ;  /* 0x0000000000007b1d */ /* 0x000fec0000010000 */
[----:B0-----:R-:W3:Y:S04]  /*41150*/  LDL.LU R7, [R1+0xe4] ;  /* 0x0000e40001077983 */ /* 0x001ee80000300800 */
[----:B------:R0:W-:Y:S04]  /*41160*/  STL [R1+0x12fc], R6 ;  /* 0x0012fc0601007387 */ /* 0x0001e80000100800 */
[----:B0-----:R-:W5:Y:S04]  /*41170*/  LDL.LU R6, [R1+0xdc] ;  /* 0x0000dc0001067983 */ /* 0x001f680000300800 */
[----:B------:R0:W-:Y:S04]  /*41180*/  STL [R1+0x1300], R5 ;  /* 0x0013000501007387 */ /* 0x0001e80000100800 */
[----:B0-----:R-:W5:Y:S04]  /*41190*/  LDL.LU R5, [R1+0xd4] ;  /* 0x0000d40001057983 */ /* 0x001f680000300800 */
[----:B------:R-:W5:Y:S01]  /*411a0*/  LDL.LU R0, [R1+0x280] ;  /* 0x0002800001007983 */ /* 0x000f620000300800 */
[----:B----4-:R-:W-:-:S03]  /*411b0*/  F2FP.BF16.PACK_AB R23, R23, R3 ;  /* 0x000000031717723e */ /* 0x010fc600000010ff */
[----:B--2---:R0:W-:Y:S04]  /*411c0*/  STS.128 [R2], R24 ;  /* 0x0000001802007388 */ /* 0x0041e80000000c00 */
[----:B------:R1:W-:Y:S04]  /*411d0*/  STS.128 [R2+0x80], R8 ;  /* 0x0000800802007388 */ /* 0x0003e80000000c00 */
[----:B------:R2:W-:Y:S04]  /*411e0*/  STS.128 [R2+0x400], R12 ;  /* 0x0004000c02007388 */ /* 0x0005e80000000c00 */
[----:B------:R4:W-:Y:S01]  /*411f0*/  STS.128 [R2+0x480], R16 ;  /* 0x0004801002007388 */ /* 0x0009e20000000c00 */
[----:B---3--:R-:W-:-:S03]  /*41200*/  F2FP.BF16.PACK_AB R22, R7, R22 ;  /* 0x000000160716723e */ /* 0x008fc600000010ff */
[----:B0-----:R-:W3:Y:S04]  /*41210*/  LDL.LU R26, [R1+0x290] ;  /* 0x00029000011a7983 */ /* 0x001ee80000300800 */
[----:B------:R-:W3:Y:S04]  /*41220*/  LDL.LU R25, [R1+0x284] ;  /* 0x0002840001197983 */ /* 0x000ee80000300800 */
[----:B-1----:R-:W3:Y:S01]  /*41230*/  LDL.LU R8, [R1+0x228] ;  /* 0x0002280001087983 */ /* 0x002ee20000300800 */
[----:B-----5:R-:W-:-:S03]  /*41240*/  F2FP.BF16.PACK_AB R21, R6, R21 ;  /* 0x000000150615723e */ /* 0x020fc600000010ff */
[----:B------:R-:W5:Y:S04]  /*41250*/  LDL.LU R9, [R1+0x230] ;  /* 0x0002300001097983 */ /* 0x000f680000300800 */
[----:B------:R-:W3:Y:S04]  /*41260*/  LDL.LU R10, [R1+0x238] ;  /* 0x00023800010a7983 */ /* 0x000ee80000300800 */
[----:B------:R-:W3:Y:S04]  /*41270*/  LDL.LU R11, [R1+0x240] ;  /* 0x00024000010b7983 */ /* 0x000ee80000300800 */
[----:B--2---:R-:W2:Y:S01]  /*41280*/  LDL.LU R12, [R1+0x268] ;  /* 0x00026800010c7983 */ /* 0x004ea20000300800 */
[----:B------:R-:W-:-:S03]  /*41290*/  F2FP.BF16.PACK_AB R20, R5, R20 ;  /* 0x000000140514723e */ /* 0x000fc600000010ff */
[----:B------:R-:W-:Y:S06]  /*412a0*/  BAR.SYNC.DEFER_BLOCKING 0x0 ;  /* 0x0000000000007b1d */ /* 0x000fec0000010000 */
[----:B------:R-:W2:Y:S04]  /*412b0*/  LDL.LU R13, [R1+0x270] ;  /* 0x00027000010d7983 */ /* 0x000ea80000300800 */
[----:B------:R-:W2:Y:S04]  /*412c0*/  LDL.LU R14, [R1+0x278] ;  /* 0x00027800010e7983 */ /* 0x000ea80000300800 */
[----:B------:R-:W2:Y:S04]  /*412d0*/  LDL.LU R15, [R1+0x298] ;  /* 0x00029800010f7983 */ /* 0x000ea80000300800 */
[----:B----4-:R-:W2:Y:S04]  /*412e0*/  LDL.LU R16, [R1+0x26c] ;  /* 0x00026c0001107983 */ /* 0x010ea80000300800 */
[----:B------:R-:W4:Y:S04]  /*412f0*/  LDL.LU R17, [R1+0x294] ;  /* 0x0002940001117983 */ /* 0x000f280000300800 */
[----:B------:R-:W0:Y:S04]  /*41300*/  LDS.128 R4, [R4] ;  /* 0x0000000004047984 */ /* 0x000e280000000c00 */
[----:B------:R-:W2:Y:S04]  /*41310*/  LDL.LU R18, [R1+0x29c] ;  /* 0x00029c0001127983 */ /* 0x000ea80000300800 */
[----:B------:R-:W2:Y:S04]  /*41320*/  LDL.LU R19, [R1+0x2a0] ;  /* 0x0002a00001137983 */ /* 0x000ea80000300800 */
[----:B------:R-:W3:Y:S04]  /*41330*/  LDL.LU R3, [R1+0x1304] ;  /* 0x0013040001037983 */ /* 0x000ee80000300800 */
[----:B------:R-:W2:Y:S04]  /*41340*/  LDL.LU R24, [R1+0x20] ;  /* 0x0000200001187983 */ /* 0x000ea80000300800 */
[----:B0-----:R0:W-:Y:S04]  /*41350*/  STL.64 [R1+0x80], R4 ;  /* 0x0000800401007387 */ /* 0x0011e80000100a00 */
[----:B------:R-:W-:Y:S04]  /*41360*/  STL.64 [R1+0x88], R6 ;  /* 0x0000880601007387 */ /* 0x000fe80000100a00 */
[----:B0-----:R-:W2:Y:S04]  /*41370*/  LDL.LU R5, [R1+0x1300] ;  /* 0x0013000001057983 */ /* 0x001ea80000300800 */
[----:B--2---:R-:W0:Y:S04]  /*41380*/  LDS.128 R4, [R5] ;  /* 0x0000000005047984 */ /* 0x004e280000000c00 */
[----:B0-----:R-:W-:Y:S04]  /*41390*/  STL.64 [R1+0x70], R4 ;  /* 0x0000700401007387 */ /* 0x001fe80000100a00 */
[----:B------:R0:W-:Y:S04]  /*413a0*/  STL.64 [R1+0x78], R6 ;  /* 0x0000780601007387 */ /* 0x0001e80000100a00 */
[----:B0-----:R-:W2:Y:S04]  /*413b0*/  LDL.LU R6, [R1+0x12fc] ;  /* 0x0012fc0001067983 */ /* 0x001ea80000300800 */
[----:B--2---:R-:W0:Y:S04]  /*413c0*/  LDS.128 R4, [R6] ;  /* 0x0000000006047984 */ /* 0x004e280000000c00 */
[----:B0-----:R-:W-:Y:S04]  /*413d0*/  STL.64 [R1+0x50], R4 ;  /* 0x0000500401007387 */ /* 0x001fe80000100a00 */
[----:B------:R0:W-:Y:S04]  /*413e0*/  STL.64 [R1+0x58], R6 ;  /* 0x0000580601007387 */ /* 0x0001e80000100a00 */
[----:B0-----:R-:W2:Y:S04]  /*413f0*/  LDL.LU R7, [R1+0x12f8] ;  /* 0x0012f80001077983 */ /* 0x001ea80000300800 */
[----:B------:R-:W3:Y:S04]  /*41400*/  LDL.LU R27, [R1+0x10] ;  /* 0x00001000011b7983 */ /* 0x000ee80000300800 */
[----:B--2---:R-:W0:Y:S04]  /*41410*/  LDS.128 R4, [R7] ;  /* 0x0000000007047984 */ /* 0x004e280000000c00 */
[----:B------:R-:W-:Y:S06]  /*41420*/  BAR.SYNC.DEFER_BLOCKING 0x0 ;  /* 0x0000000000007b1d */ /* 0x000fec0000010000 */
[----:B------:R-:W-:Y:S04]  /*41430*/  STS.128 [R2], R20 ;  /* 0x0000001402007388 */ /* 0x000fe80000000c00 */
[----:B0-----:R-:W-:Y:S04]  /*41440*/  STL.64 [R1+0x30], R4 ;  /* 0x0000300401007387 */ /* 0x001fe80000100a00 */
[----:B------:R0:W-:Y:S04]  /*41450*/  STL.64 [R1+0x38], R6 ;  /* 0x0000380601007387 */ /* 0x0001e80000100a00 */
[----:B0-----:R-:W2:Y:S04]  /*41460*/  LDL.LU.64 R6, [R1+0x12f0] ;  /* 0x0012f00001067983 */ /* 0x001ea80000300a00 */
[----:B------:R-:W2:Y:S04]  /*41470*/  LDL.LU.64 R4, [R1+0x12e8] ;  /* 0x0012e80001047983 */ /* 0x000ea80000300a00 */
[----:B------:R-:W5:Y:S01]  /*41480*/  LDL.LU R2, [R1+0x12e0] ;  /* 0x0012e00001027983 */ /* 0x000f620000300800 */
[----:B---3--:R-:W-:-:S03]  /*41490*/  F2FP.BF16.PACK_AB R8, R3, R8 ;  /* 0x000000080308723e */ /* 0x008fc600000010ff */
[----:B------:R-:W3:Y:S04]  /*414a0*/  LDL.LU R20, [R1+0x274] ;  /* 0x0002740001147983 */ /* 0x000ee80000300800 */
[----:B------:R-:W2:Y:S04]  /*414b0*/  LDL.LU R21, [R1+0x27c] ;  /* 0x00027c0001157983 */ /* 0x000ea80000300800 */
[----:B------:R-:W2:Y:S04]  /*414c0*/  LDL.LU R22, [R1+0x2a4] ;  /* 0x0002a40001167983 */ /* 0x000ea80000300800 */
[----:B------:R-:W2:Y:S04]  /*414d0*/  LDL.LU R23, [R1+0x40] ;  /* 0x0000400001177983 */ /* 0x000ea80000300800 */
[----:B------:R-:W2:Y:S01]  /*414e0*/  LDL.LU R3, [R1+0x12dc] ;  /* 0x0012dc0001037983 */ /* 0x000ea20000300800 */
[----:B-----5:R-:W-:-:S03]  /*414f0*/  F2FP.BF16.PACK_AB R9, R2, R9 ;  /* 0x000000090209723e */ /* 0x020fc600000010ff */
[----:B------:R-:W5:Y:S01]  /*41500*/  LDL.LU R2, [R1+0x12d8] ;  /* 0x0012d80001027983 */ /* 0x000f620000300800 */
[----:B--2---:R-:W-:-:S03]  /*41510*/  F2FP.BF16.PACK_AB R10, R3, R10 ;  /* 0x0000000a030a723e */ /* 0x004fc600000010ff */
[----:B------:R-:W2:Y:S01]  /*41520*/  LDL.LU R3, [R1+0x12d4] ;  /* 0x0012d40001037983 */ /* 0x000ea20000300800 */
[----:B-----5:R-:W-:-:S03]  /*41530*/  F2FP.BF16.PACK_AB R11, R2, R11 ;  /* 0x0000000b020b723e */ /* 0x020fc600000010ff */
[----:B------:R-:W2:Y:S01]  /*41540*/  LDL.LU R2, [R1+0x12d0] ;  /* 0x0012d00001027983 */ /* 0x000ea20000300800 */
[----:B------:R-:W-:Y:S02]  /*41550*/  F2FP.BF16.PACK_AB R12, R16, R12 ;  /* 0x0000000c100c723e */ /* 0x000fe400000010ff */
[----:B------:R-:W-:Y:S02]  /*41560*/  F2FP.BF16.PACK_AB R18, R18, R15 ;  /* 0x0000000f1212723e */ /* 0x000fe400000010ff */
[----:B---3--:R-:W-:Y:S02]  /*41570*/  F2FP.BF16.PACK_AB R13, R20, R13 ;  /* 0x0000000d140d723e */ /* 0x008fe400000010ff */
[----:B------:R-:W-:Y:S02]  /*41580*/  F2FP.BF16.PACK_AB R14, R21, R14 ;  /* 0x0000000e150e723e */ /* 0x000fe400000010ff */
[----:B------:R-:W-:Y:S02]  /*41590*/  F2FP.BF16.PACK_AB R15, R25, R0 ;  /* 0x00000000190f723e */ /* 0x000fe400000010ff */
[----:B----4-:R-:W-:-:S02]  /*415a0*/  F2FP.BF16.PACK_AB R17, R17, R26 ;  /* 0x0000001a1111723e */ /* 0x010fc400000010ff */
[----:B------:R-:W-:Y:S01]  /*415b0*/  F2FP.BF16.PACK_AB R19, R22, R19 ;  /* 0x000000131613723e */ /* 0x000fe200000010ff */
[----:B------:R-:W-:Y:S04]  /*415c0*/  STS.128 [R23+0x80], R8 ;  /* 0x0000800817007388 */ /* 0x000fe80000000c00 */
[----:B------:R0:W-:Y:S01]  /*415d0*/  STS.128 [R23+0x400], R12 ;  /* 0x0004000c17007388 */ /* 0x0001e20000000c00 */
[----:B--2---:R-:W-:-:S03]  /*415e0*/  F2FP.BF16.PACK_AB R16, R2, R3 ;  /* 0x000000030210723e */ /* 0x004fc600000010ff */
[----:B------:R-:W2:Y:S04]  /*415f0*/  LDL.LU R2, [R1+0x12cc] ;  /* 0x0012cc0001027983 */ /* 0x000ea80000300800 */
[----:B------:R-:W3:Y:S04]  /*41600*/  LDL.LU R3, [R1+0x12c8] ;  /* 0x0012c80001037983 */ /* 0x000ee80000300800 */
[----:B------:R-:W-:Y:S04]  /*41610*/  STS.128 [R23+0x480], R16 ;  /* 0x0004801017007388 */ /* 0x000fe80000000c00 */
[----:B------:R-:W-:Y:S01]  /*41620*/  BAR.SYNC.DEFER_BLOCKING 0x0 ;  /* 0x0000000000007b1d */ /* 0x000fe20000010000 */
[----:B------:R-:W-:-:S05]  /*41630*/  MOV R26, c[0x0][0x1c8] ;  /* 0x00007200001a7a02 */ /* 0x000fca0000000f00 */
[----:B------:R-:W4:Y:S01]  /*41640*/  LDL.LU R25, [R1] ;  /* 0x0000000001197983 */ /* 0x000f220000300800 */
[C---:B------:R-:W-:Y:S01]  /*41650*/  SHF.L.U32 R0, R26.reuse, 0x1, RZ ;  /* 0x000000011a007819 */ /* 0x040fe200000006ff */
[C---:B0-----:R-:W-:Y:S01]  /*41660*/  IMAD R15, R26.reuse, 0x6, RZ ;  /* 0x000000061a0f7824 */ /* 0x041fe200078e02ff */
[-C--:B--2---:R-:W-:Y:S02]  /*41670*/  LEA R8, P5, R26, R2.reuse, 0x2 ;  /* 0x000000021a087211 */ /* 0x084fe400078a10ff */
[C---:B------:R-:W-:Y:S02]  /*41680*/  IADD3 R10, P4, R0.reuse, R2, RZ ;  /* 0x00000002000a7210 */ /* 0x040fe40007f9e0ff */
[-C--:B---3--:R-:W-:Y:S01]  /*41690*/  LEA.HI.X.SX32 R9, R0, R3.reuse, 0x1, P5 ;  /* 0x0000000300097211 */ /* 0x088fe200028f0eff */
[----:B------:R0:W-:Y:S01]  /*416a0*/  STG.E.U16 [R2.64], R24 ;  /* 0x0000001802007986 */ /* 0x0001e2000c101506 */
[----:B------:R-:W-:Y:S02]  /*416b0*/  LEA.HI.X.SX32 R11, R26, R3, 0x1, P4 ;  /* 0x000000031a0b7211 */ /* 0x000fe400020f0eff */
[----:B------:R-:W-:-:S05]  /*416c0*/  PRMT R0, R24, 0x7632, R0 ;  /* 0x0000763218007816 */ /* 0x000fca0000000000 */
[----:B------:R1:W-:Y:S04]  /*416d0*/  STG.E.U16 [R10.64], R0 ;  /* 0x000000000a007986 */ /* 0x0003e8000c101506 */
[----:B0-----:R-:W2:Y:S04]  /*416e0*/  LDL.LU R24, [R1+0x24] ;  /* 0x0000240001187983 */ /* 0x001ea80000300800 */
[----:B------:R0:W-:Y:S01]  /*416f0*/  STG.E.U16 [R8.64], R27 ;  /* 0x0000001b08007986 */ /* 0x0001e2000c101506 */
[----:B-1----:R-:W-:-:S03]  /*41700*/  PRMT R0, R27, 0x7632, R0 ;  /* 0x000076321b007816 */ /* 0x002fc60000000000 */
[----:B0-----:R-:W3:Y:S01]  /*41710*/  LDL.LU R27, [R1+0x14] ;  /* 0x00001400011b7983 */ /* 0x001ee20000300800 */
[C---:B------:R-:W-:Y:S01]  /*41720*/  IMAD R9, R26.reuse, 0x3, RZ ;  /* 0x000000031a097824 */ /* 0x040fe200078e02ff */
[-C--:B------:R-:W-:Y:S01]  /*41730*/  IADD3 R8, P5, R15, R2.reuse, RZ ;  /* 0x000000020f087210 */ /* 0x080fe20007fbe0ff */
[C---:B------:R-:W-:Y:S01]  /*41740*/  IMAD R17, R26.reuse, 0xa, RZ ;  /* 0x0000000a1a117824 */ /* 0x040fe200078e02ff */
[CC--:B------:R-:W-:Y:S01]  /*41750*/  LEA R10, P4, R26.reuse, R2.reuse, 0x3 ;  /* 0x000000021a0a7211 */ /* 0x0c0fe200078818ff */
[C---:B------:R-:W-:Y:S01]  /*41760*/  IMAD.SHL.U32 R11, R26.reuse, 0x4, RZ ;  /* 0x000000041a0b7824 */ /* 0x040fe200078e00ff */
[-C--:B------:R-:W-:Y:S01]  /*41770*/  LEA.HI.X.SX32 R9, R9, R3.reuse, 0x1, P5 ;  /* 0x0000000309097211 */ /* 0x080fe200028f0eff */
[C---:B------:R-:W-:Y:S01]  /*41780*/  IMAD R13, R26.reuse, 0x5, RZ ;  /* 0x000000051a0d7824 */ /* 0x040fe200078e02ff */
[-C--:B------:R-:W-:Y:S01]  /*41790*/  IADD3 R12, P5, R17, R2.reuse, RZ ;  /* 0x00000002110c7210 */ /* 0x080fe20007fbe0ff */
[C---:B------:R-:W-:Y:S01]  /*417a0*/  IMAD R19, R26.reuse, 0xc, RZ ;  /* 0x0000000c1a137824 */ /* 0x040fe200078e02ff */
[-C--:B------:R-:W-:Y:S01]  /*417b0*/  LEA.HI.X.SX32 R11, R11, R3.reuse, 0x1, P4 ;  /* 0x000000030b0b7211 */ /* 0x080fe200020f0eff */
[----:B------:R0:W-:Y:S01]  /*417c0*/  STG.E.U16 [R8.64], R0 ;  /* 0x0000000008007986 */ /* 0x0001e2000c101506 */
[-C--:B------:R-:W-:Y:S01]  /*417d0*/  LEA.HI.X.SX32 R13, R13, R3.reuse, 0x1, P5 ;  /* 0x000000030d0d7211 */ /* 0x080fe200028f0eff */
[C---:B------:R-:W-:Y:S01]  /*417e0*/  IMAD R16, R26.reuse, 0xe, RZ ;  /* 0x0000000e1a107824 */ /* 0x040fe200078e02ff */
[-C--:B------:R-:W-:Y:S01]  /*417f0*/  IADD3 R14, P6, R19, R2.reuse, RZ ;  /* 0x00000002130e7210 */ /* 0x080fe20007fde0ff */
[----:B----4-:R1:W-:Y:S01]  /*41800*/  STG.E.U16 [R10.64], R25 ;  /* 0x000000190a007986 */ /* 0x0103e2000c101506 */
[----:B0-----:R-:W-:Y:S01]  /*41810*/  PRMT R0, R25, 0x7632, R0 ;  /* 0x0000763219007816 */ /* 0x001fe20000000000 */
[----:B------:R-:W-:Y:S01]  /*41820*/  IMAD R18, R26, 0x12, RZ ;  /* 0x000000121a127824 */ /* 0x000fe200078e02ff */
[----:B------:R-:W-:Y:S01]  /*41830*/  IADD3 R8, P5, R16, R2, RZ ;  /* 0x0000000210087210 */ /* 0x000fe20007fbe0ff */
[----:B-1----:R-:W4:Y:S04]  /*41840*/  LDL.LU R25, [R1+0x4] ;  /* 0x0000040001197983 */ /* 0x002f280000300800 */
[----:B------:R0:W-:Y:S01]  /*41850*/  STG.E.U16 [R12.64], R0 ;  /* 0x000000000c007986 */ /* 0x0001e2000c101506 */
[----:B------:R-:W-:Y:S01]  /*41860*/  LEA.HI.X.SX32 R15, R15, R3, 0x1, P6 ;  /* 0x000000030f0f7211 */ /* 0x000fe200030f0eff */
[C---:B------:R-:W-:Y:S01]  /*41870*/  IMAD R22, R26.reuse, 0x14, RZ ;  /* 0x000000141a167824 */ /* 0x040fe200078e02ff */
[----:B------:R-:W-:-:S02]  /*41880*/  SHF.L.U32 R11, R26, 0x3, RZ ;  /* 0x000000031a0b7819 */ /* 0x000fc400000006ff */
[CC--:B------:R-:W-:Y:S01]  /*41890*/  LEA R10, P4, R26.reuse, R2.reuse, 0x4 ;  /* 0x000000021a0a7211 */ /* 0x0c0fe200078820ff */
[----:B0-----:R-:W-:Y:S01]  /*418a0*/  IMAD R0, R26, 0x7, RZ ;  /* 0x000000071a007824 */ /* 0x001fe200078e02ff */
[----:B------:R0:W-:Y:S04]  /*418b0*/  STG.E.U16 [R14.64], R4 ;  /* 0x000000040e007986 */ /* 0x0001e8000c101506 */
[-C--:B------:R-:W-:Y:S01]  /*418c0*/  LEA.HI.X.SX32 R9, R0, R3.reuse, 0x1, P5 ;  /* 0x0000000300097211 */ /* 0x080fe200028f0eff */
[----:B------:R-:W-:Y:S01]  /*418d0*/  IMAD R0, R26, 0x9, RZ ;  /* 0x000000091a007824 */ /* 0x000fe200078e02ff */
[----:B------:R-:W-:Y:S02]  /*418e0*/  IADD3 R12, P5, R18, R2, RZ ;  /* 0x00000002120c7210 */ /* 0x000fe40007fbe0ff */
[----:B------:R-:W-:-:S02]  /*418f0*/  LEA.HI.X.SX32 R11, R11, R3, 0x1, P4 ;  /* 0x000000030b0b7211 */ /* 0x000fc400020f0eff */
[-C--:B------:R-:W-:Y:S02]  /*41900*/  LEA.HI.X.SX32 R13, R0, R3.reuse, 0x1, P5 ;  /* 0x00000003000d7211 */ /* 0x080fe400028f0eff */
[----:B0-----:R-:W-:Y:S02]  /*41910*/  IADD3 R14, P6, R22, R2, RZ ;  /* 0x00000002160e7210 */ /* 0x001fe40007fde0ff */
[----:B------:R-:W-:Y:S02]  /*41920*/  PRMT R4, R4, 0x7632, R4 ;  /* 0x0000763204047816 */ /* 0x000fe40000000004 */
[----:B------:R-:W-:-:S03]  /*41930*/  LEA.HI.X.SX32 R15, R17, R3, 0x1, P6 ;  /* 0x00000003110f7211 */ /* 0x000fc600030f0eff */
[----:B------:R-:W-:Y:S01]  /*41940*/  STG.E.U16 [R8.64], R4 ;  /* 0x0000000408007986 */ /* 0x000fe2000c101506 */
[----:B--2---:R-:W-:-:S03]  /*41950*/  PRMT R0, R24, 0x7632, R0 ;  /* 0x0000763218007816 */ /* 0x004fc60000000000 */
[----:B------:R-:W-:Y:S04]  /*41960*/  STG.E.U16 [R10.64], R24 ;  /* 0x000000180a007986 */ /* 0x000fe8000c101506 */
[----:B------:R0:W-:Y:S04]  /*41970*/  STG.E.U16 [R12.64], R0 ;  /* 0x000000000c007986 */ /* 0x0001e8000c101506 */
[----:B---3--:R1:W-:Y:S01]  /*41980*/  STG.E.U16 [R14.64], R27 ;  /* 0x0000001b0e007986 */ /* 0x0083e2000c101506 */
[----:B0-----:R-:W-:-:S03]  /*41990*/  PRMT R0, R27, 0x7632, R0 ;  /* 0x000076321b007816 */ /* 0x001fc60000000000 */
[----:B-1----:R-:W2:Y:S01]  /*419a0*/  LDL.LU R27, [R1+0x28] ;  /* 0x00002800011b7983 */ /* 0x002ea20000300800 */
[C---:B------:R-:W-:Y:S02]  /*419b0*/  IMAD R17, R26.reuse, 0x16, RZ ;  /* 0x000000161a117824 */ /* 0x040fe400078e02ff */
[C---:B------:R-:W-:Y:S02]  /*419c0*/  IMAD R4, R26.reuse, 0xb, RZ ;  /* 0x0000000b1a047824 */ /* 0x040fe400078e02ff */
[C---:B------:R-:W-:Y:S01]  /*419d0*/  IMAD R20, R26.reuse, 0x18, RZ ;  /* 0x000000181a147824 */ /* 0x040fe200078e02ff */
[-C--:B------:R-:W-:Y:S01]  /*419e0*/  IADD3 R8, P5, R17, R2.reuse, RZ ;  /* 0x0000000211087210 */ /* 0x080fe20007fbe0ff */
[C---:B------:R-:W-:Y:S02]  /*419f0*/  IMAD R21, R26.reuse, 0x1a, RZ ;  /* 0x0000001a1a157824 */ /* 0x040fe400078e02ff */
[----:B------:R-:W-:Y:S01]  /*41a00*/  IMAD R23, R26, 0x1c, RZ ;  /* 0x0000001c1a177824 */ /* 0x000fe200078e02ff */
[----:B------:R-:W-:Y:S01]  /*41a10*/  LEA.HI.X.SX32 R9, R4, R3, 0x1, P5 ;  /* 0x0000000304097211 */ /* 0x000fe200028f0eff */
[----:B------:R-:W-:Y:S01]  /*41a20*/  IMAD R4, R26, 0xd, RZ ;  /* 0x0000000d1a047824 */ /* 0x000fe200078e02ff */
[----:B------:R-:W-:-:S02]  /*41a30*/  IADD3 R10, P4, R20, R2, RZ ;  /* 0x00000002140a7210 */ /* 0x000fc40007f9e0ff */
[-C--:B------:R-:W-:Y:S02]  /*41a40*/  IADD3 R12, P5, R21, R2.reuse, RZ ;  /* 0x00000002150c7210 */ /* 0x080fe40007fbe0ff */
[----:B------:R-:W-:Y:S01]  /*41a50*/  IADD3 R14, P6, R23, R2, RZ ;  /* 0x00000002170e7210 */ /* 0x000fe20007fde0ff */
[----:B------:R0:W-:Y:S01]  /*41a60*/  STG.E.U16 [R8.64], R0 ;  /* 0x0000000008007986 */ /* 0x0001e2000c101506 */
[-C--:B------:R-:W-:Y:S02]  /*41a70*/  LEA.HI.X.SX32 R11, R19, R3.reuse, 0x1, P4 ;  /* 0x00000003130b7211 */ /* 0x080fe400020f0eff */
[-C--:B------:R-:W-:Y:S02]  /*41a80*/  LEA.HI.X.SX32 R13, R4, R3.reuse, 0x1, P5 ;  /* 0x00000003040d7211 */ /* 0x080fe400028f0eff */
[----:B------:R-:W-:Y:S01]  /*41a90*/  LEA.HI.X.SX32 R15, R16, R3, 0x1, P6 ;  /* 0x00000003100f7211 */ /* 0x000fe200030f0eff */
[----:B------:R-:W-:Y:S01]  /*41aa0*/  IMAD R16, R26, 0x1e, RZ ;  /* 0x0000001e1a107824 */ /* 0x000fe200078e02ff */
[----:B----4-:R1:W-:Y:S01]  /*41ab0*/  STG.E.U16 [R10.64], R25 ;  /* 0x000000190a007986 */ /* 0x0103e2000c101506 */
[----:B0-----:R-:W-:-:S03]  /*41ac0*/  PRMT R0, R25, 0x7632, R0 ;  /* 0x0000763219007816 */ /* 0x001fc60000000000 */
[-C--:B------:R-:W-:Y:S02]  /*41ad0*/  IADD3 R4, P5, R16, R2.reuse, RZ ;  /* 0x0000000210047210 */ /* 0x080fe40007fbe0ff */
[----:B------:R0:W-:Y:S04]  /*41ae0*/  STG.E.U16 [R12.64], R0 ;  /* 0x000000000c007986 */ /* 0x0001e8000c101506 */
[----:B------:R3:W-:Y:S01]  /*41af0*/  STG.E.U16 [R14.64], R5 ;  /* 0x000000050e007986 */ /* 0x0007e2000c101506 */
[C---:B------:R-:W-:Y:S01]  /*41b00*/  IMAD R19, R26.reuse, 0x24, RZ ;  /* 0x000000241a137824 */ /* 0x040fe200078e02ff */
[C---:B------:R-:W-:Y:S01]  /*41b10*/  SHF.L.U32 R9, R26.reuse, 0x4, RZ ;  /* 0x000000041a097819 */ /* 0x040fe200000006ff */
[C---:B-1----:R-:W-:Y:S01]  /*41b20*/  IMAD R11, R26.reuse, 0x11, RZ ;  /* 0x000000111a0b7824 */ /* 0x042fe200078e02ff */
[C---:B------:R-:W-:Y:S01]  /*41b30*/  LEA R8, P4, R26.reuse, R2, 0x5 ;  /* 0x000000021a087211 */ /* 0x040fe200078828ff */
[----:B------:R-:W4:Y:S01]  /*41b40*/  LDL.LU R25, [R1+0x2c] ;  /* 0x00002c0001197983 */ /* 0x000f220000300800 */
[----:B0-----:R-:W-:Y:S01]  /*41b50*/  PRMT R0, R5, 0x7632, R0 ;  /* 0x0000763205007816 */ /* 0x001fe20000000000 */
[----:B---3--:R-:W-:-:S02]  /*41b60*/  IMAD R5, R26, 0xf, RZ ;  /* 0x0000000f1a057824 */ /* 0x008fc400078e02ff */
[----:B------:R-:W-:-:S03]  /*41b70*/  IMAD R14, R26, 0x22, RZ ;  /* 0x000000221a0e7824 */ /* 0x000fc600078e02ff */
[-C--:B------:R-:W-:Y:S01]  /*41b80*/  LEA.HI.X.SX32 R5, R5, R3.reuse, 0x1, P5 ;  /* 0x0000000305057211 */ /* 0x080fe200028f0eff */
[----:B------:R-:W-:Y:S01]  /*41b90*/  IMAD R15, R26, 0x26, RZ ;  /* 0x000000261a0f7824 */ /* 0x000fe200078e02ff */
[-C--:B------:R-:W-:Y:S02]  /*41ba0*/  IADD3 R10, P5, R14, R2.reuse, RZ ;  /* 0x000000020e0a7210 */ /* 0x080fe40007fbe0ff */
[----:B------:R-:W-:Y:S01]  /*41bb0*/  IADD3 R12, P6, R19, R2, RZ ;  /* 0x00000002130c7210 */ /* 0x000fe20007fde0ff */
[----:B------:R0:W-:Y:S01]  /*41bc0*/  STG.E.U16 [R4.64], R0 ;  /* 0x0000000004007986 */ /* 0x0001e2000c101506 */
[-C--:B------:R-:W-:Y:S02]  /*41bd0*/  LEA.HI.X.SX32 R9, R9, R3.reuse, 0x1, P4 ;  /* 0x0000000309097211 */ /* 0x080fe400020f0eff */
[-C--:B------:R-:W-:Y:S02]  /*41be0*/  LEA.HI.X.SX32 R11, R11, R3.reuse, 0x1, P5 ;  /* 0x000000030b0b7211 */ /* 0x080fe400028f0eff */
[----:B------:R-:W-:Y:S01]  /*41bf0*/  LEA.HI.X.SX32 R13, R18, R3, 0x1, P6 ;  /* 0x00000003120d7211 */ /* 0x000fe200030f0eff */
[----:B------:R-:W-:-:S02]  /*41c00*/  IMAD R18, R26, 0x28, RZ ;  /* 0x000000281a127824 */ /* 0x000fc400078e02ff */
[C---:B------:R-:W-:Y:S02]  /*41c10*/  IMAD R24, R26.reuse, 0x2a, RZ ;  /* 0x0000002a1a187824 */ /* 0x040fe400078e02ff */
[----:B0-----:R-:W-:Y:S01]  /*41c20*/  IMAD R5, R26, 0x13, RZ ;  /* 0x000000131a057824 */ /* 0x001fe200078e02ff */
[----:B------:R-:W-:-:S04]  /*41c30*/  IADD3 R4, P5, R15, R2, RZ ;  /* 0x000000020f047210 */ /* 0x000fc80007fbe0ff */
[----:B------:R-:W-:Y:S01]  /*41c40*/  LEA.HI.X.SX32 R5, R5, R3, 0x1, P5 ;  /* 0x0000000305057211 */ /* 0x000fe200028f0eff */
[----:B------:R-:W-:Y:S01]  /*41c50*/  IMAD R19, R26, 0x30, RZ ;  /* 0x000000301a137824 */ /* 0x000fe200078e02ff */
[----:B--2---:R-:W-:Y:S01]  /*41c60*/  PRMT R0, R27, 0x7632, R0 ;  /* 0x000076321b007816 */ /* 0x004fe20000000000 */
[----:B------:R0:W-:Y:S04]  /*41c70*/  STG.E.U16 [R8.64], R27 ;  /* 0x0000001b08007986 */ /* 0x0001e8000c101506 */
[----:B------:R1:W-:Y:S04]  /*41c80*/  STG.E.U16 [R10.64], R0 ;  /* 0x000000000a007986 */ /* 0x0003e8000c101506 */
[----:B------:R2:W-:Y:S01]  /*41c90*/  STG.E.U16 [R12.64], R29 ;  /* 0x0000001d0c007986 */ /* 0x0005e2000c101506 */
[----:B0-----:R-:W-:-:S03]  /*41ca0*/  IADD3 R8, P4, R18, R2, RZ ;  /* 0x0000000212087210 */ /* 0x001fc60007f9e0ff */
[----:B------:R-:W3:Y:S01]  /*41cb0*/  LDL.LU R27, [R1+0x1c] ;  /* 0x00001c00011b7983 */ /* 0x000ee20000300800 */
[----:B-1----:R-:W-:Y:S01]  /*41cc0*/  PRMT R0, R29, 0x7632, R0 ;  /* 0x000076321d007816 */ /* 0x002fe20000000000 */
[----:B------:R-:W-:Y:S01]  /*41cd0*/  IMAD R11, R26, 0x15, RZ ;  /* 0x000000151a0b7824 */ /* 0x000fe200078e02ff */
[-C--:B------:R-:W-:Y:S01]  /*41ce0*/  IADD3 R10, P5, R24, R2.reuse, RZ ;  /* 0x00000002180a7210 */ /* 0x080fe20007fbe0ff */
[----:B--2---:R-:W-:Y:S01]  /*41cf0*/  IMAD R29, R26, 0x2c, RZ ;  /* 0x0000002c1a1d7824 */ /* 0x004fe200078e02ff */
[-C--:B------:R-:W-:Y:S01]  /*41d00*/  LEA.HI.X.SX32 R9, R22, R3.reuse, 0x1, P4 ;  /* 0x0000000316097211 */ /* 0x080fe200020f0eff */
[----:B------:R0:W-:Y:S01]  /*41d10*/  STG.E.U16 [R4.64], R0 ;  /* 0x0000000004007986 */ /* 0x0001e2000c101506 */
[----:B------:R-:W-:Y:S02]  /*41d20*/  LEA.HI.X.SX32 R11, R11, R3, 0x1, P5 ;  /* 0x000000030b0b7211 */ /* 0x000fe400028f0eff */
[----:B------:R-:W-:Y:S01]  /*41d30*/  IADD3 R12, P6, R29, R2, RZ ;  /* 0x000000021d0c7210 */ /* 0x000fe20007fde0ff */
[----:B------:R1:W-:Y:S01]  /*41d40*/  STG.E.U16 [R8.64], R28 ;  /* 0x0000001c08007986 */ /* 0x0003e2000c101506 */
[----:B------:R-:W-:-:S02]  /*41d50*/  IMAD R22, R26, 0x32, RZ ;  /* 0x000000321a167824 */ /* 0x000fc400078e02ff */
[----:B------:R-:W-:Y:S02]  /*41d60*/  LEA.HI.X.SX32 R13, R17, R3, 0x1, P6 ;  /* 0x00000003110d7211 */ /* 0x000fe400030f0eff */
[----:B0-----:R-:W-:Y:S01]  /*41d70*/  PRMT R0, R28, 0x7632, R0 ;  /* 0x000076321c007816 */ /* 0x001fe20000000000 */
[C---:B------:R-:W-:Y:S02]  /*41d80*/  IMAD R17, R26.reuse, 0x2e, RZ ;  /* 0x0000002e1a117824 */ /* 0x040fe400078e02ff */
[C---:B-1----:R-:W-:Y:S02]  /*41d90*/  IMAD R28, R26.reuse, 0x34, RZ ;  /* 0x000000341a1c7824 */ /* 0x042fe400078e02ff */
[----:B------:R0:W-:Y:S02]  /*41da0*/  STG.E.U16 [R10.64], R0 ;  /* 0x000000000a007986 */ /* 0x0001e4000c101506 */
[----:B0-----:R-:W-:Y:S02]  /*41db0*/  IMAD R0, R26, 0x17, RZ ;  /* 0x000000171a007824 */ /* 0x001fe400078e02ff */
[----:B------:R-:W2:Y:S04]  /*41dc0*/  LDL.LU R26, [R1+0xc] ;  /* 0x00000c00011a7983 */ /* 0x000ea80000300800 */
[----:B------:R-:W-:Y:S04]  /*41dd0*/  STL.64 [R1+0x12b0], R18 ;  /* 0x0012b01201007387 */ /* 0x000fe80000100a00 */
[----:B------:R0:W-:Y:S04]  /*41de0*/  STL.64 [R1+0x12a0], R28 ;  /* 0x0012a01c01007387 */ /* 0x0001e80000100a00 */
[----:B0-----:R-:W5:Y:S01]  /*41df0*/  LDL.LU R29, [R1+0xc0] ;  /* 0x0000c000011d7983 */ /* 0x001f620000300800 */
[----:B------:R-:W-:-:S02]  /*41e00*/  IADD3 R4, P5, R17, R2, RZ ;  /* 0x0000000211047210 */ /* 0x000fc40007fbe0ff */
[-C--:B------:R-:W-:Y:S01]  /*41e10*/  IADD3 R8, P4, R19, R2.reuse, RZ ;  /* 0x0000000213087210 */ /* 0x080fe20007f9e0ff */
[----:B------:R-:W-:Y:S01]  /*41e20*/  IMAD.MOV.U32 R19, RZ, RZ, c[0x0][0x1c8] ;  /* 0x00007200ff137624 */ /* 0x000fe200078e00ff */
[-C--:B------:R-:W-:Y:S01]  /*41e30*/  LEA.HI.X.SX32 R5, R0, R3.reuse, 0x1, P5 ;  /* 0x0000000300057211 */ /* 0x080fe200028f0eff */
[----:B------:R0:W-:Y:S01]  /*41e40*/  STG.E.U16 [R12.64], R6 ;  /* 0x000000060c007986 */ /* 0x0001e2000c101506 */
[----:B------:R-:W-:Y:S01]  /*41e50*/  IADD3 R10, P5, R22, R2, RZ ;  /* 0x00000002160a7210 */ /* 0x000fe20007fbe0ff */
[C---:B------:R-:W-:Y:S01]  /*41e60*/  IMAD R0, R19.reuse, 0x19, RZ ;  /* 0x0000001913007824 */ /* 0x040fe200078e02ff */
[-C--:B------:R-:W-:Y:S01]  /*41e70*/  LEA.HI.X.SX32 R9, R20, R3.reuse, 0x1, P4 ;  /* 0x0000000314097211 */ /* 0x080fe200020f0eff */
[----:B------:R-:W-:Y:S01]  /*41e80*/  IMAD R20, R19, 0x36, RZ ;  /* 0x0000003613147824 */ /* 0x000fe200078e02ff */
[----:B------:R-:W5:Y:S02]  /*41e90*/  LDL R18, [R1+0xb0] ;  /* 0x0000b00001127983 */ /* 0x000f640000100800 */
[----:B------:R-:W-:-:S02]  /*41ea0*/  LEA.HI.X.SX32 R11, R0, R3, 0x1, P5 ;  /* 0x00000003000b7211 */ /* 0x000fc400028f0eff */
[----:B0-----:R-:W-:Y:S02]  /*41eb0*/  IADD3 R12, P6, R28, R2, RZ ;  /* 0x000000021c0c7210 */ /* 0x001fe40007fde0ff */
[----:B------:R-:W-:Y:S02]  /*41ec0*/  PRMT R6, R6, 0x7632, R6 ;  /* 0x0000763206067816 */ /* 0x000fe40000000006 */
[----:B------:R-:W-:Y:S01]  /*41ed0*/  LEA.HI.X.SX32 R13, R21, R3, 0x1, P6 ;  /* 0x00000003150d7211 */ /* 0x000fe200030f0eff */
[----:B------:R-:W-:Y:S01]  /*41ee0*/  IMAD R21, R19, 0x38, RZ ;  /* 0x0000003813157824 */ /* 0x000fe200078e02ff */
[----:B----4-:R-:W-:Y:S01]  /*41ef0*/  PRMT R0, R25, 0x7632, R0 ;  /* 0x0000763219007816 */ /* 0x010fe20000000000 */
[----:B------:R0:W-:Y:S04]  /*41f00*/  STG.E.U16 [R4.64], R6 ;  /* 0x0000000604007986 */ /* 0x0001e8000c101506 */
[----:B------:R1:W-:Y:S04]  /*41f10*/  STG.E.U16 [R8.64], R25 ;  /* 0x0000001908007986 */ /* 0x0003e8000c101506 */
[----:B------:R-:W-:Y:S01]  /*41f20*/  STG.E.U16 [R10.64], R0 ;  /* 0x000000000a007986 */ /* 0x000fe2000c101506 */
[----:B0-----:R-:W-:-:S03]  /*41f30*/  IMAD R5, R19, 0x1b, RZ ;  /* 0x0000001b13057824 */ /* 0x001fc600078e02ff */
[----:B------:R0:W-:Y:S01]  /*41f40*/  STL.64 [R1+0x1280], R20 ;  /* 0x0012801401007387 */ /* 0x0001e20000100a00 */
[-C--:B------:R-:W-:Y:S02]  /*41f50*/  IADD3 R4, P5, R20, R2.reuse, RZ ;  /* 0x0000000214047210 */ /* 0x080fe40007fbe0ff */
[-C--:B-1----:R-:W-:Y:S01]  /*41f60*/  IADD3 R8, P4, R21, R2.reuse, RZ ;  /* 0x0000000215087210 */ /* 0x082fe20007f9e0ff */
[----:B------:R-:W-:Y:S01]  /*41f70*/  IMAD R25, R19, 0x3a, RZ ;  /* 0x0000003a13197824 */ /* 0x000fe200078e02ff */
[----:B------:R-:W-:Y:S02]  /*41f80*/  LEA.HI.X.SX32 R5, R5, R3, 0x1, P5 ;  /* 0x0000000305057211 */ /* 0x000fe400028f0eff */
[----:B0-----:R-:W-:Y:S02]  /*41f90*/  MOV R21, c[0x0][0x1c8] ;  /* 0x0000720000157a02 */ /* 0x001fe40000000f00 */
[----:B------:R-:W-:-:S03]  /*41fa0*/  IADD3 R10, P5, R25, R2, RZ ;  /* 0x00000002190a7210 */ /* 0x000fc60007fbe0ff */
[----:B------:R-:W-:Y:S01]  /*41fb0*/  IMAD R6, R21, 0x1d, RZ ;  /* 0x0000001d15067824 */ /* 0x000fe200078e02ff */
[----:B------:R-:W-:-:S04]  /*41fc0*/  LEA.HI.X.SX32 R9, R23, R3, 0x1, P4 ;  /* 0x0000000317097211 */ /* 0x000fc800020f0eff */
[----:B------:R-:W-:Y:S02]  /*41fd0*/  LEA.HI.X.SX32 R11, R6, R3, 0x1, P5 ;  /* 0x00000003060b7211 */ /* 0x000fe400028f0eff */
[----:B------:R-:W-:Y:S01]  /*41fe0*/  LEA R6, P4, R21, R2, 0x6 ;  /* 0x0000000215067211 */ /* 0x000fe200078830ff */
[----:B------:R-:W-:Y:S01]  /*41ff0*/  STL.64 [R1+0x12b8], R24 ;  /* 0x0012b81801007387 */ /* 0x000fe20000100a00 */
[----:B---3--:R-:W-:-:S03]  /*42000*/  PRMT R0, R27, 0x7632, R0 ;  /* 0x000076321b007816 */ /* 0x008fc60000000000 */
[----:B------:R0:W-:Y:S04]  /*42010*/  STG.E.U16 [R12.64], R27 ;  /* 0x0000001b0c007986 */ /* 0x0001e8000c101506 */
[----:B------:R1:W-:Y:S01]  /*42020*/  STG.E.U16 [R4.64], R0 ;  /* 0x0000000004007986 */ /* 0x0003e2000c101506 */
[----:B0-----:R-:W-:-:S05]  /*42030*/  IMAD R27, R19, 0x3c, RZ ;  /* 0x0000003c131b7824 */ /* 0x001fca00078e02ff */
[----:B------:R-:W-:-:S04]  /*42040*/  IADD3 R12, P6, R27, R2, RZ ;  /* 0x000000021b0c7210 */ /* 0x000fc80007fde0ff */
[----:B------:R-:W-:Y:S01]  /*42050*/  LEA.HI.X.SX32 R13, R16, R3, 0x1, P6 ;  /* 0x00000003100d7211 */ /* 0x000fe200030f0eff */
[C---:B------:R-:W-:Y:S02]  /*42060*/  IMAD R16, R21.reuse, 0x3e, RZ ;  /* 0x0000003e15107824 */ /* 0x040fe400078e02ff */
[----:B-1----:R-:W-:-:S03]  /*42070*/  IMAD R5, R21, 0x1f, RZ ;  /* 0x0000001f15057824 */ /* 0x002fc600078e02ff */
[----:B------:R-:W-:Y:S02]  /*42080*/  IADD3 R4, P5, R16, R2, RZ ;  /* 0x0000000210047210 */ /* 0x000fe40007fbe0ff */
[----:B--2---:R-:W-:Y:S01]  /*42090*/  PRMT R0, R26, 0x7632, R0 ;  /* 0x000076321a007816 */ /* 0x004fe20000000000 */
[----:B------:R0:W-:Y:S04]  /*420a0*/  STG.E.U16 [R8.64], R26 ;  /* 0x0000001a08007986 */ /* 0x0001e8000c101506 */
[----:B------:R1:W-:Y:S04]  /*420b0*/  STG.E.U16 [R10.64], R0 ;  /* 0x000000000a007986 */ /* 0x0003e8000c101506 */
[----:B------:R2:W-:Y:S01]  /*420c0*/  STG.E.U16 [R12.64], R7 ;  /* 0x000000070c007986 */ /* 0x0005e2000c101506 */
[----:B------:R-:W-:Y:S01]  /*420d0*/  LEA.HI.X.SX32 R5, R5, R3, 0x1, P5 ;  /* 0x0000000305057211 */ /* 0x000fe200028f0eff */
[----:B0-----:R-:W-:Y:S01]  /*420e0*/  IMAD R9, R21, 0x21, RZ ;  /* 0x0000002115097824 */ /* 0x001fe200078e02ff */
[----:B-1----:R-:W-:Y:S01]  /*420f0*/  PRMT R0, R7, 0x7632, R0 ;  /* 0x0000763207007816 */ /* 0x002fe20000000000 */
[C---:B--2---:R-:W-:Y:S01]  /*42100*/  IMAD R12, R21.reuse, 0x42, RZ ;  /* 0x00000042150c7824 */ /* 0x044fe200078e02ff */
[----:B------:R-:W-:-:S03]  /*42110*/  SHF.L.U32 R7, R21, 0x5, RZ ;  /* 0x0000000515077819 */ /* 0x000fc600000006ff */
[----:B------:R5:W-:Y:S01]  /*42120*/  STG.E.U16 [R4.64], R0 ;  /* 0x0000000004007986 */ /* 0x000be2000c101506 */
[-C--:B------:R-:W-:Y:S02]  /*42130*/  IADD3 R8, P5, R12, R2.reuse, RZ ;  /* 0x000000020c087210 */ /* 0x080fe40007fbe0ff */
[-C--:B------:R-:W-:Y:S01]  /*42140*/  LEA.HI.X.SX32 R7, R7, R3.reuse, 0x1, P4 ;  /* 0x0000000307077211 */ /* 0x080fe200020f0eff */
[----:B------:R-:W-:Y:S01]  /*42150*/  IMAD R26, R21, 0x44, RZ ;  /* 0x00000044151a7824 */ /* 0x000fe200078e02ff */
[----:B------:R-:W-:Y:S02]  /*42160*/  LEA.HI.X.SX32 R9, R9, R3, 0x1, P5 ;  /* 0x0000000309097211 */ /* 0x000fe400028f0eff */
[----:B-----5:R-:W-:Y:S01]  /*42170*/  PRMT R0, R29, 0x7632, R0 ;  /* 0x000076321d007816 */ /* 0x020fe20000000000 */
[----:B------:R-:W-:Y:S01]  /*42180*/  STG.E.U16 [R6.64], R29 ;  /* 0x0000001d06007986 */ /* 0x000fe2000c101506 */
[----:B------:R-:W-:Y:S01]  /*42190*/  IADD3 R10, P6, R26, R2, RZ ;  /* 0x000000021a0a7210 */ /* 0x000fe20007fde0ff */
[----:B------:R-:W-:-:S02]  /*421a0*/  IMAD R4, R21, 0x25, RZ ;  /* 0x0000002515047824 */ /* 0x000fc400078e02ff */
[----:B------:R-:W-:Y:S01]  /*421b0*/  STL.64 [R1+0x1298], R16 ;  /* 0x0012981001007387 */ /* 0x000fe20000100a00 */
[----:B------:R-:W-:-:S03]  /*421c0*/  IMAD R5, R21, 0x27, RZ ;  /* 0x0000002715057824 */ /* 0x000fc600078e02ff */
[----:B------:R0:W-:Y:S01]  /*421d0*/  STG.E.U16 [R8.64], R0 ;  /* 0x0000000008007986 */ /* 0x0001e2000c101506 */
[----:B------:R-:W-:-:S03]  /*421e0*/  IMAD R13, R21, 0x48, RZ ;  /* 0x00000048150d7824 */ /* 0x000fc600078e02ff */
[----:B------:R1:W-:Y:S01]  /*421f0*/  STL.64 [R1+0x1288], R26 ;  /* 0x0012881a01007387 */ /* 0x0003e20000100a00 */
[----:B------:R-:W-:Y:S02]  /*42200*/  IMAD R19, R19, 0x24, RZ ;  /* 0x0000002413137824 */ /* 0x000fe400078e02ff */
[C---:B0-----:R-:W-:Y:S02]  /*42210*/  IMAD R9, R21.reuse, 0x46, RZ ;  /* 0x0000004615097824 */ /* 0x041fe400078e02ff */
[C---:B-1----:R-:W-:Y:S02]  /*42220*/  IMAD R27, R21.reuse, 0x5e, RZ ;  /* 0x0000005e151b7824 */ /* 0x042fe400078e02ff */
[C---:B------:R-:W-:Y:S01]  /*42230*/  IMAD R26, R21.reuse, 0x60, RZ ;  /* 0x00000060151a7824 */ /* 0x040fe200078e02ff */
[----:B------:R0:W-:Y:S01]  /*42240*/  STL.64 [R1+0x12c0], R4 ;  /* 0x0012c00401007387 */ /* 0x0001e20000100a00 */
[----:B------:R-:W-:Y:S01]  /*42250*/  IMAD R0, R21, 0x23, RZ ;  /* 0x0000002315007824 */ /* 0x000fe200078e02ff */
[----:B------:R-:W-:-:S02]  /*42260*/  IADD3 R24, P4, R9, R2, RZ ;  /* 0x0000000209187210 */ /* 0x000fc40007f9e0ff */
[----:B------:R-:W-:Y:S04]  /*42270*/  STL.64 [R1+0x12a8], R26 ;  /* 0x0012a81a01007387 */ /* 0x000fe80000100a00 */
[----:B------:R1:W-:Y:S01]  /*42280*/  STL.64 [R1+0x1290], R12 ;  /* 0x0012900c01007387 */ /* 0x0003e20000100a00 */
[----:B0-----:R-:W-:-:S03]  /*42290*/  IADD3 R4, P5, R13, R2, RZ ;  /* 0x000000020d047210 */ /* 0x001fc60007fbe0ff */
[----:B------:R-:W-:Y:S01]  /*422a0*/  STL [R1+0x180], R24 ;  /* 0x0001801801007387 */ /* 0x000fe20000100800 */
[----:B------:R-:W-:Y:S02]  /*422b0*/  LEA.HI.X.SX32 R5, R19, R3, 0x1, P5 ;  /* 0x0000000313057211 */ /* 0x000fe400028f0eff */
[----:B-1----:R-:W-:Y:S02]  /*422c0*/  MOV R13, R25 ;  /* 0x00000019000d7202 */ /* 0x002fe40000000f00 */
[----:B------:R-:W-:-:S05]  /*422d0*/  LEA.HI.X.SX32 R13, R0, R3, 0x1, P4 ;  /* 0x00000003000d7211 */ /* 0x000fca00020f0eff */
[----:B------:R-:W-:Y:S04]  /*422e0*/  STL [R1+0x184], R13 ;  /* 0x0001840d01007387 */ /* 0x000fe80000100800 */
[----:B------:R0:W-:Y:S04]  /*422f0*/  STL.64 [R1+0x178], R4 ;  /* 0x0001780401007387 */ /* 0x0001e80000100a00 */
[----:B0-----:R-:W2:Y:S01]  /*42300*/  LDL.LU.64 R4, [R1+0x12c0] ;  /* 0x0012c00001047983 */ /* 0x001ea20000300a00 */
[----:B------:R-:W-:Y:S01]  /*42310*/  LEA.HI.X.SX32 R11, R14, R3, 0x1, P6 ;  /* 0x000000030e0b7211 */ /* 0x000fe200030f0eff */
[----:B------:R-:W-:-:S02]  /*42320*/  IMAD R23, R21, 0x4a, RZ ;  /* 0x0000004a15177824 */ /* 0x000fc400078e02ff */
[----:B------:R-:W-:Y:S02]  /*42330*/  IMAD R26, R21, 0x4c, RZ ;  /* 0x0000004c151a7824 */ /* 0x000fe400078e02ff */
[----:B------:R0:W-:Y:S01]  /*42340*/  STG.E.U16 [R10.64], R18 ;  /* 0x000000120a007986 */ /* 0x0001e2000c101506 */
[----:B------:R-:W-:Y:S01]  /*42350*/  IMAD.MOV.U32 R12, RZ, RZ, R24 ;  /* 0x000000ffff0c7224 */ /* 0x000fe200078e0018 */
[-C--:B------:R-:W-:Y:S02]  /*42360*/  IADD3 R24, P6, R23, R2.reuse, RZ ;  /* 0x0000000217187210 */ /* 0x080fe40007fde0ff */
[----:B------:R-:W-:Y:S01]  /*42370*/  IADD3 R12, P4, R26, R2, RZ ;  /* 0x000000021a0c7210 */ /* 0x000fe20007f9e0ff */
[C---:B------:R-:W-:Y:S02]  /*42380*/  IMAD R26, R21.reuse, 0x50, RZ ;  /* 0x00000050151a7824 */ /* 0x040fe400078e02ff */
[----:B0-----:R-:W-:Y:S01]  /*42390*/  IMAD R18, R21, 0x4e, RZ ;  /* 0x0000004e15127824 */ /* 0x001fe200078e02ff */
[----:B------:R-:W-:-:S04]  /*423a0*/  LEA.HI.X.SX32 R13, R15, R3, 0x1, P4 ;  /* 0x000000030f0d7211 */ /* 0x000fc800020f0eff */
[-C--:B------:R-:W-:Y:S02]  /*423b0*/  IADD3 R18, P5, R18, R2.reuse, RZ ;  /* 0x0000000212127210 */ /* 0x080fe40007fbe0ff */
[-C--:B--2---:R-:W-:Y:S02]  /*423c0*/  LEA.HI.X.SX32 R25, R4, R3.reuse, 0x1, P6 ;  /* 0x0000000304197211 */ /* 0x084fe400030f0eff */
[----:B------:R-:W-:Y:S02]  /*423d0*/  IADD3 R26, P6, R26, R2, RZ ;  /* 0x000000021a1a7210 */ /* 0x000fe40007fde0ff */
[----:B------:R-:W-:Y:S01]  /*423e0*/  LEA.HI.X.SX32 R19, R5, R3, 0x1, P5 ;  /* 0x0000000305137211 */ /* 0x000fe200028f0eff */
[----:B------:R0:W-:Y:S04]  /*423f0*/  STL.64 [R1+0x170], R24 ;  /* 0x0001701801007387 */ /* 0x0001e80000100a00 */
[----:B0-----:R-:W2:Y:S04]  /*42400*/  LDL.LU.64 R24, [R1+0x12b8] ;  /* 0x0012b80001187983 */ /* 0x001ea80000300a00 */
[----:B------:R-:W-:Y:S04]  /*42410*/  STL.64 [R1+0x168], R12 ;  /* 0x0001680c01007387 */ /* 0x000fe80000100a00 */
[----:B------:R-:W-:Y:S04]  /*42420*/  STL [R1+0x158], R26 ;  /* 0x0001581a01007387 */ /* 0x000fe80000100800 */
[----:B------:R0:W-:Y:S04]  /*42430*/  STL.64 [R1+0x160], R18 ;  /* 0x0001601201007387 */ /* 0x0001e80000100a00 */
[----:B0-----:R-:W3:Y:S01]  /*42440*/  LDL.LU.64 R18, [R1+0x12b0] ;  /* 0x0012b00001127983 */ /* 0x001ee20000300a00 */
[----:B------:R-:W-:-:S02]  /*42450*/  IMAD R29, R21, 0x52, RZ ;  /* 0x00000052151d7824 */ /* 0x000fc400078e02ff */
[C---:B------:R-:W-:Y:S02]  /*42460*/  IMAD R28, R21.reuse, 0x54, RZ ;  /* 0x00000054151c7824 */ /* 0x040fe400078e02ff */
[----:B------:R-:W-:Y:S01]  /*42470*/  IMAD R6, R21, 0x29, RZ ;  /* 0x0000002915067824 */ /* 0x000fe200078e02ff */
[-C--:B------:R-:W-:Y:S01]  /*42480*/  IADD3 R12, P4, R29, R2.reuse, RZ ;  /* 0x000000021d0c7210 */ /* 0x080fe20007f9e0ff */
[----:B------:R-:W-:Y:S01]  /*42490*/  IMAD.MOV.U32 R5, RZ, RZ, R27 ;  /* 0x000000ffff057224 */ /* 0x000fe200078e001b */
[----:B------:R-:W-:Y:S02]  /*424a0*/  IADD3 R28, P5, R28, R2, RZ ;  /* 0x000000021c1c7210 */ /* 0x000fe40007fbe0ff */
[-C--:B------:R-:W-:Y:S02]  /*424b0*/  LEA.HI.X.SX32 R13, R6, R3.reuse, 0x1, P4 ;  /* 0x00000003060d7211 */ /* 0x080fe400020f0eff */
[----:B------:R-:W-:Y:S02]  /*424c0*/  MOV R4, R26 ;  /* 0x0000001a00047202 */ /* 0x000fe40000000f00 */
[----:B------:R-:W4:Y:S01]  /*424d0*/  LDL.LU.64 R26, [R1+0x12a8] ;  /* 0x0012a800011a7983 */ /* 0x000f220000300a00 */
[----:B--2---:R-:W-:-:S02]  /*424e0*/  LEA.HI.X.SX32 R29, R24, R3, 0x1, P5 ;  /* 0x00000003181d7211 */ /* 0x004fc400028f0eff */
[----:B---3--:R-:W-:-:S05]  /*424f0*/  LEA.HI.X.SX32 R5, R18, R3, 0x1, P6 ;  /* 0x0000000312057211 */ /* 0x008fca00030f0eff */
[----:B------:R-:W-:Y:S04]  /*42500*/  STL [R1+0x15c], R5 ;  /* 0x00015c0501007387 */ /* 0x000fe80000100800 */
[----:B------:R-:W-:Y:S04]  /*42510*/  STL.64 [R1+0x150], R12 ;  /* 0x0001500c01007387 */ /* 0x000fe80000100a00 */
[----:B------:R0:W-:Y:S04]  /*42520*/  STL.64 [R1+0x148], R28 ;  /* 0x0001481c01007387 */ /* 0x0001e80000100a00 */
[----:B0-----:R-:W2:Y:S01]  /*42530*/  LDL.LU.64 R28, [R1+0x12a0] ;  /* 0x0012a000011c7983 */ /* 0x001ea20000300a00 */
[----:B------:R-:W-:-:S02]  /*42540*/  IMAD R0, R21, 0x56, RZ ;  /* 0x0000005615007824 */ /* 0x000fc400078e02ff */
[C---:B------:R-:W-:Y:S02]  /*42550*/  IMAD R17, R21.reuse, 0x58, RZ ;  /* 0x0000005815117824 */ /* 0x040fe400078e02ff */
[C---:B------:R-:W-:Y:S01]  /*42560*/  IMAD R16, R21.reuse, 0x5a, RZ ;  /* 0x0000005a15107824 */ /* 0x040fe200078e02ff */
[-C--:B------:R-:W-:Y:S01]  /*42570*/  IADD3 R4, P6, R0, R2.reuse, RZ ;  /* 0x0000000200047210 */ /* 0x080fe20007fde0ff */
[----:B------:R-:W-:Y:S01]  /*42580*/  IMAD R7, R21, 0x2b, RZ ;  /* 0x0000002b15077824 */ /* 0x000fe200078e02ff */
[-C--:B------:R-:W-:Y:S01]  /*42590*/  IADD3 R12, P4, R17, R2.reuse, RZ ;  /* 0x00000002110c7210 */ /* 0x080fe20007f9e0ff */
[----:B------:R-:W-:Y:S01]  /*425a0*/  IMAD R8, R21, 0x2d, RZ ;  /* 0x0000002d15087824 */ /* 0x000fe200078e02ff */
[----:B------:R-:W-:Y:S02]  /*425b0*/  IADD3 R16, P5, R16, R2, RZ ;  /* 0x0000000210107210 */ /* 0x000fe40007fbe0ff */
[-C--:B------:R-:W-:Y:S02]  /*425c0*/  LEA.HI.X.SX32 R5, R7, R3.reuse, 0x1, P6 ;  /* 0x0000000307057211 */ /* 0x080fe400030f0eff */
[----:B------:R-:W-:-:S03]  /*425d0*/  LEA.HI.X.SX32 R17, R8, R3, 0x1, P5 ;  /* 0x0000000308117211 */ /* 0x000fc600028f0eff */
[----:B------:R-:W-:Y:S01]  /*425e0*/  STL.64 [R1+0x140], R4 ;  /* 0x0001400401007387 */ /* 0x000fe20000100a00 */
[----:B--2---:R-:W-:-:S05]  /*425f0*/  LEA.HI.X.SX32 R13, R29, R3, 0x1, P4 ;  /* 0x000000031d0d7211 */ /* 0x004fca00020f0eff */
[----:B------:R-:W-:Y:S04]  /*42600*/  STL.64 [R1+0x138], R12 ;  /* 0x0001380c01007387 */ /* 0x000fe80000100a00 */
[----:B------:R0:W-:Y:S04]  /*42610*/  STL.64 [R1+0x130], R16 ;  /* 0x0001301001007387 */ /* 0x0001e80000100a00 */
[----:B0-----:R-:W2:Y:S01]  /*42620*/  LDL.LU.64 R16, [R1+0x1298] ;  /* 0x0012980001107983 */ /* 0x001ea20000300a00 */
[----:B------:R-:W-:-:S05]  /*42630*/  IMAD R0, R21, 0x5c, RZ ;  /* 0x0000005c15007824 */ /* 0x000fca00078e02ff */
[-C--:B------:R-:W-:Y:S01]  /*42640*/  IADD3 R4, P6, R0, R2.reuse, RZ ;  /* 0x0000000200047210 */ /* 0x080fe20007fde0ff */
[----:B------:R-:W-:Y:S01]  /*42650*/  IMAD R10, R21, 0x2f, RZ ;  /* 0x0000002f150a7824 */ /* 0x000fe200078e02ff */
[-C--:B----4-:R-:W-:Y:S01]  /*42660*/  IADD3 R12, P4, R27, R2.reuse, RZ ;  /* 0x000000021b0c7210 */ /* 0x090fe20007f9e0ff */
[C---:B------:R-:W-:Y:S01]  /*42670*/  IMAD R20, R21.reuse, 0x62, RZ ;  /* 0x0000006215147824 */ /* 0x040fe200078e02ff */
[----:B------:R-:W-:Y:S01]  /*42680*/  IADD3 R26, P5, R26, R2, RZ ;  /* 0x000000021a1a7210 */ /* 0x000fe20007fbe0ff */
[C---:B------:R-:W-:Y:S01]  /*42690*/  IMAD R11, R21.reuse, 0x31, RZ ;  /* 0x00000031150b7824 */ /* 0x040fe200078e02ff */
[-C--:B------:R-:W-:Y:S01]  /*426a0*/  LEA.HI.X.SX32 R13, R10, R3.reuse, 0x1, P4 ;  /* 0x000000030a0d7211 */ /* 0x080fe200020f0eff */
[----:B------:R-:W-:Y:S01]  /*426b0*/  IMAD R14, R21, 0x33, RZ ;  /* 0x00000033150e7824 */ /* 0x000fe200078e02ff */
[----:B------:R-:W-:Y:S02]  /*426c0*/  LEA.HI.X.SX32 R27, R19, R3, 0x1, P5 ;  /* 0x00000003131b7211 */ /* 0x000fe400028f0eff */
[----:B------:R-:W-:-:S02]  /*426d0*/  MOV R0, c[0x0][0x1c8] ;  /* 0x0000720000007a02 */ /* 0x000fc40000000f00 */
[----:B--2---:R-:W-:-:S05]  /*426e0*/  LEA.HI.X.SX32 R5, R17, R3, 0x1, P6 ;  /* 0x0000000311057211 */ /* 0x004fca00030f0eff */
[----:B------:R0:W-:Y:S01]  /*426f0*/  STL.64 [R1+0x128], R4 ;  /* 0x0001280401007387 */ /* 0x0001e20000100a00 */
[----:B------:R-:W-:-:S03]  /*42700*/  IADD3 R20, P6, R20, R2, RZ ;  /* 0x0000000214147210 */ /* 0x000fc60007fde0ff */
[----:B------:R1:W-:Y:S01]  /*42710*/  STL.64 [R1+0x120], R12 ;  /* 0x0001200c01007387 */ /* 0x0003e20000100a00 */
[----:B0-----:R-:W-:Y:S01]  /*42720*/  IMAD R4, R21, 0x64, RZ ;  /* 0x0000006415047824 */ /* 0x001fe200078e02ff */
[----:B------:R-:W-:Y:S02]  /*42730*/  LEA.HI.X.SX32 R21, R11, R3, 0x1, P6 ;  /* 0x000000030b157211 */ /* 0x000fe400030f0eff */
[----:B-1----:R-:W2:Y:S02]  /*42740*/  LDL.LU.64 R12, [R1+0x1290] ;  /* 0x00129000010c7983 */ /* 0x002ea40000300a00 */
[----:B------:R-:W-:-:S05]  /*42750*/  IADD3 R6, P4, R4, R2, RZ ;  /* 0x0000000204067210 */ /* 0x000fca0007f9e0ff */
[----:B------:R-:W-:Y:S04]  /*42760*/  STL [R1+0x108], R6 ;  /* 0x0001080601007387 */ /* 0x000fe80000100800 */
[----:B------:R0:W-:Y:S04]  /*42770*/  STL.64 [R1+0x118], R26 ;  /* 0x0001181a01007387 */ /* 0x0001e80000100a00 */
[----:B0-----:R-:W3:Y:S04]  /*42780*/  LDL.LU.64 R26, [R1+0x1288] ;  /* 0x00128800011a7983 */ /* 0x001ee80000300a00 */
[----:B------:R0:W-:Y:S04]  /*42790*/  STL.64 [R1+0x110], R20 ;  /* 0x0001101401007387 */ /* 0x0001e80000100a00 */
[----:B0-----:R-:W4:Y:S01]  /*427a0*/  LDL.LU.64 R20, [R1+0x1280] ;  /* 0x0012800001147983 */ /* 0x001f220000300a00 */
[----:B------:R-:W-:Y:S01]  /*427b0*/  IMAD R15, R0, 0x66, RZ ;  /* 0x00000066000f7824 */ /* 0x000fe200078e02ff */
[----:B------:R-:W-:Y:S01]  /*427c0*/  MOV R4, c[0x0][0x1c8] ;  /* 0x0000720000047a02 */ /* 0x000fe20000000f00 */
[----:B------:R-:W-:Y:S01]  /*427d0*/  IMAD.MOV.U32 R18, RZ, RZ, R6 ;  /* 0x000000ffff127224 */ /* 0x000fe200078e0006 */
[----:B------:R-:W-:-:S02]  /*427e0*/  MOV R19, R7 ;  /* 0x0000000700137202 */ /* 0x000fc40000000f00 */
[----:B------:R-:W-:Y:S01]  /*427f0*/  IADD3 R6, P5, R15, R2, RZ ;  /* 0x000000020f067210 */ /* 0x000fe20007fbe0ff */
[----:B------:R-:W-:Y:S01]  /*42800*/  IMAD R15, R0, 0x68, RZ ;  /* 0x00000068000f7824 */ /* 0x000fe200078e02ff */
[----:B------:R-:W-:Y:S01]  /*42810*/  MOV R10, R18 ;  /* 0x00000012000a7202 */ /* 0x000fe20000000f00 */
[C---:B------:R-:W-:Y:S02]  /*42820*/  IMAD R0, R4.reuse, 0x6a, RZ ;  /* 0x0000006a04007824 */ /* 0x040fe400078e02ff */
[----:B------:R-:W-:Y:S01]  /*42830*/  IMAD.MOV.U32 R11, RZ, RZ, R19 ;  /* 0x000000ffff0b7224 */ /* 0x000fe200078e0013 */
[----:B------:R-:W-:Y:S01]  /*42840*/  IADD3 R18, P6, R15, R2, RZ ;  /* 0x000000020f127210 */ /* 0x000fe20007fde0ff */
[----:B------:R-:W-:Y:S01]  /*42850*/  IMAD R15, R4, 0x6c, RZ ;  /* 0x0000006c040f7824 */ /* 0x000fe200078e02ff */
[-C--:B------:R-:W-:Y:S02]  /*42860*/  LEA.HI.X.SX32 R11, R22, R3.reuse, 0x1, P4 ;  /* 0x00000003160b7211 */ /* 0x080fe400020f0eff */
[----:B------:R-:W-:-:S02]  /*42870*/  LEA.HI.X.SX32 R7, R14, R3, 0x1, P5 ;  /* 0x000000030e077211 */ /* 0x000fc400028f0eff */
[-C--:B------:R-:W-:Y:S02]  /*42880*/  IADD3 R4, P4, R0, R2.reuse, RZ ;  /* 0x0000000200047210 */ /* 0x080fe40007f9e0ff */
[----:B------:R-:W-:Y:S02]  /*42890*/  LEA.HI.X.SX32 R19, R28, R3, 0x1, P6 ;  /* 0x000000031c137211 */ /* 0x000fe400030f0eff */
[----:B------:R-:W-:Y:S01]  /*428a0*/  MOV R0, c[0x0][0x1c8] ;  /* 0x0000720000007a02 */ /* 0x000fe20000000f00 */
[----:B------:R-:W-:Y:S04]  /*428b0*/  STL [R1+0x10c], R11 ;  /* 0x00010c0b01007387 */ /* 0x000fe80000100800 */
[----:B------:R0:W-:Y:S04]  /*428c0*/  STL.64 [R1+0x100], R6 ;  /* 0x0001000601007387 */ /* 0x0001e80000100a00 */
[----:B------:R1:W-:Y:S01]  /*428d0*/  STL.64 [R1+0xf8], R18 ;  /* 0x0000f81201007387 */ /* 0x0003e20000100a00 */
[C---:B------:R-:W-:Y:S01]  /*428e0*/  IMAD R24, R0.reuse, 0x6e, RZ ;  /* 0x0000006e00187824 */ /* 0x040fe200078e02ff */
[----:B0-----:R-:W-:Y:S01]  /*428f0*/  IADD3 R6, P5, R15, R2, RZ ;  /* 0x000000020f067210 */ /* 0x001fe20007fbe0ff */
[C---:B-1----:R-:W-:Y:S01]  /*42900*/  IMAD R18, R0.reuse, 0x35, RZ ;  /* 0x0000003500127824 */ /* 0x042fe200078e02ff */
[----:B------:R-:W-:Y:S01]  /*42910*/  MOV R15, c[0x0][0x1c8] ;  /* 0x00007200000f7a02 */ /* 0x000fe20000000f00 */
[----:B------:R-:W-:-:S03]  /*42920*/  IMAD R0, R0, 0x70, RZ ;  /* 0x0000007000007824 */ /* 0x000fc600078e02ff */
[----:B------:R-:W-:Y:S01]  /*42930*/  LEA.HI.X.SX32 R5, R18, R3, 0x1, P4 ;  /* 0x0000000312057211 */ /* 0x000fe200020f0eff */
[----:B------:R-:W-:Y:S01]  /*42940*/  IMAD R18, R15, 0x37, RZ ;  /* 0x000000370f127824 */ /* 0x000fe200078e02ff */
[----:B------:R-:W-:-:S03]  /*42950*/  IADD3 R10, P6, R24, R2, RZ ;  /* 0x00000002180a7210 */ /* 0x000fc60007fde0ff */
[----:B------:R0:W-:Y:S01]  /*42960*/  STL.64 [R1+0xf0], R4 ;  /* 0x0000f00401007387 */ /* 0x0001e20000100a00 */
[-C--:B------:R-:W-:Y:S02]  /*42970*/  LEA.HI.X.SX32 R11, R18, R3.reuse, 0x1, P6 ;  /* 0x00000003120b7211 */ /* 0x080fe400030f0eff */
[----:B0-----:R-:W-:Y:S01]  /*42980*/  IADD3 R4, P4, R0, R2, RZ ;  /* 0x0000000200047210 */ /* 0x001fe20007f9e0ff */
[C---:B------:R-:W-:Y:S02]  /*42990*/  IMAD R0, R15.reuse, 0x72, RZ ;  /* 0x000000720f007824 */ /* 0x040fe400078e02ff */
[----:B------:R-:W-:Y:S01]  /*429a0*/  IMAD R15, R15, 0x74, RZ ;  /* 0x000000740f0f7824 */ /* 0x000fe200078e02ff */
[----:B------:R-:W-:Y:S02]  /*429b0*/  MOV R28, c[0x0][0x1c8] ;  /* 0x00007200001c7a02 */ /* 0x000fe40000000f00 */
[-C--:B----4-:R-:W-:Y:S02]  /*429c0*/  LEA.HI.X.SX32 R7, R20, R3.reuse, 0x1, P5 ;  /* 0x0000000314077211 */ /* 0x090fe400028f0eff */
[----:B------:R-:W-:-:S03]  /*429d0*/  LEA.HI.X.SX32 R5, R21, R3, 0x1, P4 ;  /* 0x0000000315057211 */ /* 0x000fc600020f0eff */
[----:B------:R0:W-:Y:S04]  /*429e0*/  STL.64 [R1+0xe8], R6 ;  /* 0x0000e80601007387 */ /* 0x0001e80000100a00 */
[----:B------:R-:W-:Y:S04]  /*429f0*/  STL.64 [R1+0xe0], R10 ;  /* 0x0000e00a01007387 */ /* 0x000fe80000100a00 */
[----:B------:R1:W-:Y:S01]  /*42a00*/  STL.64 [R1+0xd8], R4 ;  /* 0x0000d80401007387 */ /* 0x0003e20000100a00 */
[----:B0-----:R-:W-:Y:S01]  /*42a10*/  IADD3 R6, P5, R0, R2, RZ ;  /* 0x0000000200067210 */ /* 0x001fe20007fbe0ff */
[----:B------:R-:W-:-:S04]  /*42a20*/  IMAD.MOV.U32 R0, RZ, RZ, c[0x0][0x1c8] ;  /* 0x00007200ff007624 */ /* 0x000fc800078e00ff */
[C---:B-1----:R-:W-:Y:S01]  /*42a30*/  IMAD R5, R0.reuse, 0x39, RZ ;  /* 0x0000003900057824 */ /* 0x042fe200078e02ff */
[----:B------:R-:W-:Y:S01]  /*42a40*/  IADD3 R10, P6, R15, R2, RZ ;  /* 0x000000020f0a7210 */ /* 0x000fe20007fde0ff */
[----:B------:R-:W-:-:S03]  /*42a50*/  IMAD R4, R0, 0x78, RZ ;  /* 0x0000007800047824 */ /* 0x000fc600078e02ff */
[-C--:B------:R-:W-:Y:S01]  /*42a60*/  LEA.HI.X.SX32 R7, R5, R3.reuse, 0x1, P5 ;  /* 0x0000000305077211 */ /* 0x080fe200028f0eff */
[C---:B------:R-:W-:Y:S01]  /*42a70*/  IMAD R15, R0.reuse, 0x76, RZ ;  /* 0x00000076000f7824 */ /* 0x040fe200078e02ff */
[----:B------:R-:W-:Y:S01]  /*42a80*/  LEA.HI.X.SX32 R11, R25, R3, 0x1, P6 ;  /* 0x00000003190b7211 */ /* 0x000fe200030f0eff */
[----:B------:R-:W-:Y:S02]  /*42a90*/  IMAD R5, R0, 0x3b, RZ ;  /* 0x0000003b00057824 */ /* 0x000fe400078e02ff */
[----:B------:R0:W-:Y:S01]  /*42aa0*/  STL.64 [R1+0xd0], R6 ;  /* 0x0000d00601007387 */ /* 0x0001e20000100a00 */
[----:B------:R-:W-:-:S03]  /*42ab0*/  IADD3 R14, P4, R15, R2, RZ ;  /* 0x000000020f0e7210 */ /* 0x000fc60007f9e0ff */
[----:B------:R1:W-:Y:S01]  /*42ac0*/  STL.64 [R1+0x68], R10 ;  /* 0x0000680a01007387 */ /* 0x0003e20000100a00 */
[----:B------:R-:W-:Y:S02]  /*42ad0*/  LEA.HI.X.SX32 R15, R5, R3, 0x1, P4 ;  /* 0x00000003050f7211 */ /* 0x000fe400020f0eff */
[----:B0-----:R-:W-:Y:S01]  /*42ae0*/  IADD3 R6, P5, R4, R2, RZ ;  /* 0x0000000204067210 */ /* 0x001fe20007fbe0ff */
[----:B------:R-:W-:-:S05]  /*42af0*/  IMAD R4, R0, 0x7a, RZ ;  /* 0x0000007a00047824 */ /* 0x000fca00078e02ff */
[-C--:B-1----:R-:W-:Y:S02]  /*42b00*/  IADD3 R10, P6, R4, R2.reuse, RZ ;  /* 0x00000002040a7210 */ /* 0x082fe40007fde0ff */
[----:B------:R-:W-:Y:S01]  /*42b10*/  MOV R4, c[0x0][0x1c8] ;  /* 0x0000720000047a02 */ /* 0x000fe20000000f00 */
[----:B------:R0:W-:Y:S01]  /*42b20*/  STL.64 [R1+0x60], R14 ;  /* 0x0000600e01007387 */ /* 0x0001e20000100a00 */
[----:B------:R-:W-:Y:S01]  /*42b30*/  IMAD R0, R0, 0x7c, RZ ;  /* 0x0000007c00007824 */ /* 0x000fe200078e02ff */
[-C--:B---3--:R-:W-:Y:S02]  /*42b40*/  LEA.HI.X.SX32 R7, R27, R3.reuse, 0x1, P5 ;  /* 0x000000031b077211 */ /* 0x088fe400028f0eff */
[----:B------:R-:W-:Y:S02]  /*42b50*/  IMAD R5, R4, 0x7e, RZ ;  /* 0x0000007e04057824 */ /* 0x000fe400078e02ff */
[----:B------:R-:W-:Y:S01]  /*42b60*/  IADD3 R18, P4, R0, R2, RZ ;  /* 0x0000000200127210 */ /* 0x000fe20007f9e0ff */
[C---:B0-----:R-:W-:Y:S01]  /*42b70*/  IMAD R15, R4.reuse, 0x3d, RZ ;  /* 0x0000003d040f7824 */ /* 0x041fe200078e02ff */
[----:B------:R-:W-:Y:S01]  /*42b80*/  MOV R0, c[0x0][0x1c8] ;  /* 0x0000720000007a02 */ /* 0x000fe20000000f00 */
[----:B------:R0:W-:Y:S03]  /*42b90*/  STL.64 [R1+0x48], R6 ;  /* 0x0000480601007387 */ /* 0x0001e60000100a00 */
[-C--:B------:R-:W-:Y:S01]  /*42ba0*/  LEA.HI.X.SX32 R11, R15, R3.reuse, 0x1, P6 ;  /* 0x000000030f0b7211 */ /* 0x080fe200030f0eff */
[----:B------:R-:W-:Y:S01]  /*42bb0*/  IMAD R24, R4, 0x3f, RZ ;  /* 0x0000003f04187824 */ /* 0x000fe200078e02ff */
[----:B------:R-:W-:Y:S01]  /*42bc0*/  LEA.HI.X.SX32 R19, R16, R3, 0x1, P4 ;  /* 0x0000000310137211 */ /* 0x000fe200020f0eff */
[----:B------:R-:W-:-:S02]  /*42bd0*/  IMAD R15, R4, 0x82, RZ ;  /* 0x00000082040f7824 */ /* 0x000fc400078e02ff */
[----:B------:R1:W-:Y:S01]  /*42be0*/  STL.64 [R1+0x40], R10 ;  /* 0x0000400a01007387 */ /* 0x0003e20000100a00 */
[-C--:B0-----:R-:W-:Y:S01]  /*42bf0*/  IADD3 R6, P5, R5, R2.reuse, RZ ;  /* 0x0000000205067210 */ /* 0x081fe20007fbe0ff */
[----:B------:R-:W-:Y:S02]  /*42c00*/  IMAD.SHL.U32 R5, R4, 0x40, RZ ;  /* 0x0000004004057824 */ /* 0x000fe400078e00ff */
[----:B------:R0:W-:Y:S01]  /*42c10*/  STL.64 [R1+0x28], R18 ;  /* 0x0000281201007387 */ /* 0x0001e20000100a00 */
[-C--:B------:R-:W-:Y:S02]  /*42c20*/  LEA.HI.X.SX32 R7, R24, R3.reuse, 0x1, P5 ;  /* 0x0000000318077211 */ /* 0x080fe400028f0eff */
[-C--:B-1----:R-:W-:Y:S02]  /*42c30*/  LEA R10, P6, R0, R2.reuse, 0x7 ;  /* 0x00000002000a7211 */ /* 0x082fe400078c38ff */
[----:B------:R-:W-:Y:S02]  /*42c40*/  IADD3 R14, P4, R15, R2, RZ ;  /* 0x000000020f0e7210 */ /* 0x000fe40007f9e0ff */
[----:B------:R-:W-:Y:S01]  /*42c50*/  LEA.HI.X.SX32 R11, R5, R3, 0x1, P6 ;  /* 0x00000003050b7211 */ /* 0x000fe200030f0eff */
[----:B------:R-:W-:-:S02]  /*42c60*/  IMAD R5, R4, 0x41, RZ ;  /* 0x0000004104057824 */ /* 0x000fc400078e02ff */
[C---:B0-----:R-:W-:Y:S01]  /*42c70*/  IMAD R18, R4.reuse, 0x84, RZ ;  /* 0x0000008404127824 */ /* 0x041fe200078e02ff */
[----:B------:R0:W-:Y:S02]  /*42c80*/  STL.64 [R1+0x20], R6 ;  /* 0x0000200601007387 */ /* 0x0001e40000100a00 */
[-C--:B------:R-:W-:Y:S01]  /*42c90*/  LEA.HI.X.SX32 R15, R5, R3.reuse, 0x1, P4 ;  /* 0x00000003050f7211 */ /* 0x080fe200020f0eff */
[----:B------:R-:W-:Y:S01]  /*42ca0*/  IMAD R24, R4, 0x86, RZ ;  /* 0x0000008604187824 */ /* 0x000fe200078e02ff */
[----:B------:R1:W-:Y:S01]  /*42cb0*/  STL.64 [R1+0x18], R10 ;  /* 0x0000180a01007387 */ /* 0x0003e20000100a00 */
[----:B0-----:R-:W-:Y:S02]  /*42cc0*/  IADD3 R6, P5, R18, R2, RZ ;  /* 0x0000000212067210 */ /* 0x001fe40007fbe0ff */
[----:B------:R-:W-:Y:S01]  /*42cd0*/  MOV R18, c[0x0][0x1c8] ;  /* 0x0000720000127a02 */ /* 0x000fe20000000f00 */
[----:B------:R0:W-:Y:S01]  /*42ce0*/  STL.64 [R1+0x10], R14 ;  /* 0x0000100e01007387 */ /* 0x0001e20000100a00 */
[----:B--2---:R-:W-:-:S02]  /*42cf0*/  LEA.HI.X.SX32 R7, R12, R3, 0x1, P5 ;  /* 0x000000030c077211 */ /* 0x004fc400028f0eff */
[----:B-1----:R-:W-:Y:S01]  /*42d00*/  IADD3 R10, P6, R24, R2, RZ ;  /* 0x00000002180a7210 */ /* 0x002fe20007fde0ff */
[C---:B------:R-:W-:Y:S02]  /*42d10*/  IMAD R24, R18.reuse, 0x43, RZ ;  /* 0x0000004312187824 */ /* 0x040fe400078e02ff */
[----:B------:R1:W-:Y:S01]  /*42d20*/  STL.64 [R1+0x8], R6 ;  /* 0x0000080601007387 */ /* 0x0003e20000100a00 */
[C---:B0-----:R-:W-:Y:S02]  /*42d30*/  IMAD R15, R18.reuse, 0x8a, RZ ;  /* 0x0000008a120f7824 */ /* 0x041fe400078e02ff */
[----:B------:R-:W-:-:S03]  /*42d40*/  IMAD R18, R18, 0x8c, RZ ;  /* 0x0000008c12127824 */ /* 0x000fc600078e02ff */
[-C--:B-1----:R-:W-:Y:S02]  /*42d50*/  IADD3 R6, P5, R15, R2.reuse, RZ ;  /* 0x000000020f067210 */ /* 0x082fe40007fbe0ff */
[----:B------:R-:W-:Y:S01]  /*42d60*/  MOV R15, c[0x0][0x1c8] ;  /* 0x00007200000f7a02 */ /* 0x000fe20000000f00 */
[----:B------:R-:W-:Y:S01]  /*42d70*/  IMAD R4, R4, 0x88, RZ ;  /* 0x0000008804047824 */ /* 0x000fe200078e02ff */
[----:B------:R-:W-:Y:S02]  /*42d80*/  LEA.HI.X.SX32 R11, R24, R3, 0x1, P6 ;  /* 0x00000003180b7211 */ /* 0x000fe400030f0eff */
[-C--:B------:R-:W-:Y:S01]  /*42d90*/  IADD3 R8, P6, R18, R2.reuse, RZ ;  /* 0x0000000212087210 */ /* 0x080fe20007fde0ff */
[C---:B------:R-:W-:Y:S01]  /*42da0*/  IMAD R18, R15.reuse, 0x45, RZ ;  /* 0x000000450f127824 */ /* 0x040fe200078e02ff */
[----:B------:R-:W-:Y:S01]  /*42db0*/  IADD3 R4, P4, R4, R2, RZ ;  /* 0x0000000204047210 */ /* 0x000fe20007f9e0ff */
[----:B------:R-:W-:-:S03]  /*42dc0*/  IMAD R24, R15, 0x8e, RZ ;  /* 0x0000008e0f187824 */ /* 0x000fc600078e02ff */
[-C--:B------:R-:W-:Y:S01]  /*42dd0*/  LEA.HI.X.SX32 R7, R18, R3.reuse, 0x1, P5 ;  /* 0x0000000312077211 */ /* 0x080fe200028f0eff */
[----:B------:R-:W-:Y:S01]  /*42de0*/  IMAD.MOV.U32 R18, RZ, RZ, c[0x0][0x1c8] ;  /* 0x00007200ff127624 */ /* 0x000fe200078e00ff */
[----:B------:R-:W-:Y:S01]  /*42df0*/  LEA.HI.X.SX32 R5, R26, R3, 0x1, P4 ;  /* 0x000000031a057211 */ /* 0x000fe200020f0eff */
[----:B------:R0:W-:Y:S01]  /*42e00*/  STL.64 [R1], R10 ;  /* 0x0000000a01007387 */ /* 0x0001e20000100a00 */
[----:B------:R-:W-:Y:S01]  /*42e10*/  IMAD R15, R15, 0x90, RZ ;  /* 0x000000900f0f7824 */ /* 0x000fe200078e02ff */
[----:B0-----:R-:W-:Y:S01]  /*42e20*/  IADD3 R10, P4, R24, R2, RZ ;  /* 0x00000002180a7210 */ /* 0x001fe20007f9e0ff */
[----:B------:R-:W-:-:S03]  /*42e30*/  IMAD R24, R18, 0x47, RZ ;  /* 0x0000004712187824 */ /* 0x000fc600078e02ff */
[-C--:B------:R-:W-:Y:S01]  /*42e40*/  IADD3 R12, P5, R15, R2.reuse, RZ ;  /* 0x000000020f0c7210 */ /* 0x080fe20007fbe0ff */
[----:B------:R-:W-:Y:S01]  /*42e50*/  IMAD R15, R18, 0x92, RZ ;  /* 0x00000092120f7824 */ /* 0x000fe200078e02ff */
[-C--:B------:R-:W-:Y:S02]  /*42e60*/  LEA.HI.X.SX32 R11, R24, R3.reuse, 0x1, P4 ;  /* 0x00000003180b7211 */ /* 0x080fe400020f0eff */
[----:B------:R-:W-:Y:S01]  /*42e70*/  MOV R24, c[0x0][0x1c8] ;  /* 0x0000720000187a02 */ /* 0x000fe20000000f00 */
[----:B------:R-:W-:Y:S01]  /*42e80*/  IMAD R18, R18, 0x94, RZ ;  /* 0x0000009412127824 */ /* 0x000fe200078e02ff */
[----:B------:R-:W-:Y:S02]  /*42e90*/  LEA.HI.X.SX32 R9, R9, R3, 0x1, P6 ;  /* 0x0000000309097211 */ /* 0x000fe400030f0eff */
[-C--:B------:R-:W-:Y:S01]  /*42ea0*/  IADD3 R14, P6, R15, R2.reuse, RZ ;  /* 0x000000020f0e7210 */ /* 0x080fe20007fde0ff */
[----:B------:R-:W-:Y:S01]  /*42eb0*/  IMAD R29, R24, 0x49, RZ ;  /* 0x00000049181d7824 */ /* 0x000fe200078e02ff */
[----:B------:R-:W-:Y:S01]  /*42ec0*/  IADD3 R16, P4, R18, R2, RZ ;  /* 0x0000000212107210 */ /* 0x000fe20007f9e0ff */
[----:B------:R-:W-:-:S03]  /*42ed0*/  IMAD R18, R24, 0x96, RZ ;  /* 0x0000009618127824 */ /* 0x000fc600078e02ff */
[-C--:B------:R-:W-:Y:S01]  /*42ee0*/  LEA.HI.X.SX32 R15, R29, R3.reuse, 0x1, P6 ;  /* 0x000000031d0f7211 */ /* 0x080fe200030f0eff */
[C---:B------:R-:W-:Y:S01]  /*42ef0*/  IMAD R29, R24.reuse, 0x98, RZ ;  /* 0x00000098181d7824 */ /* 0x040fe200078e02ff */
[-C--:B------:R-:W-:Y:S01]  /*42f00*/  LEA.HI.X.SX32 R13, R13, R3.reuse, 0x1, P5 ;  /* 0x000000030d0d7211 */ /* 0x080fe200028f0eff */
[----:B------:R-:W-:Y:S01]  /*42f10*/  IMAD R22, R24, 0x9a, RZ ;  /* 0x0000009a18167824 */ /* 0x000fe200078e02ff */
[-C--:B------:R-:W-:Y:S01]  /*42f20*/  IADD3 R18, P5, R18, R2.reuse, RZ ;  /* 0x0000000212127210 */ /* 0x080fe20007fbe0ff */
[----:B------:R-:W-:Y:S01]  /*42f30*/  IMAD R24, R24, 0x4b, RZ ;  /* 0x0000004b18187824 */ /* 0x000fe200078e02ff */
[----:B------:R-:W-:Y:S01]  /*42f40*/  IADD3 R20, P6, R29, R2, RZ ;  /* 0x000000021d147210 */ /* 0x000fe20007fde0ff */
[----:B------:R-:W-:Y:S01]  /*42f50*/  IMAD.MOV.U32 R27, RZ, RZ, c[0x0][0x1c8] ;  /* 0x00007200ff1b7624 */ /* 0x000fe200078e00ff */
[----:B------:R-:W-:Y:S01]  /*42f60*/  MOV R29, c[0x0][0x1c8] ;  /* 0x00007200001d7a02 */ /* 0x000fe20000000f00 */
[----:B------:R0:W-:Y:S01]  /*42f70*/  STL.64 [R1+0x1130], R4 ;  /* 0x0011300401007387 */ /* 0x0001e20000100a00 */
[----:B------:R-:W-:-:S02]  /*42f80*/  LEA.HI.X.SX32 R17, R23, R3, 0x1, P4 ;  /* 0x0000000317117211 */ /* 0x000fc400020f0eff */
[----:B------:R-:W-:Y:S01]  /*42f90*/  LEA.HI.X.SX32 R19, R24, R3, 0x1, P5 ;  /* 0x0000000318137211 */ /* 0x000fe200028f0eff */
[----:B------:R-:W-:Y:S01]  /*42fa0*/  IMAD R24, R29, 0x9c, RZ ;  /* 0x0000009c1d187824 */ /* 0x000fe200078e02ff */
[----:B------:R-:W-:Y:S01]  /*42fb0*/  IADD3 R22, P4, R22, R2, RZ ;  /* 0x0000000216167210 */ /* 0x000fe20007f9e0ff */
[----:B------:R-:W-:Y:S01]  /*42fc0*/  STL [R1+0x1148], R6 ;  /* 0x0011480601007387 */ /* 0x000fe20000100800 */
[----:B0-----:R-:W-:-:S03]  /*42fd0*/  IMAD R4, R27, 0x4d, RZ ;  /* 0x0000004d1b047824 */ /* 0x001fc600078e02ff */
[----:B------:R0:W-:Y:S01]  /*42fe0*/  STL [R1+0x1170], R6 ;  /* 0x0011700601007387 */ /* 0x0001e20000100800 */
[----:B------:R-:W-:Y:S01]  /*42ff0*/  IMAD R26, R29, 0x4c, RZ ;  /* 0x0000004c1d1a7824 */ /* 0x000fe200078e02ff */
[-C--:B------:R-:W-:Y:S02]  /*43000*/  IADD3 R24, P5, R24, R2.reuse, RZ ;  /* 0x0000000218187210 */ /* 0x080fe40007fbe0ff */
[-C--:B------:R-:W-:Y:S01]  /*43010*/  LEA.HI.X.SX32 R23, R4, R3.reuse, 0x1, P4 ;  /* 0x0000000304177211 */ /* 0x080fe200020f0eff */
[----:B------:R-:W-:Y:S01]  /*43020*/  IMAD R29, R27, 0x9e, RZ ;  /* 0x0000009e1b1d7824 */ /* 0x000fe200078e02ff */
[----:B------:R-:W-:Y:S01]  /*43030*/  MOV R4, c[0x0][0x1c8] ;  /* 0x0000720000047a02 */ /* 0x000fe20000000f00 */
[----:B0-----:R-:W-:Y:S01]  /*43040*/  IMAD R6, R28, 0x4e, RZ ;  /* 0x0000004e1c067824 */ /* 0x001fe200078e02ff */
[----:B------:R-:W-:Y:S01]  /*43050*/  LEA.HI.X.SX32 R21, R26, R3, 0x1, P6 ;  /* 0x000000031a157211 */ /* 0x000fe200030f0eff */
[----:B------:R-:W-:Y:S01]  /*43060*/  STL [R1+0x1138], R7 ;  /* 0x0011380701007387 */ /* 0x000fe20000100800 */
[----:B------:R-:W-:-:S02]  /*43070*/  IADD3 R26, P6, R29, R2, RZ ;  /* 0x000000021d1a7210 */ /* 0x000fc40007fde0ff */
[----:B------:R-:W-:Y:S01]  /*43080*/  LEA.HI.X.SX32 R25, R6, R3, 0x1, P5 ;  /* 0x0000000306197211 */ /* 0x000fe200028f0eff */
[----:B------:R-:W-:Y:S01]  /*43090*/  IMAD R6, R4, 0x4f, RZ ;  /* 0x0000004f04067824 */ /* 0x000fe200078e02ff */
[----:B------:R0:W-:Y:S01]  /*430a0*/  STL.64 [R1+0x1140], R8 ;  /* 0x0011400801007387 */ /* 0x0001e20000100a00 */
[----:B------:R-:W-:-:S03]  /*430b0*/  IMAD R29, R28, 0xa0, RZ ;  /* 0x000000a01c1d7824 */ /* 0x000fc600078e02ff */
[----:B------:R1:W-:Y:S01]  /*430c0*/  STL [R1+0x1158], R10 ;  /* 0x0011580a01007387 */ /* 0x0003e20000100800 */
[----:B------:R-:W-:Y:S01]  /*430d0*/  LEA.HI.X.SX32 R27, R6, R3, 0x1, P6 ;  /* 0x00000003061b7211 */ /* 0x000fe200030f0eff */
[C---:B------:R-:W-:Y:S02]  /*430e0*/  IMAD R6, R4.reuse, 0x50, RZ ;  /* 0x0000005004067824 */ /* 0x040fe400078e02ff */
[----:B------:R-:W-:Y:S01]  /*430f0*/  STL [R1+0x112c], R11 ;  /* 0x00112c0b01007387 */ /* 0x000fe20000100800 */
[-C--:B------:R-:W-:Y:S01]  /*43100*/  IADD3 R28, P4, R29, R2.reuse, RZ ;  /* 0x000000021d1c7210 */ /* 0x080fe20007f9e0ff */
[----:B0-----:R-:W-:Y:S02]  /*43110*/  IMAD R9, R4, 0xa2, RZ ;  /* 0x000000a204097824 */ /* 0x001fe400078e02ff */
[----:B------:R-:W-:Y:S04]  /*43120*/  STL [R1+0x1228], R11 ;  /* 0x0012280b01007387 */ /* 0x000fe80000100800 */
[----:B------:R-:W-:Y:S01]  /*43130*/  STL [R1+0x1250], R11 ;  /* 0x0012500b01007387 */ /* 0x000fe20000100800 */
[----:B-1----:R-:W-:-:S03]  /*43140*/  IADD3 R10, P5, R9, R2, RZ ;  /* 0x00000002090a7210 */ /* 0x002fc60007fbe0ff */
[----:B------:R0:W-:Y:S01]  /*43150*/  STL.64 [R1+0x1150], R12 ;  /* 0x0011500c01007387 */ /* 0x0001e20000100a00 */
[----:B------:R-:W-:Y:S01]  /*43160*/  IMAD R9, R4, 0xa4, RZ ;  /* 0x000000a404097824 */ /* 0x000fe200078e02ff */
[----:B------:R-:W-:Y:S02]  /*43170*/  LEA.HI.X.SX32 R29, R6, R3, 0x1, P4 ;  /* 0x00000003061d7211 */ /* 0x000fe400020f0eff */
[----:B------:R-:W-:Y:S01]  /*43180*/  STL [R1+0x1180], R14 ;  /* 0x0011800e01007387 */ /* 0x000fe20000100800 */
[----:B------:R-:W-:-:S03]  /*43190*/  IMAD R6, R4, 0x51, RZ ;  /* 0x0000005104067824 */ /* 0x000fc600078e02ff */
[----:B------:R1:W-:Y:S01]  /*431a0*/  STL [R1+0x11a8], R14 ;  /* 0x0011a80e01007387 */ /* 0x0003e20000100800 */
[----:B0-----:R-:W-:-:S03]  /*431b0*/  IMAD R13, R4, 0xa6, RZ ;  /* 0x000000a6040d7824 */ /* 0x001fc600078e02ff */
[----:B------:R0:W-:Y:S01]  /*431c0*/  STL [R1+0x1128], R15 ;  /* 0x0011280f01007387 */ /* 0x0001e20000100800 */
[----:B------:R-:W-:-:S03]  /*431d0*/  IADD3 R8, P6, R9, R2, RZ ;  /* 0x0000000209087210 */ /* 0x000fc60007fde0ff */
[----:B------:R-:W-:Y:S01]  /*431e0*/  STL.64 [R1+0x1160], R16 ;  /* 0x0011601001007387 */ /* 0x000fe20000100a00 */
[----:B-1----:R-:W-:Y:S01]  /*431f0*/  IADD3 R14, P4, R13, R2, RZ ;  /* 0x000000020d0e7210 */ /* 0x002fe20007f9e0ff */
[----:B------:R-:W-:Y:S02]  /*43200*/  IMAD R13, R4, 0x52, RZ ;  /* 0x00000052040d7824 */ /* 0x000fe400078e02ff */
[----:B------:R-:W-:Y:S01]  /*43210*/  STL.64 [R1+0x1168], R18 ;  /* 0x0011681201007387 */ /* 0x000fe20000100a00 */
[----:B------:R-:W-:-:S03]  /*43220*/  LEA.HI.X.SX32 R11, R6, R3, 0x1, P5 ;  /* 0x00000003060b7211 */ /* 0x000fc600028f0eff */
[----:B------:R-:W-:Y:S01]  /*43230*/  STL.64 [R1+0x1178], R20 ;  /* 0x0011781401007387 */ /* 0x000fe20000100a00 */
[----:B------:R-:W-:-:S03]  /*43240*/  IMAD R12, R4, 0x53, RZ ;  /* 0x00000053040c7824 */ /* 0x000fc600078e02ff */
[----:B------:R-:W-:Y:S01]  /*43250*/  STL.64 [R1+0x1188], R22 ;  /* 0x0011881601007387 */ /* 0x000fe20000100a00 */
[----:B------:R-:W-:-:S03]  /*43260*/  LEA.HI.X.SX32 R9, R13, R3, 0x1, P6 ;  /* 0x000000030d097211 */ /* 0x000fc600030f0eff */
[----:B------:R-:W-:Y:S01]  /*43270*/  STL [R1+0x11b8], R24 ;  /* 0x0011b81801007387 */ /* 0x000fe20000100800 */
[----:B------:R-:W-:-:S03]  /*43280*/  IMAD R6, R4, 0xaa, RZ ;  /* 0x000000aa04067824 */ /* 0x000fc600078e02ff */
[----:B------:R-:W-:Y:S04]  /*43290*/  STL [R1+0x11dc], R24 ;  /* 0x0011dc1801007387 */ /* 0x000fe80000100800 */
[----:B------:R-:W-:Y:S01]  /*432a0*/  STL [R1+0x1190], R25 ;  /* 0x0011901901007387 */ /* 0x000fe20000100800 */
[----:B0-----:R-:W-:-:S03]  /*432b0*/  LEA.HI.X.SX32 R15, R12, R3, 0x1, P4 ;  /* 0x000000030c0f7211 */ /* 0x001fc600020f0eff */
[----:B------:R-:W-:Y:S01]  /*432c0*/  STL.64 [R1+0x1198], R26 ;  /* 0x0011981a01007387 */ /* 0x000fe20000100a00 */
[----:B------:R-:W-:-:S03]  /*432d0*/  IMAD R13, R4, 0xac, RZ ;  /* 0x000000ac040d7824 */ /* 0x000fc600078e02ff */
[----:B------:R-:W-:Y:S04]  /*432e0*/  STL.64 [R1+0x11a0], R28 ;  /* 0x0011a01c01007387 */ /* 0x000fe80000100a00 */
[----:B------:R0:W-:Y:S04]  /*432f0*/  STL.64 [R1+0x190], R10 ;  /* 0x0001900a01007387 */ /* 0x0001e80000100a00 */
[----:B------:R1:W-:Y:S01]  /*43300*/  STL.64 [R1+0x188], R8 ;  /* 0x0001880801007387 */ /* 0x0003e20000100a00 */
[----:B0-----:R-:W-:-:S03]  /*43310*/  IMAD R10, R4, 0xa8, RZ ;  /* 0x000000a8040a7824 */ /* 0x001fc600078e02ff */
[----:B------:R0:W-:Y:S01]  /*43320*/  STL.64 [R1+0x198], R14 ;  /* 0x0001980e01007387 */ /* 0x0001e20000100a00 */
[-C--:B-1----:R-:W-:Y:S01]  /*43330*/  IADD3 R8, P6, R6, R2.reuse, RZ ;  /* 0x0000000206087210 */ /* 0x082fe20007fde0ff */
[----:B------:R-:W-:Y:S01]  /*43340*/  IMAD R6, R4, 0x54, RZ ;  /* 0x0000005404067824 */ /* 0x000fe200078e02ff */
[----:B------:R-:W-:Y:S01]  /*43350*/  IADD3 R10, P5, R10, R2, RZ ;  /* 0x000000020a0a7210 */ /* 0x000fe20007fbe0ff */
[----:B------:R-:W-:-:S03]  /*43360*/  IMAD R12, R4, 0x56, RZ ;  /* 0x00000056040c7824 */ /* 0x000fc600078e02ff */
[-C--:B------:R-:W-:Y:S02]  /*43370*/  LEA.HI.X.SX32 R11, R6, R3.reuse, 0x1, P5 ;  /* 0x00000003060b7211 */ /* 0x080fe400028f0eff */
[----:B0-----:R-:W-:Y:S01]  /*43380*/  IADD3 R14, P4, R13, R2, RZ ;  /* 0x000000020d0e7210 */ /* 0x001fe20007f9e0ff */
[C---:B------:R-:W-:Y:S02]  /*43390*/  IMAD R13, R4.reuse, 0x55, RZ ;  /* 0x00000055040d7824 */ /* 0x040fe400078e02ff */
[----:B------:R0:W-:Y:S01]  /*433a0*/  STL.64 [R1+0x1a8], R10 ;  /* 0x0001a80a01007387 */ /* 0x0001e20000100a00 */
[C---:B------:R-:W-:Y:S02]  /*433b0*/  IMAD R6, R4.reuse, 0xb0, RZ ;  /* 0x000000b004067824 */ /* 0x040fe400078e02ff */
[-C--:B------:R-:W-:Y:S01]  /*433c0*/  LEA.HI.X.SX32 R9, R13, R3.reuse, 0x1, P6 ;  /* 0x000000030d097211 */ /* 0x080fe200030f0eff */
[----:B------:R-:W-:Y:S01]  /*433d0*/  IMAD R13, R4, 0xb2, RZ ;  /* 0x000000b2040d7824 */ /* 0x000fe200078e02ff */
[----:B------:R-:W-:-:S03]  /*433e0*/  LEA.HI.X.SX32 R15, R12, R3, 0x1, P4 ;  /* 0x000000030c0f7211 */ /* 0x000fc600020f0eff */
[----:B------:R1:W-:Y:S01]  /*433f0*/  STL.64 [R1+0x1a0], R8 ;  /* 0x0001a00801007387 */ /* 0x0003e20000100a00 */
[----:B0-----:R-:W-:-:S03]  /*43400*/  IMAD R10, R4, 0xae, RZ ;  /* 0x000000ae040a7824 */ /* 0x001fc600078e02ff */
[----:B------:R0:W-:Y:S02]  /*43410*/  STL.64 [R1+0x280], R14 ;  /* 0x0002800e01007387 */ /* 0x0001e40000100a00 */
[-C--:B------:R-:W-:Y:S02]  /*43420*/  IADD3 R10, P5, R10, R2.reuse, RZ ;  /* 0x000000020a0a7210 */ /* 0x080fe40007fbe0ff */
[-C--:B-1----:R-:W-:Y:S01]  /*43430*/  IADD3 R8, P6, R6, R2.reuse, RZ ;  /* 0x0000000206087210 */ /* 0x082fe20007fde0ff */
[C---:B------:R-:W-:Y:S01]  /*43440*/  IMAD R6, R4.reuse, 0x57, RZ ;  /* 0x0000005704067824 */ /* 0x040fe200078e02ff */
[----:B0-----:R-:W-:Y:S01]  /*43450*/  IADD3 R14, P4, R13, R2, RZ ;  /* 0x000000020d0e7210 */ /* 0x001fe20007f9e0ff */
[----:B------:R-:W-:-:S03]  /*43460*/  IMAD R13, R4, 0x58, RZ ;  /* 0x00000058040d7824 */ /* 0x000fc600078e02ff */
[-C--:B------:R-:W-:Y:S01]  /*43470*/  LEA.HI.X.SX32 R11, R6, R3.reuse, 0x1, P5 ;  /* 0x00000003060b7211 */ /* 0x080fe200028f0eff */
[C---:B------:R-:W-:Y:S02]  /*43480*/  IMAD R12, R4.reuse, 0x59, RZ ;  /* 0x00000059040c7824 */ /* 0x040fe400078e02ff */
[----:B------:R-:W-:Y:S01]  /*43490*/  IMAD R6, R4, 0xb6, RZ ;  /* 0x000000b604067824 */ /* 0x000fe200078e02ff */
[-C--:B------:R-:W-:Y:S01]  /*434a0*/  LEA.HI.X.SX32 R9, R13, R3.reuse, 0x1, P6 ;  /* 0x000000030d097211 */ /* 0x080fe200030f0eff */
[----:B------:R0:W-:Y:S01]  /*434b0*/  STL.64 [R1+0x278], R10 ;  /* 0x0002780a01007387 */ /* 0x0001e20000100a00 */
[----:B------:R-:W-:Y:S01]  /*434c0*/  LEA.HI.X.SX32 R15, R12, R3, 0x1, P4 ;  /* 0x000000030c0f7211 */ /* 0x000fe200020f0eff */
[C---:B------:R-:W-:Y:S02]  /*434d0*/  IMAD R13, R4.reuse, 0xb8, RZ ;  /* 0x000000b8040d7824 */ /* 0x040fe400078e02ff */
        /* <DEDUP_REMOVED lines=114> */
[----:B------:R-:W-:Y:S01]  /*43c00*/  IMAD R6, R4, 0xe6, RZ ;  /* 0x000000e604067824 */ /* 0x000fe200078e02ff */
[----:B------:R-:W-:-:S03]  /*43c10*/  LEA.HI.X.SX32 R9, R13, R3, 0x1, P6 ;  /* 0x000000030d097211 */ /* 0x000fc600030f0eff */
[----:B------:R0:W-:Y:S01]  /*43c20*/  STL.64 [R1+0x2d0], R10 ;  /* 0x0002d00a01007387 */ /* 0x0001e20000100a00 */
[----:B------:R-:W-:-:S03]  /*43c30*/  IMAD R12, R4, 0x71, RZ ;  /* 0x00000071040c7824 */ /* 0x000fc600078e02ff */
[----:B------:R1:W-:Y:S01]  /*43c40*/  STL.64 [R1+0x2c8], R8 ;  /* 0x0002c80801007387 */ /* 0x0003e20000100a00 */
[----:B0-----:R-:W-:Y:S01]  /*43c50*/  IMAD R10, R4, 0xe4, RZ ;  /* 0x000000e4040a7824 */ /* 0x001fe200078e02ff */
[----:B-1----:R-:W-:Y:S01]  /*43c60*/  IADD3 R8, P6, R6, R2, RZ ;  /* 0x0000000206087210 */ /* 0x002fe20007fde0ff */
[----:B------:R-:W-:-:S03]  /*43c70*/  IMAD R6, R4, 0x72, RZ ;  /* 0x0000007204067824 */ /* 0x000fc600078e02ff */
[----:B------:R-:W-:Y:S02]  /*43c80*/  IADD3 R10, P5, R10, R2, RZ ;  /* 0x000000020a0a7210 */ /* 0x000fe40007fbe0ff */
[-C--:B------:R-:W-:Y:S02]  /*43c90*/  LEA.HI.X.SX32 R15, R12, R3.reuse, 0x1, P4 ;  /* 0x000000030c0f7211 */ /* 0x080fe400020f0eff */
[----:B------:R-:W-:-:S03]  /*43ca0*/  LEA.HI.X.SX32 R11, R6, R3, 0x1, P5 ;  /* 0x00000003060b7211 */ /* 0x000fc600028f0eff */
[----:B------:R-:W-:Y:S01]  /*43cb0*/  STL.64 [R1+0x2c0], R14 ;  /* 0x0002c00e01007387 */ /* 0x000fe20000100a00 */
[----:B------:R-:W-:-:S03]  /*43cc0*/  IMAD R6, R4, 0xec, RZ ;  /* 0x000000ec04067824 */ /* 0x000fc600078e02ff */
[----:B------:R0:W-:Y:S01]  /*43cd0*/  STL.64 [R1+0x2d8], R10 ;  /* 0x0002d80a01007387 */ /* 0x0001e20000100a00 */
[C---:B------:R-:W-:Y:S02]  /*43ce0*/  IMAD R13, R4.reuse, 0xe8, RZ ;  /* 0x000000e8040d7824 */ /* 0x040fe400078e02ff */
[C---:B0-----:R-:W-:Y:S02]  /*43cf0*/  IMAD R10, R4.reuse, 0x73, RZ ;  /* 0x00000073040a7824 */ /* 0x041fe400078e02ff */
[----:B------:R-:W-:-:S03]  /*43d00*/  IMAD R11, R4, 0xea, RZ ;  /* 0x000000ea040b7824 */ /* 0x000fc600078e02ff */
[-C--:B------:R-:W-:Y:S02]  /*43d10*/  LEA.HI.X.SX32 R9, R10, R3.reuse, 0x1, P6 ;  /* 0x000000030a097211 */ /* 0x080fe400030f0eff */
[-C--:B------:R-:W-:Y:S01]  /*43d20*/  IADD3 R10, P6, R6, R2.reuse, RZ ;  /* 0x00000002060a7210 */ /* 0x080fe20007fde0ff */
[----:B------:R-:W-:Y:S01]  /*43d30*/  IMAD R6, R4, 0x75, RZ ;  /* 0x0000007504067824 */ /* 0x000fe200078e02ff */
[-C--:B------:R-:W-:Y:S02]  /*43d40*/  IADD3 R12, P5, R11, R2.reuse, RZ ;  /* 0x000000020b0c7210 */ /* 0x080fe40007fbe0ff */
[----:B------:R-:W-:Y:S02]  /*43d50*/  IADD3 R14, P4, R13, R2, RZ ;  /* 0x000000020d0e7210 */ /* 0x000fe40007f9e0ff */
[----:B------:R-:W-:Y:S01]  /*43d60*/  LEA.HI.X.SX32 R13, R6, R3, 0x1, P5 ;  /* 0x00000003060d7211 */ /* 0x000fe200028f0eff */
[----:B------:R0:W-:Y:S04]  /*43d70*/  STL.64 [R1+0x2f0], R8 ;  /* 0x0002f00801007387 */ /* 0x0001e80000100a00 */
[----:B------:R1:W-:Y:S01]  /*43d80*/  STL.64 [R1+0x2e0], R12 ;  /* 0x0002e00c01007387 */ /* 0x0003e20000100a00 */
[----:B------:R-:W-:-:S02]  /*43d90*/  IMAD R6, R4, 0xf2, RZ ;  /* 0x000000f204067824 */ /* 0x000fc400078e02ff */
[C---:B0-----:R-:W-:Y:S02]  /*43da0*/  IMAD R8, R4.reuse, 0x74, RZ ;  /* 0x0000007404087824 */ /* 0x041fe400078e02ff */
[----:B-1----:R-:W-:-:S03]  /*43db0*/  IMAD R13, R4, 0x76, RZ ;  /* 0x00000076040d7824 */ /* 0x002fc600078e02ff */
[-C--:B------:R-:W-:Y:S01]  /*43dc0*/  LEA.HI.X.SX32 R15, R8, R3.reuse, 0x1, P4 ;  /* 0x00000003080f7211 */ /* 0x080fe200020f0eff */
[----:B------:R-:W-:Y:S01]  /*43dd0*/  IMAD R12, R4, 0xf0, RZ ;  /* 0x000000f0040c7824 */ /* 0x000fe200078e02ff */
[----:B------:R-:W-:-:S03]  /*43de0*/  LEA.HI.X.SX32 R11, R13, R3, 0x1, P6 ;  /* 0x000000030d0b7211 */ /* 0x000fc600030f0eff */
[----:B------:R0:W-:Y:S01]  /*43df0*/  STL.64 [R1+0x2e8], R14 ;  /* 0x0002e80e01007387 */ /* 0x0001e20000100a00 */
[----:B------:R-:W-:-:S03]  /*43e00*/  IMAD R9, R4, 0xee, RZ ;  /* 0x000000ee04097824 */ /* 0x000fc600078e02ff */
[----:B------:R1:W-:Y:S02]  /*43e10*/  STL.64 [R1+0x2b8], R10 ;  /* 0x0002b80a01007387 */ /* 0x0003e40000100a00 */
[-C--:B------:R-:W-:Y:S02]  /*43e20*/  IADD3 R8, P4, R9, R2.reuse, RZ ;  /* 0x0000000209087210 */ /* 0x080fe40007f9e0ff */
[-C--:B0-----:R-:W-:Y:S02]  /*43e30*/  IADD3 R14, P5, R12, R2.reuse, RZ ;  /* 0x000000020c0e7210 */ /* 0x081fe40007fbe0ff */
[----:B------:R-:W-:Y:S01]  /*43e40*/  IADD3 R12, P6, R6, R2, RZ ;  /* 0x00000002060c7210 */ /* 0x000fe20007fde0ff */
[C---:B------:R-:W-:Y:S02]  /*43e50*/  IMAD R6, R4.reuse, 0xf4, RZ ;  /* 0x000000f404067824 */ /* 0x040fe400078e02ff */
[C---:B-1----:R-:W-:Y:S02]  /*43e60*/  IMAD R11, R4.reuse, 0x77, RZ ;  /* 0x00000077040b7824 */ /* 0x042fe400078e02ff */
[----:B------:R-:W-:-:S02]  /*43e70*/  IMAD R4, R4, 0x78, RZ ;  /* 0x0000007804047824 */ /* 0x000fc400078e02ff */
[----:B------:R-:W-:Y:S01]  /*43e80*/  IMAD.MOV.U32 R10, RZ, RZ, c[0x0][0x1c8] ;  /* 0x00007200ff0a7624 */ /* 0x000fe200078e00ff */
[-C--:B------:R-:W-:Y:S02]  /*43e90*/  LEA.HI.X.SX32 R9, R11, R3.reuse, 0x1, P4 ;  /* 0x000000030b097211 */ /* 0x080fe400020f0eff */
[----:B------:R-:W-:Y:S01]  /*43ea0*/  LEA.HI.X.SX32 R15, R4, R3, 0x1, P5 ;  /* 0x00000003040f7211 */ /* 0x000fe200028f0eff */
[C---:B------:R-:W-:Y:S02]  /*43eb0*/  IMAD R4, R10.reuse, 0xf6, RZ ;  /* 0x000000f60a047824 */ /* 0x040fe400078e02ff */
[----:B------:R-:W-:-:S03]  /*43ec0*/  IMAD R11, R10, 0x79, RZ ;  /* 0x000000790a0b7824 */ /* 0x000fc600078e02ff */
[-C--:B------:R-:W-:Y:S02]  /*43ed0*/  IADD3 R4, P5, R4, R2.reuse, RZ ;  /* 0x0000000204047210 */ /* 0x080fe40007fbe0ff */
[----:B------:R-:W-:Y:S01]  /*43ee0*/  LEA.HI.X.SX32 R13, R11, R3, 0x1, P6 ;  /* 0x000000030b0d7211 */ /* 0x000fe200030f0eff */
[----:B------:R0:W-:Y:S04]  /*43ef0*/  STL.64 [R1+0x290], R8 ;  /* 0x0002900801007387 */ /* 0x0001e80000100a00 */
[----:B------:R-:W-:Y:S04]  /*43f00*/  STL.64 [R1+0x1e0], R14 ;  /* 0x0001e00e01007387 */ /* 0x000fe80000100a00 */
[----:B------:R-:W-:Y:S04]  /*43f10*/  STL [R1+0x1c8], R4 ;  /* 0x0001c80401007387 */ /* 0x000fe80000100800 */
[----:B------:R-:W-:Y:S04]  /*43f20*/  STL.64 [R1+0x1d8], R12 ;  /* 0x0001d80c01007387 */ /* 0x000fe80000100a00 */
[----:B------:R-:W2:Y:S01]  /*43f30*/  LDL.LU.64 R28, [R1+0x168] ;  /* 0x00016800011c7983 */ /* 0x000ea20000300a00 */
[----:B0-----:R-:W-:Y:S01]  /*43f40*/  IADD3 R8, P4, R6, R2, RZ ;  /* 0x0000000206087210 */ /* 0x001fe20007f9e0ff */
[----:B------:R-:W-:-:S02]  /*43f50*/  IMAD R6, R10, 0xf8, RZ ;  /* 0x000000f80a067824 */ /* 0x000fc400078e02ff */
[----:B------:R-:W-:-:S03]  /*43f60*/  IMAD R10, R10, 0x7a, RZ ;  /* 0x0000007a0a0a7824 */ /* 0x000fc600078e02ff */
[----:B------:R-:W-:Y:S02]  /*43f70*/  IADD3 R6, P6, R6, R2, RZ ;  /* 0x0000000206067210 */ /* 0x000fe40007fde0ff */
[----:B------:R-:W-:-:S03]  /*43f80*/  LEA.HI.X.SX32 R9, R10, R3, 0x1, P4 ;  /* 0x000000030a097211 */ /* 0x000fc600020f0eff */
[----:B------:R-:W-:Y:S04]  /*43f90*/  STL [R1+0x1c0], R6 ;  /* 0x0001c00601007387 */ /* 0x000fe80000100800 */
[----:B------:R-:W-:Y:S04]  /*43fa0*/  STL.64 [R1+0x1d0], R8 ;  /* 0x0001d00801007387 */ /* 0x000fe80000100a00 */
[----:B--2---:R0:W-:Y:S04]  /*43fb0*/  STL.64 [R1+0x1230], R28 ;  /* 0x0012301c01007387 */ /* 0x0041e80000100a00 */
[----:B0-----:R-:W2:Y:S04]  /*43fc0*/  LDL.LU.64 R28, [R1+0x170] ;  /* 0x00017000011c7983 */ /* 0x001ea80000300a00 */
[----:B--2---:R0:W-:Y:S04]  /*43fd0*/  STL [R1+0x1238], R29 ;  /* 0x0012381d01007387 */ /* 0x0041e80000100800 */
[----:B0-----:R-:W2:Y:S04]  /*43fe0*/  LDL.LU R29, [R1+0xa0] ;  /* 0x0000a000011d7983 */ /* 0x001ea80000300800 */
[----:B--2---:R0:W-:Y:S04]  /*43ff0*/  STL.64 [R1+0x1248], R28 ;  /* 0x0012481c01007387 */ /* 0x0041e80000100a00 */
[----:B0-----:R-:W2:Y:S04]  /*44000*/  LDL.LU.64 R28, [R1+0x180] ;  /* 0x00018000011c7983 */ /* 0x001ea80000300a00 */
[----:B--2---:R-:W-:Y:S04]  /*44010*/  STL.64 [R1+0x1258], R28 ;  /* 0x0012581c01007387 */ /* 0x004fe80000100a00 */
[----:B------:R-:W2:Y:S04]  /*44020*/  LDL.LU R22, [R1+0x90] ;  /* 0x0000900001167983 */ /* 0x000ea80000300800 */
[----:B--2---:R0:W-:Y:S04]  /*44030*/  STL [R1+0x1268], R22 ;  /* 0x0012681601007387 */ /* 0x0041e80000100800 */
[----:B0-----:R-:W2:Y:S04]  /*44040*/  LDL.LU R22, [R1+0xb0] ;  /* 0x0000b00001167983 */ /* 0x001ea80000300800 */
[----:B------:R-:W3:Y:S04]  /*44050*/  LDL.LU.64 R26, [R1+0x160] ;  /* 0x00016000011a7983 */ /* 0x000ee80000300a00 */
[----:B---3--:R0:W-:Y:S04]  /*44060*/  STL.64 [R1+0x1240], R26 ;  /* 0x0012401a01007387 */ /* 0x0081e80000100a00 */
[----:B0-----:R-:W3:Y:S04]  /*44070*/  LDL.LU.64 R26, [R1+0x178] ;  /* 0x00017800011a7983 */ /* 0x001ee80000300a00 */
[----:B---3--:R-:W-:Y:S04]  /*44080*/  STL.64 [R1+0x1260], R26 ;  /* 0x0012601a01007387 */ /* 0x008fe80000100a00 */
[----:B------:R-:W3:Y:S04]  /*44090*/  LDL.LU.64 R24, [R1+0x158] ;  /* 0x0001580001187983 */ /* 0x000ee80000300a00 */
[----:B---3--:R0:W-:Y:S04]  /*440a0*/  STL.64 [R1+0x1270], R24 ;  /* 0x0012701801007387 */ /* 0x0081e80000100a00 */
[----:B------:R-:W2:Y:S01]  /*440b0*/  LDL.LU R23, [R1+0xc4] ;  /* 0x0000c40001177983 */ /* 0x000ea20000300800 */
[----:B0-----:R-:W-:-:S02]  /*440c0*/  MOV R25, R7 ;  /* 0x0000000700197202 */ /* 0x001fc40000000f00 */
[----:B------:R-:W-:Y:S01]  /*440d0*/  MOV R24, R6 ;  /* 0x0000000600187202 */ /* 0x000fe20000000f00 */
[----:B--2---:R0:W-:Y:S04]  /*440e0*/  STL.64 [R1+0x1278], R22 ;  /* 0x0012781601007387 */ /* 0x0041e80000100a00 */
[----:B------:R-:W2:Y:S04]  /*440f0*/  LDL.LU.64 R20, [R1+0x150] ;  /* 0x0001500001147983 */ /* 0x000ea80000300a00 */
[----:B------:R-:W3:Y:S01]  /*44100*/  LDL.LU.64 R18, [R1+0x148] ;  /* 0x0001480001127983 */ /* 0x000ee20000300a00 */
[----:B0-----:R-:W-:Y:S01]  /*44110*/  MOV R23, R5 ;  /* 0x0000000500177202 */ /* 0x001fe20000000f00 */
[----:B------:R-:W-:-:S02]  /*44120*/  IMAD.MOV.U32 R5, RZ, RZ, c[0x0][0x1c8] ;  /* 0x00007200ff057624 */ /* 0x000fc400078e00ff */
[----:B------:R-:W4:Y:S01]  /*44130*/  LDL.LU R10, [R1+0xb4] ;  /* 0x0000b400010a7983 */ /* 0x000f220000300800 */
[----:B------:R-:W-:Y:S02]  /*44140*/  IMAD.MOV.U32 R22, RZ, RZ, R4 ;  /* 0x000000ffff167224 */ /* 0x000fe400078e0004 */
[----:B------:R-:W-:Y:S01]  /*44150*/  IMAD R28, R5, 0x7b, RZ ;  /* 0x0000007b051c7824 */ /* 0x000fe200078e02ff */
[----:B------:R-:W5:Y:S01]  /*44160*/  LDL.LU.64 R16, [R1+0x140] ;  /* 0x0001400001107983 */ /* 0x000f620000300a00 */
[----:B------:R-:W-:-:S03]  /*44170*/  IMAD R4, R0, 0xfa, RZ ;  /* 0x000000fa00047824 */ /* 0x000fc600078e02ff */
[----:B------:R-:W2:Y:S01]  /*44180*/  LDL.LU.64 R14, [R1+0x138] ;  /* 0x00013800010e7983 */ /* 0x000ea20000300a00 */
[----:B------:R-:W-:-:S03]  /*44190*/  LEA.HI.X.SX32 R23, R28, R3, 0x1, P5 ;  /* 0x000000031c177211 */ /* 0x000fc600028f0eff */
[----:B------:R-:W2:Y:S01]  /*441a0*/  LDL.LU R7, [R1+0xa4] ;  /* 0x0000a40001077983 */ /* 0x000ea20000300800 */
[----:B------:R-:W-:Y:S01]  /*441b0*/  IADD3 R26, P4, R4, R2, RZ ;  /* 0x00000002041a7210 */ /* 0x000fe20007f9e0ff */
[C---:B------:R-:W-:Y:S02]  /*441c0*/  IMAD R29, R5.reuse, 0xfc, RZ ;  /* 0x000000fc051d7824 */ /* 0x040fe400078e02ff */
[----:B------:R-:W2:Y:S01]  /*441d0*/  LDL.LU R6, [R1+0x94] ;  /* 0x0000940001067983 */ /* 0x000ea20000300800 */
[----:B------:R-:W-:-:S03]  /*441e0*/  IMAD R25, R5, 0x7c, RZ ;  /* 0x0000007c05197824 */ /* 0x000fc600078e02ff */
[----:B------:R-:W2:Y:S04]  /*441f0*/  LDL.LU.64 R12, [R1+0x130] ;  /* 0x00013000010c7983 */ /* 0x000ea80000300a00 */
[----:B------:R-:W2:Y:S04]  /*44200*/  LDL.LU.64 R8, [R1+0x128] ;  /* 0x0001280001087983 */ /* 0x000ea80000300a00 */
[----:B------:R-:W2:Y:S04]  /*44210*/  LDL.LU.64 R4, [R1+0x120] ;  /* 0x0001200001047983 */ /* 0x000ea80000300a00 */
[----:B------:R0:W-:Y:S04]  /*44220*/  STL [R1+0x1cc], R23 ;  /* 0x0001cc1701007387 */ /* 0x0001e80000100800 */
[----:B0-----:R-:W2:Y:S01]  /*44230*/  LDL.LU.64 R22, [R1+0x1278] ;  /* 0x0012780001167983 */ /* 0x001ea20000300a00 */
[----:B------:R-:W-:-:S02]  /*44240*/  MOV R11, c[0x0][0x1c8] ;  /* 0x00007200000b7a02 */ /* 0x000fc40000000f00 */
[----:B------:R-:W-:-:S03]  /*44250*/  IADD3 R28, P5, R29, R2, RZ ;  /* 0x000000021d1c7210 */ /* 0x000fc60007fbe0ff */
[----:B------:R-:W-:Y:S01]  /*44260*/  IMAD R27, R11, 0x7d, RZ ;  /* 0x0000007d0b1b7824 */ /* 0x000fe200078e02ff */
[-C--:B------:R-:W-:Y:S01]  /*44270*/  LEA.HI.X.SX32 R25, R25, R3.reuse, 0x1, P6 ;  /* 0x0000000319197211 */ /* 0x080fe200030f0eff */
[C---:B------:R-:W-:Y:S02]  /*44280*/  IMAD R0, R11.reuse, 0xfe, RZ ;  /* 0x000000fe0b007824 */ /* 0x040fe400078e02ff */
[----:B------:R-:W-:Y:S01]  /*44290*/  IMAD R29, R11, 0x7e, RZ ;  /* 0x0000007e0b1d7824 */ /* 0x000fe200078e02ff */
[-C--:B------:R-:W-:Y:S01]  /*442a0*/  LEA.HI.X.SX32 R27, R27, R3.reuse, 0x1, P4 ;  /* 0x000000031b1b7211 */ /* 0x080fe200020f0eff */
[----:B------:R0:W-:Y:S01]  /*442b0*/  STL [R1+0x1c4], R25 ;  /* 0x0001c41901007387 */ /* 0x0001e20000100800 */
[----:B------:R-:W-:Y:S02]  /*442c0*/  IADD3 R2, P6, R0, R2, RZ ;  /* 0x0000000200027210 */ /* 0x000fe40007fde0ff */
[----:B------:R-:W-:Y:S01]  /*442d0*/  LEA.HI.X.SX32 R29, R29, R3, 0x1, P5 ;  /* 0x000000031d1d7211 */ /* 0x000fe200028f0eff */
[----:B0-----:R-:W3:Y:S01]  /*442e0*/  LDL.LU.64 R24, [R1+0x1270] ;  /* 0x0012700001187983 */ /* 0x001ee20000300a00 */
[----:B--2---:R-:W-:-:S03]  /*442f0*/  PRMT R0, R22, 0x7632, R0 ;  /* 0x0000763216007816 */ /* 0x004fc60000000000 */
[----:B------:R-:W2:Y:S04]  /*44300*/  LDL.LU R22, [R1+0x1268] ;  /* 0x0012680001167983 */ /* 0x000ea80000300800 */
[----:B------:R0:W-:Y:S04]  /*44310*/  STL.64 [R1+0x1b8], R26 ;  /* 0x0001b81a01007387 */ /* 0x0001e80000100a00 */
[----:B0-----:R-:W2:Y:S04]  /*44320*/  LDL.LU.64 R26, [R1+0x1260] ;  /* 0x00126000011a7983 */ /* 0x001ea80000300a00 */
[----:B------:R0:W-:Y:S04]  /*44330*/  STL.64 [R1+0x1b0], R28 ;  /* 0x0001b01c01007387 */ /* 0x0001e80000100a00 */
[----:B0-----:R-:W2:Y:S01]  /*44340*/  LDL.LU.64 R28, [R1+0x1258] ;  /* 0x00125800011c7983 */ /* 0x001ea20000300a00 */
[----:B------:R-:W-:-:S05]  /*44350*/  IMAD R11, R11, 0x7f, RZ ;  /* 0x0000007f0b0b7824 */ /* 0x000fca00078e02ff */
[----:B------:R-:W-:Y:S02]  /*44360*/  LEA.HI.X.SX32 R3, R11, R3, 0x1, P6 ;  /* 0x000000030b037211 */ /* 0x000fe400030f0eff */
[----:B------:R-:W3:Y:S04]  /*44370*/  LDL.LU R11, [R1+0x1250] ;  /* 0x00125000010b7983 */ /* 0x000ee80000300800 */
[----:B------:R-:W-:Y:S04]  /*44380*/  STL.64 [R1+0x1070], R2 ;  /* 0x0010700201007387 */ /* 0x000fe80000100a00 */
[----:B------:R-:W-:Y:S04]  /*44390*/  STL [R1+0x11c8], R2 ;  /* 0x0011c80201007387 */ /* 0x000fe80000100800 */
[----:B--2---:R0:W-:Y:S04]  /*443a0*/  STG.E.U16 [R28.64], R0 ;  /* 0x000000001c007986 */ /* 0x0041e8000c101506 */
[----:B0-----:R-:W2:Y:S04]  /*443b0*/  LDL.LU.64 R28, [R1+0x1248] ;  /* 0x00124800011c7983 */ /* 0x001ea80000300a00 */
[----:B--2---:R0:W-:Y:S01]  /*443c0*/  STG.E.U16 [R26.64], R29 ;  /* 0x0000001d1a007986 */ /* 0x0041e2000c101506 */
[----:B---3--:R-:W-:-:S03]  /*443d0*/  PRMT R11, R29, 0x7632, R11 ;  /* 0x000076321d0b7816 */ /* 0x008fc6000000000b */
[----:B0-----:R-:W2:Y:S04]  /*443e0*/  LDL.LU.64 R26, [R1+0x1240] ;  /* 0x00124000011a7983 */ /* 0x001ea80000300a00 */
[----:B------:R-:W3:Y:S01]  /*443f0*/  LDL.LU R29, [R1+0x1238] ;  /* 0x00123800011d7983 */ /* 0x000ee20000300800 */
[----:B------:R-:W-:-:S03]  /*44400*/  PRMT R0, R22, 0x7632, R0 ;  /* 0x0000763216007816 */ /* 0x000fc60000000000 */
[----:B---3--:R0:W-:Y:S04]  /*44410*/  STG.E.U16 [R28.64], R11 ;  /* 0x0000000b1c007986 */ /* 0x0081e8000c101506 */
[----:B0-----:R-:W3:Y:S01]  /*44420*/  LDL.LU.64 R28, [R1+0x1230] ;  /* 0x00123000011c7983 */ /* 0x001ee20000300a00 */
[----:B------:R-:W-:Y:S02]  /*44430*/  PRMT R3, R23, 0x7632, R3 ;  /* 0x0000763217037816 */ /* 0x000fe40000000003 */
[----:B------:R-:W-:Y:S01]  /*44440*/  PRMT R2, R7, 0x7632, R2 ;  /* 0x0000763207027816 */ /* 0x000fe20000000002 */
[----:B------:R-:W2:Y:S04]  /*44450*/  LDL.LU R11, [R1+0x1228] ;  /* 0x00122800010b7983 */ /* 0x000ea80000300800 */
[----:B---3--:R-:W-:Y:S04]  /*44460*/  STG.E.U16 [R28.64], R22 ;  /* 0x000000161c007986 */ /* 0x008fe8000c101506 */
[----:B--2---:R4:W-:Y:S04]  /*44470*/  STG.E.U16 [R26.64], R0 ;  /* 0x000000001a007986 */ /* 0x0049e8000c101506 */
[----:B------:R-:W-:Y:S04]  /*44480*/  STG.E.U16 [R24.64], R23 ;  /* 0x0000001718007986 */ /* 0x000fe8000c101506 */
[----:B------:R-:W-:Y:S01]  /*44490*/  STG.E.U16 [R20.64], R3 ;  /* 0x0000000314007986 */ /* 0x000fe2000c101506 */
[----:B----4-:R-:W-:-:S03]  /*444a0*/  PRMT R0, R10, 0x7632, R0 ;  /* 0x000076320a007816 */ /* 0x010fc60000000000 */
[----:B------:R-:W-:Y:S04]  /*444b0*/  STG.E.U16 [R18.64], R10 ;  /* 0x0000000a12007986 */ /* 0x000fe8000c101506 */
[----:B-----5:R0:W-:Y:S04]  /*444c0*/  STG.E.U16 [R16.64], R0 ;  /* 0x0000000010007986 */ /* 0x0201e8000c101506 */
[----:B------:R-:W-:Y:S04]  /*444d0*/  STG.E.U16 [R14.64], R7 ;  /* 0x000000070e007986 */ /* 0x000fe8000c101506 */
[----:B------:R-:W-:Y:S01]  /*444e0*/  STG.E.U16 [R12.64], R2 ;  /* 0x000000020c007986 */ /* 0x000fe2000c101506 */
[----:B0-----:R-:W-:-:S03]  /*444f0*/  PRMT R0, R6, 0x7632, R0 ;  /* 0x0000763206007816 */ /* 0x001fc60000000000 */
[----:B------:R0:W-:Y:S04]  /*44500*/  STG.E.U16 [R8.64], R6 ;  /* 0x0000000608007986 */ /* 0x0001e8000c101506 */
[----:B------:R1:W-:Y:S04]  /*44510*/  STG.E.U16 [R4.64], R0 ;  /* 0x0000000004007986 */ /* 0x0003e8000c101506 */
[----:B0-----:R-:W2:Y:S04]  /*44520*/  LDL.LU.64 R8, [R1+0x118] ;  /* 0x0001180001087983 */ /* 0x001ea80000300a00 */
[----:B-1----:R-:W3:Y:S04]  /*44530*/  LDL.LU R5, [R1+0xc8] ;  /* 0x0000c80001057983 */ /* 0x002ee80000300800 */
[----:B------:R-:W4:Y:S04]  /*44540*/  LDL.LU R24, [R1+0x98] ;  /* 0x0000980001187983 */ /* 0x000f280000300800 */
[----:B----4-:R0:W-:Y:S04]  /*44550*/  STL [R1+0x11f8], R24 ;  /* 0x0011f81801007387 */ /* 0x0101e80000100800 */
[----:B0-----:R-:W4:Y:S04]  /*44560*/  LDL.LU R24, [R1+0xa8] ;  /* 0x0000a80001187983 */ /* 0x001f280000300800 */
[----:B----4-:R0:W-:Y:S04]  /*44570*/  STL [R1+0x1210], R24 ;  /* 0x0012101801007387 */ /* 0x0101e80000100800 */
[----:B0-----:R-:W4:Y:S04]  /*44580*/  LDL.LU R24, [R1+0xb8] ;  /* 0x0000b80001187983 */ /* 0x001f280000300800 */
[----:B------:R-:W5:Y:S04]  /*44590*/  LDL.LU R2, [R1+0xcc] ;  /* 0x0000cc0001027983 */ /* 0x000f680000300800 */
[----:B-----5:R-:W-:Y:S04]  /*445a0*/  STL [R1+0x11e8], R2 ;  /* 0x0011e80201007387 */ /* 0x020fe80000100800 */
[----:B------:R-:W5:Y:S04]  /*445b0*/  LDL.LU R14, [R1+0xbc] ;  /* 0x0000bc00010e7983 */ /* 0x000f680000300800 */
[----:B-----5:R0:W-:Y:S04]  /*445c0*/  STL [R1+0x11d8], R14 ;  /* 0x0011d80e01007387 */ /* 0x0201e80000100800 */
[----:B0-----:R-:W5:Y:S04]  /*445d0*/  LDL.LU.64 R14, [R1+0xe0] ;  /* 0x0000e000010e7983 */ /* 0x001f680000300a00 */
[----:B-----5:R0:W-:Y:S04]  /*445e0*/  STL.64 [R1+0x11e0], R14 ;  /* 0x0011e00e01007387 */ /* 0x0201e80000100a00 */
        /* <DEDUP_REMOVED lines=11> */
[----:B------:R-:W2:Y:S04]  /*446a0*/  LDL.LU.64 R28, [R1+0x60] ;  /* 0x00006000011c7983 */ /* 0x000ea80000300a00 */
[----:B--2---:R0:W-:Y:S04]  /*446b0*/  STL.64 [R1+0x11b0], R28 ;  /* 0x0011b01c01007387 */ /* 0x0041e80000100a00 */
[----:B0-----:R-:W2:Y:S04]  /*446c0*/  LDL.LU.64 R28, [R1+0x68] ;  /* 0x00006800011c7983 */ /* 0x001ea80000300a00 */
[----:B--2---:R0:W-:Y:S04]  /*446d0*/  STL.64 [R1+0x11c0], R28 ;  /* 0x0011c01c01007387 */ /* 0x0041e80000100a00 */
[----:B0-----:R-:W2:Y:S01]  /*446e0*/  LDL.LU.64 R28, [R1+0xd0] ;  /* 0x0000d000011c7983 */ /* 0x001ea20000300a00 */
[----:B---3--:R-:W-:-:S03]  /*446f0*/  PRMT R11, R5, 0x7632, R11 ;  /* 0x00007632050b7816 */ /* 0x008fc6000000000b */
[----:B------:R-:W-:Y:S04]  /*44700*/  STG.E.U16 [R8.64], R5 ;  /* 0x0000000508007986 */ /* 0x000fe8000c101506 */
[----:B-----5:R-:W-:Y:S04]  /*44710*/  STG.E.U16 [R14.64], R11 ;  /* 0x0000000b0e007986 */ /* 0x020fe8000c101506 */
[----:B--2---:R0:W-:Y:S04]  /*44720*/  STL.64 [R1+0x11d0], R28 ;  /* 0x0011d01c01007387 */ /* 0x0041e80000100a00 */
[----:B0-----:R-:W2:Y:S04]  /*44730*/  LDL.LU.64 R28, [R1+0xd8] ;  /* 0x0000d800011c7983 */ /* 0x001ea80000300a00 */
[----:B------:R-:W3:Y:S04]  /*44740*/  LDL.LU.64 R26, [R1+0x48] ;  /* 0x00004800011a7983 */ /* 0x000ee80000300a00 */
[----:B------:R-:W5:Y:S04]  /*44750*/  LDL.LU R25, [R1+0xac] ;  /* 0x0000ac0001197983 */ /* 0x000f680000300800 */
[----:B------:R-:W2:Y:S04]  /*44760*/  LDL.LU.64 R22, [R1+0x40] ;  /* 0x0000400001167983 */ /* 0x000ea80000300a00 */
[----:B------:R-:W2:Y:S04]  /*44770*/  LDL.LU.64 R20, [R1+0x28] ;  /* 0x0000280001147983 */ /* 0x000ea80000300a00 */
[----:B------:R-:W2:Y:S04]  /*44780*/  LDL.LU R6, [R1+0x9c] ;  /* 0x00009c0001067983 */ /* 0x000ea80000300800 */
[----:B------:R-:W2:Y:S04]  /*44790*/  LDL.LU.64 R18, [R1+0x20] ;  /* 0x0000200001127983 */ /* 0x000ea80000300a00 */
[----:B------:R-:W2:Y:S04]  /*447a0*/  LDL.LU.64 R16, [R1+0x18] ;  /* 0x0000180001107983 */ /* 0x000ea80000300a00 */
[----:B------:R-:W2:Y:S04]  /*447b0*/  LDL.LU R10, [R1+0x80] ;  /* 0x00008000010a7983 */ /* 0x000ea80000300800 */
[----:B------:R-:W2:Y:S04]  /*447c0*/  LDL.LU R7, [R1+0x70] ;  /* 0x0000700001077983 */ /* 0x000ea80000300800 */
[----:B------:R-:W2:Y:S04]  /*447d0*/  LDL.LU.64 R12, [R1+0x10] ;  /* 0x00001000010c7983 */ /* 0x000ea80000300a00 */
[----:B------:R-:W2:Y:S04]  /*447e0*/  LDL.LU.64 R8, [R1+0x8] ;  /* 0x0000080001087983 */ /* 0x000ea80000300a00 */
[----:B------:R-:W2:Y:S04]  /*447f0*/  LDL.LU.64 R4, [R1] ;  /* 0x0000000001047983 */ /* 0x000ea80000300a00 */
[----:B------:R-:W2:Y:S04]  /*44800*/  LDL.LU R3, [R1+0x50] ;  /* 0x0000500001037983 */ /* 0x000ea80000300800 */
[----:B------:R-:W4:Y:S04]  /*44810*/  LDL.LU.64 R14, [R1+0x1220] ;  /* 0x00122000010e7983 */ /* 0x000f280000300a00 */
[----:B------:R-:W2:Y:S04]  /*44820*/  LDL.LU R11, [R1+0x30] ;  /* 0x00003000010b7983 */ /* 0x000ea80000300800 */
[----:B----4-:R0:W-:Y:S04]  /*44830*/  STG.E.U16 [R14.64], R24 ;  /* 0x000000180e007986 */ /* 0x0101e8000c101506 */
[----:B0-----:R-:W4:Y:S01]  /*44840*/  LDL.LU.64 R14, [R1+0x1218] ;  /* 0x00121800010e7983 */ /* 0x001f220000300a00 */
[----:B------:R-:W-:-:S03]  /*44850*/  PRMT R0, R24, 0x7632, R0 ;  /* 0x0000763218007816 */ /* 0x000fc60000000000 */
[----:B------:R-:W2:Y:S04]  /*44860*/  LDL.LU R24, [R1+0x1210] ;  /* 0x0012100001187983 */ /* 0x000ea80000300800 */
[----:B----4-:R0:W-:Y:S04]  /*44870*/  STG.E.U16 [R14.64], R0 ;  /* 0x000000000e007986 */ /* 0x0101e8000c101506 */
[----:B0-----:R-:W4:Y:S01]  /*44880*/  LDL.LU.64 R14, [R1+0x1208] ;  /* 0x00120800010e7983 */ /* 0x001f220000300a00 */
[----:B--2---:R-:W-:-:S03]  /*44890*/  PRMT R2, R24, 0x7632, R2 ;  /* 0x0000763218027816 */ /* 0x004fc60000000002 */
[----:B----4-:R0:W-:Y:S04]  /*448a0*/  STG.E.U16 [R14.64], R24 ;  /* 0x000000180e007986 */ /* 0x0101e8000c101506 */
[----:B0-----:R-:W2:Y:S04]  /*448b0*/  LDL.LU.64 R14, [R1+0x1200] ;  /* 0x00120000010e7983 */ /* 0x001ea80000300a00 */
[----:B------:R-:W4:Y:S04]  /*448c0*/  LDL.LU R24, [R1+0x11f8] ;  /* 0x0011f80001187983 */ /* 0x000f280000300800 */
[----:B--2---:R0:W-:Y:S04]  /*448d0*/  STG.E.U16 [R14.64], R2 ;  /* 0x000000020e007986 */ /* 0x0041e8000c101506 */
[----:B0-----:R-:W4:Y:S04]  /*448e0*/  LDL.LU.64 R14, [R1+0x11f0] ;  /* 0x0011f000010e7983 */ /* 0x001f280000300a00 */
[----:B------:R-:W2:Y:S04]  /*448f0*/  LDL.LU R2, [R1+0x11e8] ;  /* 0x0011e80001027983 */ /* 0x000ea80000300800 */
[----:B----4-:R0:W-:Y:S04]  /*44900*/  STG.E.U16 [R14.64], R24 ;  /* 0x000000180e007986 */ /* 0x0101e8000c101506 */
[----:B0-----:R-:W4:Y:S01]  /*44910*/  LDL.LU.64 R14, [R1+0x11e0] ;  /* 0x0011e000010e7983 */ /* 0x001f220000300a00 */
[----:B------:R-:W-:-:S03]  /*44920*/  PRMT R0, R24, 0x7632, R0 ;  /* 0x0000763218007816 */ /* 0x000fc60000000000 */
[----:B------:R-:W2:Y:S04]  /*44930*/  LDL.LU R24, [R1+0x11dc] ;  /* 0x0011dc0001187983 */ /* 0x000ea80000300800 */
[----:B----4-:R0:W-:Y:S04]  /*44940*/  STG.E.U16 [R14.64], R0 ;  /* 0x000000000e007986 */ /* 0x0101e8000c101506 */
[----:B--2---:R1:W-:Y:S04]  /*44950*/  STG.E.U16 [R28.64], R2 ;  /* 0x000000021c007986 */ /* 0x0043e8000c101506 */
[----:B0-----:R-:W2:Y:S04]  /*44960*/  LDL.LU R14, [R1+0x11d8] ;  /* 0x0011d800010e7983 */ /* 0x001ea80000300800 */
[----:B------:R-:W4:Y:S04]  /*44970*/  LDL.LU R15, [R1+0x84] ;  /* 0x00008400010f7983 */ /* 0x000f280000300800 */
[----:B-1----:R-:W2:Y:S01]  /*44980*/  LDL.LU.64 R28, [R1+0x11d0] ;  /* 0x0011d000011c7983 */ /* 0x002ea20000300a00 */
[----:B------:R-:W-:-:S03]  /*44990*/  PRMT R24, R2, 0x7632, R24 ;  /* 0x0000763202187816 */ /* 0x000fc60000000018 */
[----:B------:R-:W3:Y:S04]  /*449a0*/  LDL.LU R2, [R1+0x11c8] ;  /* 0x0011c80001027983 */ /* 0x000ee80000300800 */
[----:B--2---:R0:W-:Y:S04]  /*449b0*/  STG.E.U16 [R28.64], R24 ;  /* 0x000000181c007986 */ /* 0x0041e8000c101506 */
[----:B0-----:R-:W2:Y:S01]  /*449c0*/  LDL.LU.64 R28, [R1+0x11c0] ;  /* 0x0011c000011c7983 */ /* 0x001ea20000300a00 */
[----:B------:R-:W-:-:S03]  /*449d0*/  PRMT R0, R14, 0x7632, R0 ;  /* 0x000076320e007816 */ /* 0x000fc60000000000 */
[----:B------:R-:W3:Y:S04]  /*449e0*/  LDL.LU R24, [R1+0x11b8] ;  /* 0x0011b80001187983 */ /* 0x000ee80000300800 */
[----:B--2---:R0:W-:Y:S04]  /*449f0*/  STG.E.U16 [R28.64], R14 ;  /* 0x0000000e1c007986 */ /* 0x0041e8000c101506 */
[----:B0-----:R-:W2:Y:S04]  /*44a00*/  LDL.LU.64 R28, [R1+0x11b0] ;  /* 0x0011b000011c7983 */ /* 0x001ea80000300a00 */
[----:B------:R-:W5:Y:S04]  /*44a10*/  LDL.LU R14, [R1+0x11a8] ;  /* 0x0011a800010e7983 */ /* 0x000f680000300800 */
[----:B--2---:R0:W-:Y:S01]  /*44a20*/  STG.E.U16 [R28.64], R0 ;  /* 0x000000001c007986 */ /* 0x0041e2000c101506 */
[----:B-----5:R-:W-:-:S03]  /*44a30*/  PRMT R14, R25, 0x7632, R14 ;  /* 0x00007632190e7816 */ /* 0x020fc6000000000e */
[----:B---3--:R1:W-:Y:S04]  /*44a40*/  STG.E.U16 [R26.64], R25 ;  /* 0x000000191a007986 */ /* 0x0083e8000c101506 */
[----:B------:R2:W-:Y:S04]  /*44a50*/  STG.E.U16 [R22.64], R14 ;  /* 0x0000000e16007986 */ /* 0x0005e8000c101506 */
[----:B0-----:R-:W3:Y:S04]  /*44a60*/  LDL.LU.64 R28, [R1+0x11a0] ;  /* 0x0011a000011c7983 */ /* 0x001ee80000300a00 */
[----:B-1----:R-:W5:Y:S01]  /*44a70*/  LDL.LU.64 R26, [R1+0x1198] ;  /* 0x00119800011a7983 */ /* 0x002f620000300a00 */
[----:B------:R-:W-:-:S03]  /*44a80*/  PRMT R0, R6, 0x7632, R0 ;  /* 0x0000763206007816 */ /* 0x000fc60000000000 */
[----:B------:R-:W3:Y:S04]  /*44a90*/  LDL.LU R25, [R1+0x1190] ;  /* 0x0011900001197983 */ /* 0x000ee80000300800 */
[----:B--2---:R-:W2:Y:S04]  /*44aa0*/  LDL.LU.64 R22, [R1+0x1188] ;  /* 0x0011880001167983 */ /* 0x004ea80000300a00 */
[----:B------:R-:W2:Y:S04]  /*44ab0*/  LDL.LU R14, [R1+0x1180] ;  /* 0x00118000010e7983 */ /* 0x000ea80000300800 */
[----:B------:R0:W-:Y:S04]  /*44ac0*/  STG.E.U16 [R20.64], R6 ;  /* 0x0000000614007986 */ /* 0x0001e8000c101506 */
[----:B0-----:R-:W2:Y:S04]  /*44ad0*/  LDL.LU.64 R20, [R1+0x1178] ;  /* 0x0011780001147983 */ /* 0x001ea80000300a00 */
[----:B------:R-:W2:Y:S04]  /*44ae0*/  LDL.LU R6, [R1+0x1170] ;  /* 0x0011700001067983 */ /* 0x000ea80000300800 */
[----:B------:R0:W-:Y:S04]  /*44af0*/  STG.E.U16 [R18.64], R0 ;  /* 0x0000000012007986 */ /* 0x0001e8000c101506 */
[----:B------:R1:W-:Y:S04]  /*44b00*/  STG.E.U16 [R16.64], R10 ;  /* 0x0000000a10007986 */ /* 0x0003e8000c101506 */
[----:B0-----:R-:W3:Y:S01]  /*44b10*/  LDL.LU.64 R18, [R1+0x1168] ;  /* 0x0011680001127983 */ /* 0x001ee20000300a00 */
[----:B------:R-:W-:-:S03]  /*44b20*/  PRMT R0, R7, 0x7632, R0 ;  /* 0x0000763207007816 */ /* 0x000fc60000000000 */
[----:B-1----:R-:W3:Y:S01]  /*44b30*/  LDL.LU.64 R16, [R1+0x1160] ;  /* 0x0011600001107983 */ /* 0x002ee20000300a00 */
[----:B--2---:R-:W-:-:S03]  /*44b40*/  PRMT R6, R10, 0x7632, R6 ;  /* 0x000076320a067816 */ /* 0x004fc60000000006 */
[----:B------:R-:W2:Y:S04]  /*44b50*/  LDL.LU R10, [R1+0x1158] ;  /* 0x00115800010a7983 */ /* 0x000ea80000300800 */
[----:B------:R0:W-:Y:S04]  /*44b60*/  STG.E.U16 [R12.64], R6 ;  /* 0x000000060c007986 */ /* 0x0001e8000c101506 */
[----:B------:R1:W-:Y:S04]  /*44b70*/  STG.E.U16 [R8.64], R7 ;  /* 0x0000000708007986 */ /* 0x0003e8000c101506 */
[----:B------:R1:W-:Y:S04]  /*44b80*/  STG.E.U16 [R4.64], R0 ;  /* 0x0000000004007986 */ /* 0x0003e8000c101506 */
[----:B0-----:R-:W2:Y:S04]  /*44b90*/  LDL.LU.64 R12, [R1+0x1150] ;  /* 0x00115000010c7983 */ /* 0x001ea80000300a00 */
[----:B------:R-:W2:Y:S04]  /*44ba0*/  LDL.LU R6, [R1+0x1148] ;  /* 0x0011480001067983 */ /* 0x000ea80000300800 */
[----:B-1----:R-:W2:Y:S04]  /*44bb0*/  LDL.LU.64 R8, [R1+0x1140] ;  /* 0x0011400001087983 */ /* 0x002ea80000300a00 */
[----:B------:R-:W2:Y:S04]  /*44bc0*/  LDL.LU R7, [R1+0x1138] ;  /* 0x0011380001077983 */ /* 0x000ea80000300800 */
[----:B------:R-:W2:Y:S01]  /*44bd0*/  LDL.LU.64 R4, [R1+0x1130] ;  /* 0x0011300001047983 */ /* 0x000ea20000300a00 */
[----:B------:R-:W-:-:S02]  /*44be0*/  PRMT R2, R3, 0x7632, R2 ;  /* 0x0000763203027816 */ /* 0x000fc40000000002 */
[----:B------:R-:W-:Y:S01]  /*44bf0*/  PRMT R0, R11, 0x7632, R0 ;  /* 0x000076320b007816 */ /* 0x000fe20000000000 */
[----:B--2---:R0:W-:Y:S04]  /*44c00*/  STG.E.U16 [R4.64], R3 ;  /* 0x0000000304007986 */ /* 0x0041e8000c101506 */
[----:B------:R1:W-:Y:S04]  /*44c10*/  STG.E.U16 [R6.64], R2 ;  /* 0x0000000206007986 */ /* 0x0003e8000c101506 */
[----:B------:R2:W-:Y:S04]  /*44c20*/  STG.E.U16 [R8.64], R11 ;  /* 0x0000000b08007986 */ /* 0x0005e8000c101506 */
[----:B0-----:R-:W3:Y:S04]  /*44c30*/  LDL.LU R5, [R1+0x74] ;  /* 0x0000740001057983 */ /* 0x001ee80000300800 */
[----:B-1----:R-:W3:Y:S04]  /*44c40*/  LDL.LU R7, [R1+0x54] ;  /* 0x0000540001077983 */ /* 0x002ee80000300800 */
[----:B------:R-:W3:Y:S04]  /*44c50*/  LDL.LU R6, [R1+0x88] ;  /* 0x0000880001067983 */ /* 0x000ee80000300800 */
[----:B------:R-:W3:Y:S04]  /*44c60*/  LDL.LU.64 R2, [R1+0x1a0] ;  /* 0x0001a00001027983 */ /* 0x000ee80000300a00 */
[----:B--2---:R-:W2:Y:S01]  /*44c70*/  LDL.LU R11, [R1+0x112c] ;  /* 0x00112c00010b7983 */ /* 0x004ea20000300800 */
[----:B----4-:R-:W-:-:S03]  /*44c80*/  PRMT R4, R15, 0x7632, R4 ;  /* 0x000076320f047816 */ /* 0x010fc60000000004 */
[----:B------:R-:W4:Y:S04]  /*44c90*/  LDL.LU R8, [R1+0x34] ;  /* 0x0000340001087983 */ /* 0x000f280000300800 */
[----:B------:R-:W3:Y:S04]  /*44ca0*/  LDL.LU R9, [R1+0x78] ;  /* 0x0000780001097983 */ /* 0x000ee80000300800 */
[----:B--2---:R0:W-:Y:S04]  /*44cb0*/  STG.E.U16 [R10.64], R0 ;  /* 0x000000000a007986 */ /* 0x0041e8000c101506 */
[----:B------:R1:W-:Y:S04]  /*44cc0*/  STG.E.U16 [R12.64], R15 ;  /* 0x0000000f0c007986 */ /* 0x0003e8000c101506 */
[----:B0-----:R-:W2:Y:S04]  /*44cd0*/  LDL.LU.64 R10, [R1+0x198] ;  /* 0x00019800010a7983 */ /* 0x001ea80000300a00 */
[----:B-1----:R-:W2:Y:S01]  /*44ce0*/  LDL.LU R15, [R1+0x1128] ;  /* 0x00112800010f7983 */ /* 0x002ea20000300800 */
[----:B---3--:R-:W-:-:S03]  /*44cf0*/  PRMT R0, R5, 0x7632, R0 ;  /* 0x0000763205007816 */ /* 0x008fc60000000000 */
[----:B------:R-:W3:Y:S04]  /*44d00*/  LDL.LU R13, [R1+0x58] ;  /* 0x00005800010d7983 */ /* 0x000ee80000300800 */
[----:B--2---:R0:W-:Y:S04]  /*44d10*/  STG.E.U16 [R14.64], R4 ;  /* 0x000000040e007986 */ /* 0x0041e8000c101506 */
[----:B------:R-:W-:Y:S04]  /*44d20*/  STG.E.U16 [R16.64], R5 ;  /* 0x0000000510007986 */ /* 0x000fe8000c101506 */
[----:B------:R-:W-:Y:S01]  /*44d30*/  STG.E.U16 [R18.64], R0 ;  /* 0x0000000012007986 */ /* 0x000fe2000c101506 */
[----:B0-----:R-:W-:-:S03]  /*44d40*/  PRMT R4, R7, 0x7632, R4 ;  /* 0x0000763207047816 */ /* 0x001fc60000000004 */
[----:B------:R-:W-:Y:S04]  /*44d50*/  STG.E.U16 [R20.64], R7 ;  /* 0x0000000714007986 */ /* 0x000fe8000c101506 */
[----:B------:R-:W2:Y:S04]  /*44d60*/  LDL.LU.64 R14, [R1+0x1a8] ;  /* 0x0001a800010e7983 */ /* 0x000ea80000300a00 */
[----:B------:R0:W-:Y:S04]  /*44d70*/  STG.E.U16 [R22.64], R4 ;  /* 0x0000000416007986 */ /* 0x0001e8000c101506 */
[----:B----4-:R1:W-:Y:S04]  /*44d80*/  STG.E.U16 [R24.64], R8 ;  /* 0x0000000818007986 */ /* 0x0103e8000c101506 */
[----:B0-----:R-:W4:Y:S04]  /*44d90*/  LDL.LU.64 R22, [R1+0x188] ;  /* 0x0001880001167983 */ /* 0x001f280000300a00 */
[----:B-1----:R-:W2:Y:S04]  /*44da0*/  LDL.LU.64 R24, [R1+0x190] ;  /* 0x0001900001187983 */ /* 0x002ea80000300a00 */
[----:B------:R-:W0:Y:S01]  /*44db0*/  S2R R5, SR_TID.X ;  /* 0x0000000000057919 */ /* 0x000e220000002100 */
[----:B------:R-:W-:-:S05]  /*44dc0*/  PRMT R0, R8, 0x7632, R0 ;  /* 0x0000763208007816 */ /* 0x000fca0000000000 */
[----:B-----5:R1:W-:Y:S01]  /*44dd0*/  STG.E.U16 [R26.64], R0 ;  /* 0x000000001a007986 */ /* 0x0203e2000c101506 */
[C---:B0-----:R-:W-:Y:S02]  /*44de0*/  SHF.L.U32 R7, R5.reuse, 0xa, RZ ;  /* 0x0000000a05077819 */ /* 0x041fe400000006ff */
[----:B------:R-:W-:Y:S02]  /*44df0*/  LOP3.LUT R5, R5, 0x7f, RZ, 0xc0, !PT ;  /* 0x0000007f05057812 */ /* 0x000fe400078ec0ff */
[----:B------:R-:W-:-:S04]  /*44e00*/  LOP3.LUT R7, R7, 0x1800, RZ, 0xc0, !PT ;  /* 0x0000180007077812 */ /* 0x000fc800078ec0ff */
[----:B------:R-:W-:Y:S02]  /*44e10*/  LEA R7, R5, R7, 0x4 ;  /* 0x0000000705077211 */ /* 0x000fe400078e20ff */
[----:B------:R-:W0:Y:S01]  /*44e20*/  S2R R5, SR_TID.X ;  /* 0x0000000000057919 */ /* 0x000e220000002100 */
[----:B-1----:R-:W-:-:S03]  /*44e30*/  PRMT R0, R6, 0x7632, R0 ;  /* 0x0000763206007816 */ /* 0x002fc60000000000 */
[----:B------:R1:W-:Y:S04]  /*44e40*/  STG.E.U16 [R28.64], R6 ;  /* 0x000000061c007986 */ /* 0x0003e8000c101506 */
[----:B------:R0:W5:Y:S04]  /*44e50*/  LDS.128 R16, [R7] ;  /* 0x0000000007107984 */ /* 0x0001680000000c00 */
[----:B-1----:R-:W1:Y:S01]  /*44e60*/  S2R R6, SR_TID.X ;  /* 0x0000000000067919 */ /* 0x002e620000002100 */
[C---:B0-----:R-:W-:Y:S01]  /*44e70*/  IMAD.SHL.U32 R7, R5.reuse, 0x400, RZ ;  /* 0x0000040005077824 */ /* 0x041fe200078e00ff */
[----:B------:R-:W-:-:S04]  /*44e80*/  LOP3.LUT R5, R5, 0x7f, RZ, 0xc0, !PT ;  /* 0x0000007f05057812 */ /* 0x000fc800078ec0ff */
[----:B------:R-:W-:-:S04]  /*44e90*/  LOP3.LUT R7, R7, 0x1800, RZ, 0xc0, !PT ;  /* 0x0000180007077812 */ /* 0x000fc800078ec0ff */
[----:B------:R-:W-:Y:S02]  /*44ea0*/  LEA R5, R5, R7, 0x4 ;  /* 0x0000000705057211 */ /* 0x000fe400078e20ff */
[----:B-1----:R-:W-:-:S04]  /*44eb0*/  SHF.L.U32 R7, R6, 0xa, RZ ;  /* 0x0000000a06077819 */ /* 0x002fc800000006ff */
[----:B------:R-:W-:Y:S02]  /*44ec0*/  LOP3.LUT R8, R7, 0x1800, RZ, 0xc0, !PT ;  /* 0x0000180007087812 */ /* 0x000fe400078ec0ff */
[----:B------:R-:W-:Y:S01]  /*44ed0*/  LOP3.LUT R5, R5, 0x20, RZ, 0x3c, !PT ;  /* 0x0000002005057812 */ /* 0x000fe200078e3cff */
[----:B-----5:R-:W-:Y:S04]  /*44ee0*/  STL.64 [R1+0x10f0], R16 ;  /* 0x0010f01001007387 */ /* 0x020fe80000100a00 */
[----:B------:R-:W-:Y:S04]  /*44ef0*/  STL.64 [R1+0x10c8], R18 ;  /* 0x0010c81201007387 */ /* 0x000fe80000100a00 */
[----:B--2---:R0:W-:Y:S04]  /*44f00*/  STG.E.U16 [R24.64], R0 ;  /* 0x0000000018007986 */ /* 0x0041e8000c101506 */
[----:B----4-:R1:W-:Y:S01]  /*44f10*/  STG.E.U16 [R22.64], R9 ;  /* 0x0000000916007986 */ /* 0x0103e2000c101506 */
[----:B0-----:R-:W-:-:S02]  /*44f20*/  PRMT R0, R9, 0x7632, R0 ;  /* 0x0000763209007816 */ /* 0x001fc40000000000 */
[----:B-1----:R-:W-:Y:S02]  /*44f30*/  LOP3.LUT R9, R6, 0x7f, RZ, 0xc0, !PT ;  /* 0x0000007f06097812 */ /* 0x002fe400078ec0ff */
[----:B------:R-:W0:Y:S03]  /*44f40*/  LDS.128 R4, [R5] ;  /* 0x0000000005047984 */ /* 0x000e260000000c00 */
[----:B------:R-:W-:-:S05]  /*44f50*/  IMAD R9, R9, 0x10, R8 ;  /* 0x0000001009097824 */ /* 0x000fca00078e0208 */
[----:B------:R-:W-:Y:S01]  /*44f60*/  LOP3.LUT R9, R9, 0x40, RZ, 0x3c, !PT ;  /* 0x0000004009097812 */ /* 0x000fe200078e3cff */
[----:B------:R-:W-:Y:S05]  /*44f70*/  STG.E.U16 [R10.64], R0 ;  /* 0x000000000a007986 */ /* 0x000fea000c101506 */
[----:B------:R-:W1:Y:S04]  /*44f80*/  LDS.128 R8, [R9] ;  /* 0x0000000009087984 */ /* 0x000e680000000c00 */
[----:B0-----:R-:W-:Y:S04]  /*44f90*/  STL.64 [R1+0x10d8], R4 ;  /* 0x0010d80401007387 */ /* 0x001fe80000100a00 */
[----:B------:R-:W-:Y:S04]  /*44fa0*/  STL.64 [R1+0x10b8], R6 ;  /* 0x0010b80601007387 */ /* 0x000fe80000100a00 */
[----:B------:R-:W2:Y:S04]  /*44fb0*/  LDL.LU R25, [R1+0x38] ;  /* 0x0000380001197983 */ /* 0x000ea80000300800 */
[----:B------:R-:W4:Y:S04]  /*44fc0*/  LDL.LU R29, [R1+0x8c] ;  /* 0x00008c00011d7983 */ /* 0x000f280000300800 */
[----:B-1----:R-:W-:Y:S04]  /*44fd0*/  STL.64 [R1+0x10d0], R8 ;  /* 0x0010d00801007387 */ /* 0x002fe80000100a00 */
[----:B------:R0:W-:Y:S04]  /*44fe0*/  STL.64 [R1+0x10b0], R10 ;  /* 0x0010b00a01007387 */ /* 0x0001e80000100a00 */
[----:B0-----:R-:W5:Y:S04]  /*44ff0*/  LDL.LU.64 R10, [R1+0x280] ;  /* 0x00028000010a7983 */ /* 0x001f680000300a00 */
[----:B------:R-:W2:Y:S04]  /*45000*/  LDL.LU.64 R22, [R1+0x278] ;  /* 0x0002780001167983 */ /* 0x000ea80000300a00 */
[----:B------:R-:W2:Y:S04]  /*45010*/  LDL.LU.64 R6, [R1+0x270] ;  /* 0x0002700001067983 */ /* 0x000ea80000300a00 */
[----:B------:R-:W2:Y:S04]  /*45020*/  LDL.LU.64 R26, [R1+0x268] ;  /* 0x00026800011a7983 */ /* 0x000ea80000300a00 */
[----:B------:R-:W2:Y:S04]  /*45030*/  LDL.LU R21, [R1+0x3c] ;  /* 0x00003c0001157983 */ /* 0x000ea80000300800 */
[----:B--2---:R0:W-:Y:S04]  /*45040*/  STL [R1+0x1100], R21 ;  /* 0x0011001501007387 */ /* 0x0041e80000100800 */
[----:B0-----:R-:W2:Y:S04]  /*45050*/  LDL.LU R21, [R1+0x5c] ;  /* 0x00005c0001157983 */ /* 0x001ea80000300800 */
[----:B--2---:R0:W-:Y:S04]  /*45060*/  STL [R1+0x1118], R21 ;  /* 0x0011181501007387 */ /* 0x0041e80000100800 */
[----:B0-----:R-:W2:Y:S04]  /*45070*/  LDL.LU R21, [R1+0x7c] ;  /* 0x00007c0001157983 */ /* 0x001ea80000300800 */
[----:B------:R-:W2:Y:S04]  /*45080*/  LDL.LU.64 R16, [R1+0x240] ;  /* 0x0002400001107983 */ /* 0x000ea80000300a00 */
        /* <DEDUP_REMOVED lines=8> */
[----:B------:R-:W2:Y:S01]  /*45110*/  LDL.LU.64 R4, [R1+0x228] ;  /* 0x0002280001047983 */ /* 0x000ea20000300a00 */
[----:B---3--:R-:W-:-:S03]  /*45120*/  PRMT R0, R13, 0x7632, R0 ;  /* 0x000076320d007816 */ /* 0x008fc60000000000 */
[----:B------:R-:W-:Y:S04]  /*45130*/  STG.E.U16 [R14.64], R13 ;  /* 0x0000000d0e007986 */ /* 0x000fe8000c101506 */
[----:B------:R0:W-:Y:S04]  /*45140*/  STG.E.U16 [R2.64], R0 ;  /* 0x0000000002007986 */ /* 0x0001e8000c101506 */
[----:B0-----:R-:W0:Y:S02]  /*45150*/  S2R R2, SR_TID.X ;  /* 0x0000000000027919 */ /* 0x001e240000002100 */
[----:B0-----:R-:W-:-:S02]  /*45160*/  SHF.L.U32 R3, R2, 0xa, RZ ;  /* 0x0000000a02037819 */ /* 0x001fc400000006ff */
[----:B------:R-:W-:Y:S01]  /*45170*/  LOP3.LUT R2, R2, 0x7f, RZ, 0xc0, !PT ;  /* 0x0000007f02027812 */ /* 0x000fe200078ec0ff */
[----:B--2---:R0:W-:Y:S04]  /*45180*/  STL.64 [R1+0x10e0], R4 ;  /* 0x0010e00401007387 */ /* 0x0041e80000100a00 */
[----:B0-----:R-:W2:Y:S01]  /*45190*/  LDL.LU.64 R4, [R1+0x230] ;  /* 0x0002300001047983 */ /* 0x001ea20000300a00 */
[----:B------:R-:W-:-:S04]  /*451a0*/  LOP3.LUT R3, R3, 0x1800, RZ, 0xc0, !PT ;  /* 0x0000180003037812 */ /* 0x000fc800078ec0ff */
[----:B------:R-:W-:-:S04]  /*451b0*/  LEA R3, R2, R3, 0x4 ;  /* 0x0000000302037211 */ /* 0x000fc800078e20ff */
[----:B------:R-:W-:-:S05]  /*451c0*/  LOP3.LUT R3, R3, 0x60, RZ, 0x3c, !PT ;  /* 0x0000006003037812 */ /* 0x000fca00078e3cff */
[----:B------:R-:W0:Y:S01]  /*451d0*/  LDS.128 R12, [R3] ;  /* 0x00000000030c7984 */ /* 0x000e220000000c00 */
[----:B------:R-:W-:Y:S02]  /*451e0*/  PRMT R20, R25, 0x7632, R20 ;  /* 0x0000763219147816 */ /* 0x000fe40000000014 */
[----:B----4-:R-:W-:Y:S01]  /*451f0*/  PRMT R0, R29, 0x7632, R0 ;  /* 0x000076321d007816 */ /* 0x010fe20000000000 */
[----:B-----5:R-:W-:Y:S04]  /*45200*/  STG.E.U16 [R10.64], R25 ;  /* 0x000000190a007986 */ /* 0x020fe8000c101506 */
[----:B------:R-:W-:Y:S04]  /*45210*/  STG.E.U16 [R22.64], R20 ;  /* 0x0000001416007986 */ /* 0x000fe8000c101506 */
[----:B------:R-:W-:Y:S04]  /*45220*/  STG.E.U16 [R6.64], R29 ;  /* 0x0000001d06007986 */ /* 0x000fe8000c101506 */
[----:B------:R-:W-:Y:S04]  /*45230*/  STG.E.U16 [R26.64], R0 ;  /* 0x000000001a007986 */ /* 0x000fe8000c101506 */
[----:B------:R-:W-:Y:S04]  /*45240*/  STG.E.U16 [R16.64], R21 ;  /* 0x0000001510007986 */ /* 0x000fe8000c101506 */
[----:B--2---:R1:W-:Y:S04]  /*45250*/  STL.64 [R1+0x10e8], R4 ;  /* 0x0010e80401007387 */ /* 0x0043e80000100a00 */
[----:B-1----:R-:W2:Y:S04]  /*45260*/  LDL.LU.64 R4, [R1+0x238] ;  /* 0x0002380001047983 */ /* 0x002ea80000300a00 */
[----:B------:R-:W3:Y:S04]  /*45270*/  LDL.LU.64 R8, [R1+0x220] ;  /* 0x0002200001087983 */ /* 0x000ee80000300a00 */
[----:B------:R-:W4:Y:S04]  /*45280*/  LDL.LU.64 R18, [R1+0x218] ;  /* 0x0002180001127983 */ /* 0x000f280000300a00 */
[----:B------:R-:W5:Y:S04]  /*45290*/  LDL.LU.64 R2, [R1+0x208] ;  /* 0x0002080001027983 */ /* 0x000f680000300a00 */
[----:B0-----:R0:W-:Y:S04]  /*452a0*/  STL.64 [R1+0x1098], R14 ;  /* 0x0010980e01007387 */ /* 0x0011e80000100a00 */
[----:B------:R-:W2:Y:S04]  /*452b0*/  LDL.LU.64 R24, [R1+0x200] ;  /* 0x0002000001187983 */ /* 0x000ea80000300a00 */
[----:B0-----:R-:W2:Y:S04]  /*452c0*/  LDL.LU.64 R14, [R1+0x1f8] ;  /* 0x0001f800010e7983 */ /* 0x001ea80000300a00 */
[----:B------:R-:W2:Y:S04]  /*452d0*/  LDL.LU.64 R10, [R1+0x1f0] ;  /* 0x0001f000010a7983 */ /* 0x000ea80000300a00 */
[----:B------:R-:W2:Y:S04]  /*452e0*/  LDL.LU.64 R22, [R1+0x1e8] ;  /* 0x0001e80001167983 */ /* 0x000ea80000300a00 */
[----:B------:R-:W2:Y:S04]  /*452f0*/  LDL.LU.64 R6, [R1+0x288] ;  /* 0x0002880001067983 */ /* 0x000ea80000300a00 */
[----:B------:R-:W2:Y:S04]  /*45300*/  LDL.LU.64 R28, [R1+0x2a8] ;  /* 0x0002a800011c7983 */ /* 0x000ea80000300a00 */
[----:B------:R-:W2:Y:S04]  /*45310*/  LDL.LU.64 R26, [R1+0x2a0] ;  /* 0x0002a000011a7983 */ /* 0x000ea80000300a00 */
[----:B------:R-:W2:Y:S01]  /*45320*/  LDL.LU.64 R16, [R1+0x1120] ;  /* 0x0011200001107983 */ /* 0x000ea20000300a00 */
[----:B------:R-:W-:-:S03]  /*45330*/  PRMT R20, R21, 0x7632, R20 ;  /* 0x0000763215147816 */ /* 0x000fc60000000014 */
[----:B------:R-:W3:Y:S04]  /*45340*/  LDL.LU R21, [R1+0x1118] ;  /* 0x0011180001157983 */ /* 0x000ee80000300800 */
[----:B--2---:R0:W-:Y:S04]  /*45350*/  STG.E.U16 [R16.64], R20 ;  /* 0x0000001410007986 */ /* 0x0041e8000c101506 */
[----:B0-----:R-:W2:Y:S01]  /*45360*/  LDL.LU.64 R16, [R1+0x1110] ;  /* 0x0011100001107983 */ /* 0x001ea20000300a00 */
[----:B---3--:R-:W-:-:S03]  /*45370*/  PRMT R0, R21, 0x7632, R0 ;  /* 0x0000763215007816 */ /* 0x008fc60000000000 */
[----:B--2---:R0:W-:Y:S04]  /*45380*/  STG.E.U16 [R16.64], R21 ;  /* 0x0000001510007986 */ /* 0x0041e8000c101506 */
[----:B0-----:R-:W2:Y:S04]  /*45390*/  LDL.LU.64 R16, [R1+0x1108] ;  /* 0x0011080001107983 */ /* 0x001ea80000300a00 */
[----:B------:R-:W3:Y:S04]  /*453a0*/  LDL.LU R21, [R1+0x1100] ;  /* 0x0011000001157983 */ /* 0x000ee80000300800 */
[----:B--2---:R0:W-:Y:S04]  /*453b0*/  STG.E.U16 [R16.64], R0 ;  /* 0x0000000010007986 */ /* 0x0041e8000c101506 */
[----:B0-----:R-:W2:Y:S01]  /*453c0*/  LDL.LU.64 R16, [R1+0x10f8] ;  /* 0x0010f80001107983 */ /* 0x001ea20000300a00 */
[----:B---3--:R-:W-:-:S03]  /*453d0*/  PRMT R20, R21, 0x7632, R20 ;  /* 0x0000763215147816 */ /* 0x008fc60000000014 */
[----:B--2---:R0:W-:Y:S04]  /*453e0*/  STG.E.U16 [R16.64], R21 ;  /* 0x0000001510007986 */ /* 0x0041e8000c101506 */
[----:B------:R1:W-:Y:S04]  /*453f0*/  STG.E.U16 [R4.64], R20 ;  /* 0x0000001404007986 */ /* 0x0003e8000c101506 */
[----:B0-----:R-:W2:Y:S04]  /*45400*/  LDL.LU.64 R16, [R1+0x10f0] ;  /* 0x0010f00001107983 */ /* 0x001ea80000300a00 */
[----:B-1----:R-:W2:Y:S04]  /*45410*/  LDL.LU.64 R4, [R1+0x10e8] ;  /* 0x0010e80001047983 */ /* 0x002ea80000300a00 */
[----:B------:R-:W3:Y:S04]  /*45420*/  LDL.LU.64 R20, [R1+0x210] ;  /* 0x0002100001147983 */ /* 0x000ee80000300a00 */
[----:B--2---:R0:W-:Y:S04]  /*45430*/  STG.E.U16 [R4.64], R16 ;  /* 0x0000001004007986 */ /* 0x0041e8000c101506 */
[----:B0-----:R-:W2:Y:S01]  /*45440*/  LDL.LU.64 R4, [R1+0x10e0] ;  /* 0x0010e00001047983 */ /* 0x001ea20000300a00 */
[----:B------:R-:W-:-:S05]  /*45450*/  PRMT R0, R16, 0x7632, R0 ;  /* 0x0000763210007816 */ /* 0x000fca0000000000 */
[----:B--2---:R0:W-:Y:S04]  /*45460*/  STG.E.U16 [R4.64], R0 ;  /* 0x0000000004007986 */ /* 0x0041e8000c101506 */
[----:B0-----:R-:W2:Y:S04]  /*45470*/  LDL.LU.64 R4, [R1+0x10d8] ;  /* 0x0010d80001047983 */ /* 0x001ea80000300a00 */
[----:B--2---:R0:W-:Y:S04]  /*45480*/  STG.E.U16 [R8.64], R4 ;  /* 0x0000000408007986 */ /* 0x0041e8000c101506 */
[----:B0-----:R-:W2:Y:S01]  /*45490*/  LDL.LU.64 R8, [R1+0x10d0] ;  /* 0x0010d00001087983 */ /* 0x001ea20000300a00 */
[----:B------:R-:W-:-:S02]  /*454a0*/  PRMT R16, R4, 0x7632, R16 ;  /* 0x0000763204107816 */ /* 0x000fc40000000010 */
[----:B------:R-:W-:-:S03]  /*454b0*/  PRMT R4, R12, 0x7632, R4 ;  /* 0x000076320c047816 */ /* 0x000fc60000000004 */
[----:B----4-:R0:W-:Y:S04]  /*454c0*/  STG.E.U16 [R18.64], R16 ;  /* 0x0000001012007986 */ /* 0x0101e8000c101506 */
[----:B0-----:R-:W4:Y:S01]  /*454d0*/  LDL.LU.64 R18, [R1+0x10c8] ;  /* 0x0010c80001127983 */ /* 0x001f220000300a00 */
[----:B--2---:R-:W-:-:S03]  /*454e0*/  PRMT R0, R8, 0x7632, R0 ;  /* 0x0000763208007816 */ /* 0x004fc60000000000 */
[----:B---3--:R-:W-:Y:S04]  /*454f0*/  STG.E.U16 [R20.64], R8 ;  /* 0x0000000814007986 */ /* 0x008fe8000c101506 */
[----:B-----5:R0:W-:Y:S04]  /*45500*/  STG.E.U16 [R2.64], R0 ;  /* 0x0000000002007986 */ /* 0x0201e8000c101506 */
[----:B------:R1:W-:Y:S04]  /*45510*/  STG.E.U16 [R24.64], R12 ;  /* 0x0000000c18007986 */ /* 0x0003e8000c101506 */
[----:B------:R-:W-:Y:S01]  /*45520*/  STG.E.U16 [R14.64], R4 ;  /* 0x000000040e007986 */ /* 0x000fe2000c101506 */
[----:B0-----:R-:W-:-:S03]  /*45530*/  PRMT R0, R17, 0x7632, R0 ;  /* 0x0000763211007816 */ /* 0x001fc60000000000 */
[----:B------:R-:W2:Y:S04]  /*45540*/  LDL.LU.64 R2, [R1+0x298] ;  /* 0x0002980001027983 */ /* 0x000ea80000300a00 */
[----:B------:R-:W-:Y:S04]  /*45550*/  STG.E.U16 [R10.64], R17 ;  /* 0x000000110a007986 */ /* 0x000fe8000c101506 */
[----:B-1----:R-:W3:Y:S04]  /*45560*/  LDL.LU.64 R24, [R1+0x2b0] ;  /* 0x0002b00001187983 */ /* 0x002ee80000300a00 */
[----:B------:R0:W-:Y:S04]  /*45570*/  STG.E.U16 [R22.64], R0 ;  /* 0x0000000016007986 */ /* 0x0001e8000c101506 */
[----:B------:R1:W-:Y:S04]  /*45580*/  STG.E.U16 [R6.64], R5 ;  /* 0x0000000506007986 */ /* 0x0003e8000c101506 */
[----:B0-----:R-:W5:Y:S04]  /*45590*/  LDL.LU.64 R22, [R1+0x2d0] ;  /* 0x0002d00001167983 */ /* 0x001f680000300a00 */
[----:B-1----:R-:W2:Y:S04]  /*455a0*/  LDL.LU.64 R6, [R1+0x2c0] ;  /* 0x0002c00001067983 */ /* 0x002ea80000300a00 */
[----:B--2---:R0:W-:Y:S04]  /*455b0*/  STL.64 [R1+0x10c0], R6 ;  /* 0x0010c00601007387 */ /* 0x0041e80000100a00 */
[----:B0-----:R-:W4:Y:S04]  /*455c0*/  LDL.LU.64 R6, [R1+0x2c8] ;  /* 0x0002c80001067983 */ /* 0x001f280000300a00 */
[----:B------:R-:W2:Y:S04]  /*455d0*/  LDL.LU.64 R10, [R1+0x2d8] ;  /* 0x0002d800010a7983 */ /* 0x000ea80000300a00 */
[----:B------:R-:W2:Y:S01]  /*455e0*/  LDL.LU.64 R14, [R1+0x2e0] ;  /* 0x0002e000010e7983 */ /* 0x000ea20000300a00 */
[----:B------:R-:W-:-:S03]  /*455f0*/  PRMT R0, R5, 0x7632, R0 ;  /* 0x0000763205007816 */ /* 0x000fc60000000000 */
[----:B--2---:R0:W-:Y:S04]  /*45600*/  STL.64 [R1+0x10a0], R14 ;  /* 0x0010a00e01007387 */ /* 0x0041e80000100a00 */
[----:B0-----:R-:W2:Y:S01]  /*45610*/  LDL.LU.64 R14, [R1+0x2e8] ;  /* 0x0002e800010e7983 */ /* 0x001ea20000300a00 */
[----:B------:R-:W-:-:S03]  /*45620*/  PRMT R4, R9, 0x7632, R4 ;  /* 0x0000763209047816 */ /* 0x000fc60000000004 */
[----:B------:R-:W-:Y:S04]  /*45630*/  STG.E.U16 [R28.64], R0 ;  /* 0x000000001c007986 */ /* 0x000fe8000c101506 */
[----:B------:R-:W-:Y:S04]  /*45640*/  STG.E.U16 [R26.64], R9 ;  /* 0x000000091a007986 */ /* 0x000fe8000c101506 */
[----:B--2---:R0:W-:Y:S04]  /*45650*/  STL.64 [R1+0x10a8], R14 ;  /* 0x0010a80e01007387 */ /* 0x0041e80000100a00 */
[----:B0-----:R-:W2:Y:S04]  /*45660*/  LDL.LU.64 R14, [R1+0x2f0] ;  /* 0x0002f000010e7983 */ /* 0x001ea80000300a00 */
[----:B------:R0:W-:Y:S04]  /*45670*/  STL [R1+0x1078], R9 ;  /* 0x0010780901007387 */ /* 0x0001e80000100800 */
[----:B0-----:R-:W2:Y:S04]  /*45680*/  LDL.LU.64 R8, [R1+0x1d8] ;  /* 0x0001d80001087983 */ /* 0x001ea80000300a00 */
[----:B--2---:R0:W-:Y:S04]  /*45690*/  STL.64 [R1+0x1080], R8 ;  /* 0x0010800801007387 */ /* 0x0041e80000100a00 */
[----:B0-----:R-:W2:Y:S04]  /*456a0*/  LDL.LU.64 R8, [R1+0x1e0] ;  /* 0x0001e00001087983 */ /* 0x001ea80000300a00 */
[----:B--2---:R0:W-:Y:S04]  /*456b0*/  STL.64 [R1+0x1088], R8 ;  /* 0x0010880801007387 */ /* 0x0041e80000100a00 */
[----:B0-----:R-:W2:Y:S01]  /*456c0*/  LDL.LU.64 R8, [R1+0x290] ;  /* 0x0002900001087983 */ /* 0x001ea20000300a00 */
[----:B------:R-:W-:-:S03]  /*456d0*/  PRMT R0, R13, 0x7632, R0 ;  /* 0x000076320d007816 */ /* 0x000fc60000000000 */
[----:B------:R-:W-:Y:S04]  /*456e0*/  STG.E.U16 [R2.64], R4 ;  /* 0x0000000402007986 */ /* 0x000fe8000c101506 */
[----:B---3--:R-:W-:Y:S04]  /*456f0*/  STG.E.U16 [R24.64], R13 ;  /* 0x0000000d18007986 */ /* 0x008fe8000c101506 */
[----:B-----5:R-:W-:Y:S04]  /*45700*/  STG.E.U16 [R22.64], R0 ;  /* 0x0000000016007986 */ /* 0x020fe8000c101506 */
[----:B----4-:R-:W-:Y:S04]  /*45710*/  STG.E.U16 [R6.64], R18 ;  /* 0x0000001206007986 */ /* 0x010fe8000c101506 */
[----:B--2---:R0:W-:Y:S04]  /*45720*/  STL.64 [R1+0x1090], R8 ;  /* 0x0010900801007387 */ /* 0x0041e80000100a00 */
[----:B0-----:R-:W2:Y:S04]  /*45730*/  LDL.LU.64 R8, [R1+0x2b8] ;  /* 0x0002b80001087983 */ /* 0x001ea80000300a00 */
[----:B------:R-:W3:Y:S04]  /*45740*/  LDL.LU.64 R2, [R1+0x1d0] ;  /* 0x0001d00001027983 */ /* 0x000ee80000300a00 */
[----:B------:R-:W4:Y:S04]  /*45750*/  LDL.LU.64 R16, [R1+0x1b8] ;  /* 0x0001b80001107983 */ /* 0x000f280000300a00 */
[----:B------:R-:W5:Y:S04]  /*45760*/  LDL.LU R20, [R1+0x308] ;  /* 0x0003080001147983 */ /* 0x000f680000300800 */
[----:B------:R-:W2:Y:S04]  /*45770*/  LDL.LU R26, [R1+0x304] ;  /* 0x00030400011a7983 */ /* 0x000ea80000300800 */
[----:B------:R-:W2:Y:S04]  /*45780*/  LDL.LU R24, [R1+0x300] ;  /* 0x0003000001187983 */ /* 0x000ea80000300800 */
[----:B------:R-:W2:Y:S04]  /*45790*/  LDL.LU.64 R28, [R1+0x1b0] ;  /* 0x0001b000011c7983 */ /* 0x000ea80000300a00 */
[----:B------:R-:W2:Y:S04]  /*457a0*/  LDL.LU R27, [R1+0x2fc] ;  /* 0x0002fc00011b7983 */ /* 0x000ea80000300800 */
[----:B------:R-:W2:Y:S04]  /*457b0*/  LDL.LU R25, [R1+0x318] ;  /* 0x0003180001197983 */ /* 0x000ea80000300800 */
[----:B------:R-:W2:Y:S04]  /*457c0*/  LDL.LU R22, [R1+0x31c] ;  /* 0x00031c0001167983 */ /* 0x000ea80000300800 */
[----:B------:R-:W2:Y:S04]  /*457d0*/  LDL.LU R23, [R1+0x320] ;  /* 0x0003200001177983 */ /* 0x000ea80000300800 */
[----:B------:R-:W2:Y:S04]  /*457e0*/  LDL.LU R21, [R1+0x324] ;  /* 0x0003240001157983 */ /* 0x000ea80000300800 */
[----:B------:R-:W2:Y:S01]  /*457f0*/  LDL.LU.64 R6, [R1+0x10c0] ;  /* 0x0010c00001067983 */ /* 0x000ea20000300a00 */
[----:B------:R-:W-:-:S05]  /*45800*/  PRMT R4, R18, 0x7632, R4 ;  /* 0x0000763212047816 */ /* 0x000fca0000000004 */
[----:B--2---:R0:W-:Y:S04]  /*45810*/  STG.E.U16 [R6.64], R4 ;  /* 0x0000000406007986 */ /* 0x0041e8000c101506 */
[----:B0-----:R-:W2:Y:S02]  /*45820*/  LDL.LU.64 R6, [R1+0x10b8] ;  /* 0x0010b80001067983 */ /* 0x001ea40000300a00 */
[----:B--2---:R-:W-:Y:S02]  /*45830*/  PRMT R0, R6, 0x7632, R0 ;  /* 0x0000763206007816 */ /* 0x004fe40000000000 */
[----:B------:R0:W-:Y:S04]  /*45840*/  STG.E.U16 [R10.64], R6 ;  /* 0x000000060a007986 */ /* 0x0001e8000c101506 */
[----:B------:R1:W-:Y:S04]  /*45850*/  STG.E.U16 [R14.64], R0 ;  /* 0x000000000e007986 */ /* 0x0003e8000c101506 */
[----:B0-----:R-:W2:Y:S04]  /*45860*/  LDL.LU.64 R10, [R1+0x10b0] ;  /* 0x0010b000010a7983 */ /* 0x001ea80000300a00 */
[----:B-1----:R-:W2:Y:S04]  /*45870*/  LDL.LU.64 R14, [R1+0x10a8] ;  /* 0x0010a800010e7983 */ /* 0x002ea80000300a00 */
[----:B--2---:R0:W-:Y:S04]  /*45880*/  STG.E.U16 [R14.64], R10 ;  /* 0x0000000a0e007986 */ /* 0x0041e8000c101506 */
[----:B0-----:R-:W2:Y:S01]  /*45890*/  LDL.LU.64 R14, [R1+0x10a0] ;  /* 0x0010a000010e7983 */ /* 0x001ea20000300a00 */
[----:B------:R-:W-:-:S05]  /*458a0*/  PRMT R4, R10, 0x7632, R4 ;  /* 0x000076320a047816 */ /* 0x000fca0000000004 */
[----:B--2---:R0:W-:Y:S04]  /*458b0*/  STG.E.U16 [R14.64], R4 ;  /* 0x000000040e007986 */ /* 0x0041e8000c101506 */
[----:B0-----:R-:W2:Y:S04]  /*458c0*/  LDL.LU.64 R14, [R1+0x1098] ;  /* 0x00109800010e7983 */ /* 0x001ea80000300a00 */
[----:B--2---:R0:W-:Y:S04]  /*458d0*/  STG.E.U16 [R8.64], R14 ;  /* 0x0000000e08007986 */ /* 0x0041e8000c101506 */
[----:B0-----:R-:W2:Y:S01]  /*458e0*/  LDL.LU.64 R8, [R1+0x1090] ;  /* 0x0010900001087983 */ /* 0x001ea20000300a00 */
[----:B------:R-:W-:-:S05]  /*458f0*/  PRMT R0, R14, 0x7632, R0 ;  /* 0x000076320e007816 */ /* 0x000fca0000000000 */
[----:B--2---:R0:W-:Y:S04]  /*45900*/  STG.E.U16 [R8.64], R0 ;  /* 0x0000000008007986 */ /* 0x0041e8000c101506 */
[----:B0-----:R-:W2:Y:S01]  /*45910*/  LDL.LU.64 R8, [R1+0x1088] ;  /* 0x0010880001087983 */ /* 0x001ea20000300a00 */
[----:B------:R-:W-:-:S03]  /*45920*/  PRMT R4, R19, 0x7632, R4 ;  /* 0x0000763213047816 */ /* 0x000fc60000000004 */
[----:B--2---:R0:W-:Y:S04]  /*45930*/  STG.E.U16 [R8.64], R19 ;  /* 0x0000001308007986 */ /* 0x0041e8000c101506 */
[----:B0-----:R-:W2:Y:S04]  /*45940*/  LDL.LU.64 R8, [R1+0x1080] ;  /* 0x0010800001087983 */ /* 0x001ea80000300a00 */
[----:B------:R-:W3:Y:S04]  /*45950*/  LDL.LU.64 R18, [R1+0x1c0] ;  /* 0x0001c00001127983 */ /* 0x000ee80000300a00 */
[----:B--2---:R0:W-:Y:S04]  /*45960*/  STG.E.U16 [R8.64], R4 ;  /* 0x0000000408007986 */ /* 0x0041e8000c101506 */
[----:B---3--:R1:W-:Y:S04]  /*45970*/  STG.E.U16 [R2.64], R7 ;  /* 0x0000000702007986 */ /* 0x0083e8000c101506 */
[----:B0-----:R-:W2:Y:S04]  /*45980*/  LDL.LU R9, [R1+0x1078] ;  /* 0x0010780001097983 */ /* 0x001ea80000300800 */
[----:B------:R-:W3:Y:S04]  /*45990*/  LDL.LU.64 R4, [R1+0x1c8] ;  /* 0x0001c80001047983 */ /* 0x000ee80000300a00 */
[----:B-1----:R-:W4:Y:S01]  /*459a0*/  LDL.LU.64 R2, [R1+0x1070] ;  /* 0x0010700001027983 */ /* 0x002f220000300a00 */
[----:B------:R-:W-:-:S03]  /*459b0*/  FSEL R0, R24, -INF , P1 ;  /* 0xff80000018007808 */ /* 0x000fc60000800000 */
[----:B------:R-:W0:Y:S01]  /*459c0*/  S2R R24, SR_TID.X ;  /* 0x0000000000187919 */ /* 0x000e220000002100 */
[----:B------:R-:W-:Y:S02]  /*459d0*/  PRMT R12, R11, 0x7632, R12 ;  /* 0x000076320b0c7816 */ /* 0x000fe4000000000c */
[----:B------:R-:W-:Y:S02]  /*459e0*/  PRMT R14, R15, 0x7632, R14 ;  /* 0x000076320f0e7816 */ /* 0x000fe4000000000e */
[----:B------:R-:W-:Y:S02]  /*459f0*/  FSEL R8, R27, -INF , P0 ;  /* 0xff8000001b087808 */ /* 0x000fe40000000000 */
[----:B-----5:R-:W-:Y:S01]  /*45a00*/  FSEL R6, R20, -INF , P3 ;  /* 0xff80000014067808 */ /* 0x020fe20001800000 */
[----:B0-----:R-:W-:-:S05]  /*45a10*/  IMAD.SHL.U32 R10, R24, 0x2, RZ ;  /* 0x00000002180a7824 */ /* 0x001fca00078e00ff */
[----:B------:R-:W-:Y:S02]  /*45a20*/  LOP3.LUT R10, R10, 0xf8, RZ, 0xc0, !PT ;  /* 0x000000f80a0a7812 */ /* 0x000fe400078ec0ff */
[----:B--2---:R-:W-:-:S05]  /*45a30*/  PRMT R9, R7, 0x7632, R9 ;  /* 0x0000763207097816 */ /* 0x004fca0000000009 */
[----:B---3--:R0:W-:Y:S04]  /*45a40*/  STG.E.U16 [R4.64], R9 ;  /* 0x0000000904007986 */ /* 0x0081e8000c101506 */
[----:B------:R1:W-:Y:S04]  /*45a50*/  STG.E.U16 [R18.64], R11 ;  /* 0x0000000b12007986 */ /* 0x0003e8000c101506 */
[----:B----4-:R-:W-:Y:S04]  /*45a60*/  STG.E.U16 [R16.64], R12 ;  /* 0x0000000c10007986 */ /* 0x010fe8000c101506 */
[----:B------:R-:W-:Y:S04]  /*45a70*/  STG.E.U16 [R28.64], R15 ;  /* 0x0000000f1c007986 */ /* 0x000fe8000c101506 */
[----:B------:R2:W-:Y:S01]  /*45a80*/  STG.E.U16 [R2.64], R14 ;  /* 0x0000000e02007986 */ /* 0x0005e2000c101506 */
[----:B------:R-:W-:Y:S01]  /*45a90*/  FFMA R7, R8, 0.69314718246459960938, R21 ;  /* 0x3f31721808077823 */ /* 0x000fe20000000015 */
[----:B0-----:R-:W-:-:S02]  /*45aa0*/  FSEL R5, R26, -INF , P2 ;  /* 0xff8000001a057808 */ /* 0x001fc40001000000 */
[----:B------:R-:W0:Y:S01]  /*45ab0*/  S2R R21, SR_TID.X ;  /* 0x0000000000157919 */ /* 0x000e220000002100 */
[----:B------:R-:W-:Y:S02]  /*45ac0*/  FFMA R4, R6, 0.69314718246459960938, R25 ;  /* 0x3f31721806047823 */ /* 0x000fe40000000019 */
[----:B------:R-:W-:Y:S01]  /*45ad0*/  FFMA R5, R5, 0.69314718246459960938, R22 ;  /* 0x3f31721805057823 */ /* 0x000fe20000000016 */
[----:B------:R-:W-:Y:S01]  /*45ae0*/  BAR.SYNC.DEFER_BLOCKING 0x0 ;  /* 0x0000000000007b1d */ /* 0x000fe20000010000 */
[----:B------:R-:W-:-:S05]  /*45af0*/  FFMA R6, R0, 0.69314718246459960938, R23 ;  /* 0x3f31721800067823 */ /* 0x000fca0000000017 */
[----:B------:R-:W-:Y:S04]  /*45b00*/  STS.64 [R10], R4 ;  /* 0x000000040a007388 */ /* 0x000fe80000000a00 */
[----:B------:R-:W-:Y:S01]  /*45b10*/  STS.64 [R10+0x100], R6 ;  /* 0x000100060a007388 */ /* 0x000fe20000000a00 */
[----:B0-----:R-:W-:Y:S02]  /*45b20*/  SHF.R.U32.HI R23, RZ, 0x1, R21 ;  /* 0x00000001ff177819 */ /* 0x001fe40000011615 */
[C---:B------:R-:W-:Y:S02]  /*45b30*/  SHF.L.U32 R22, R21.reuse, 0x3, RZ ;  /* 0x0000000315167819 */ /* 0x040fe400000006ff */
[----:B------:R-:W-:Y:S02]  /*45b40*/  SHF.L.U32 R25, R21, 0x2, RZ ;  /* 0x0000000215197819 */ /* 0x000fe400000006ff */
[----:B------:R-:W-:-:S02]  /*45b50*/  LOP3.LUT R23, R23, 0x4, RZ, 0xc0, !PT ;  /* 0x0000000417177812 */ /* 0x000fc400078ec0ff */
[----:B------:R-:W-:Y:S02]  /*45b60*/  LOP3.LUT R22, R22, 0x38, RZ, 0xc0, !PT ;  /* 0x0000003816167812 */ /* 0x000fe400078ec0ff */
[----:B------:R-:W-:Y:S01]  /*45b70*/  LOP3.LUT R24, R25, 0x1c0, RZ, 0xc0, !PT ;  /* 0x000001c019187812 */ /* 0x000fe200078ec0ff */
[----:B------:R-:W0:Y:S03]  /*45b80*/  S2R R21, SR_CTAID.X ;  /* 0x0000000000157919 */ /* 0x000e260000002500 */
[----:B------:R-:W-:Y:S01]  /*45b90*/  IADD3 R22, R23, R22, R24 ;  /* 0x0000001617167210 */ /* 0x000fe20007ffe018 */
[----:B------:R-:W-:Y:S06]  /*45ba0*/  BAR.SYNC.DEFER_BLOCKING 0x0 ;  /* 0x0000000000007b1d */ /* 0x000fec0000010000 */
[----:B------:R-:W3:Y:S04]  /*45bb0*/  S2R R23, SR_CTAID.Y ;  /* 0x0000000000177919 */ /* 0x000ee80000002600 */
[----:B------:R-:W4:Y:S04]  /*45bc0*/  S2R R25, SR_TID.X ;  /* 0x0000000000197919 */ /* 0x000f280000002100 */
[----:B------:R-:W5:Y:S01]  /*45bd0*/  LDS R13, [R22] ;  /* 0x00000000160d7984 */ /* 0x000f620000000800 */
[----:B0-----:R-:W-:-:S02]  /*45be0*/  IMAD.SHL.U32 R21, R21, 0x80, RZ ;  /* 0x0000008015157824 */ /* 0x001fc400078e00ff */
[----:B---3--:R-:W-:-:S03]  /*45bf0*/  IMAD R0, R23, c[0x0][0x1cc], RZ ;  /* 0x0000730017007a24 */ /* 0x008fc600078e02ff */
[----:B----4-:R-:W-:Y:S02]  /*45c00*/  LOP3.LUT R21, R21, 0x7f, R25, 0xf8, !PT ;  /* 0x0000007f15157812 */ /* 0x010fe400078ef819 */
[----:B------:R-:W-:Y:S02]  /*45c10*/  SHF.L.U32 R8, R0, 0x2, RZ ;  /* 0x0000000200087819 */ /* 0x000fe400000006ff */
[C---:B------:R-:W-:Y:S01]  /*45c20*/  SHF.L.U32 R9, R21.reuse, 0x2, RZ ;  /* 0x0000000215097819 */ /* 0x040fe200000006ff */
[----:B-1----:R-:W-:-:S03]  /*45c30*/  IMAD.HI R11, R21, 0x4, RZ ;  /* 0x00000004150b7827 */ /* 0x002fc600078e02ff */
[----:B--2---:R-:W-:Y:S01]  /*45c40*/  IADD3 R2, P0, P1, R9, c[0x0][0x180], R8 ;  /* 0x0000600009027a10 */ /* 0x004fe2000791e008 */
[----:B------:R-:W-:-:S05]  /*45c50*/  IMAD.HI R0, R0, 0x4, RZ ;  /* 0x0000000400007827 */ /* 0x000fca00078e02ff */
[----:B------:R-:W-:-:S05]  /*45c60*/  IADD3.X R3, R11, c[0x0][0x184], R0, P0, P1 ;  /* 0x000061000b037a10 */ /* 0x000fca00007e2400 */
[----:B-----5:R-:W-:Y:S01]  /*45c70*/  STG.E [R2.64], R13 ;  /* 0x0000000d02007986 */ /* 0x020fe2000c101906 */
[----:B------:R-:W-:Y:S05]  /*45c80*/  EXIT ;  /* 0x000000000000794d */ /* 0x000fea0003800000 */
.L_x_3:
[----:B------:R-:W-:-:S00]  /*45c90*/  BRA `(.L_x_3) ;  /* 0xfffffff000007947 */ /* 0x000fc0000383ffff */
[----:B------:R-:W-:-:S00]  /*45ca0*/  NOP ;  /* 0x0000000000007918 */ /* 0x000fc00000000000 */
        /* <DEDUP_REMOVED lines=13> */
.L_x_4:


//--------------------- .nv.global.init           --------------------------
	.section	.nv.global.init,"aw",@progbits
.nv.global.init:
	.type		_$_str,@object
	.size		_$_str,(.L_0 - _$_str)
_$_str:
        /*0000*/ 	.byte	0x5f, 0x5f, 0x43, 0x55, 0x44, 0x41, 0x5f, 0x46, 0x54, 0x5a, 0x00
.L_0:


//--------------------- .nv.shared.attn_fwd       --------------------------
	.section	.nv.shared.attn_fwd,"aw",@nobits
	.sectionflags	@""
	.align	16
